def attn_fwd(
    Q,
    K,
    V,
    Out,
    Lse,
    sm_scale,
    stride_qz,
    stride_qh,
    stride_qm,
    stride_qk,
    stride_kz,
    stride_kh,
    stride_kn,
    stride_kk,
    stride_vz,
    stride_vh,
    stride_vn,
    stride_vk,
    stride_oz,
    stride_oh,
    stride_om,
    stride_ok,
    seqlen_q,
    seqlen_k,
    BLOCK_M: tl.constexpr,
    BLOCK_N: tl.constexpr,
    HEAD_DIM: tl.constexpr,
    CAUSAL: tl.constexpr,
):
    start_m = tl.program_id(0)
    off_hz = tl.program_id(1)
    q_off = off_hz * stride_qh
    k_off = off_hz * stride_kh
    v_off = off_hz * stride_vh
    offs_m = start_m * BLOCK_M + tl.arange(0, BLOCK_M)
    offs_d = tl.arange(0, HEAD_DIM)
    offs_n = tl.arange(0, BLOCK_N)
    q_ptrs = Q + q_off + offs_m[:, None] * stride_qm + offs_d[None, :] * stride_qk
    k_ptrs = K + k_off + offs_d[:, None] * stride_kk + offs_n[None, :] * stride_kn
    v_ptrs = V + v_off + offs_n[:, None] * stride_vn + offs_d[None, :] * stride_vk
    m_i = tl.full([BLOCK_M], float("-inf"), dtype=tl.float32)
    l_i = tl.zeros([BLOCK_M], dtype=tl.float32) + 1.0
    acc = tl.zeros([BLOCK_M, HEAD_DIM], dtype=tl.float32)
    q = tl.load(q_ptrs)
    acc, l_i, m_i = _attn_fwd_inner(
        acc,
        l_i,
        m_i,
        q,
        k_ptrs,
        v_ptrs,
        sm_scale,
        stride_kn,
        stride_vn,
        start_m,
        seqlen_k,
        BLOCK_M,
        BLOCK_N,
        HEAD_DIM,
        CAUSAL,
    )
    acc = acc / l_i[:, None]
    lse = m_i + tl.math.log2(l_i) / 1.4426950408889634
    o_ptrs = (
        Out
        + off_hz * stride_oh
        + offs_m[:, None] * stride_om
        + offs_d[None, :] * stride_ok
    )
    tl.store(o_ptrs, acc.to(Out.dtype.element_ty))
    tl.store(Lse + off_hz * seqlen_q + offs_m, lse)

# config = {"BLOCK_M": 32, "BLOCK_N": 64, "HEAD_DIM": 512, "arch": "sm_80", "causal": false, "dtype": "bf16", "num_stages": 4, "num_warps": 4}
# arch = sm_80


// ===== COMPILED SASS (sm_80) =====

	.target	sm_80

	.elftype	@"ET_EXEC"


//--------------------- .note.nv.tkinfo           --------------------------
	.section	.note.nv.tkinfo,"",@"SHT_NOTE"
	.sectionflags	@"SHF_NOTE_NV_TKINFO"
	.tkinfo
        /*0018*/ 	.word	0x00000002
        /*0030*/ 	.string	""
        /*0030*/ 	.string	"ptxas"
        /*0030*/ 	.string	"Cuda compilation tools, release 13.0, V13.0.88"
        /*0030*/ 	.string	"Build cuda_13.0.r13.0/compiler.36424714_0"
        /*0030*/ 	.string	"-v  -suppress-debug-info  -lineinfo  -arch sm_80 "



//--------------------- .note.nv.cuinfo           --------------------------
	.section	.note.nv.cuinfo,"",@"SHT_NOTE"
	.sectionflags	@"SHF_NOTE_NV_CUINFO"
        /*0018*/ 	.short	0x0002
        /*001a*/ 	.short	0x0050
        /*001c*/ 	.short	0x0082
	.zero		2


//--------------------- .nv.info                  --------------------------
	.section	.nv.info,"",@"SHT_CUDA_INFO"
	.align	4


	//----- nvinfo : EIATTR_REGCOUNT
	.align		4
        /*0000*/ 	.byte	0x04, 0x2f
        /*0002*/ 	.short	(.L_2 - .L_1)
	.align		4
.L_1:
        /*0004*/ 	.word	index@(attn_fwd)
        /*0008*/ 	.word	0x00000020


	//----- nvinfo : EIATTR_FRAME_SIZE
	.align		4
.L_2:
        /*000c*/ 	.byte	0x04, 0x11
        /*000e*/ 	.short	(.L_4 - .L_3)
	.align		4
.L_3:
        /*0010*/ 	.word	index@(attn_fwd)
        /*0014*/ 	.word	0x00002810


	//----- nvinfo : EIATTR_MIN_STACK_SIZE
	.align		4
.L_4:
        /*0018*/ 	.byte	0x04, 0x12
        /*001a*/ 	.short	(.L_6 - .L_5)
	.align		4
.L_5:
        /*001c*/ 	.word	index@(attn_fwd)
        /*0020*/ 	.word	0x00002810
.L_6:


//--------------------- .nv.info.attn_fwd         --------------------------
	.section	.nv.info.attn_fwd,"",@"SHT_CUDA_INFO"
	.sectionflags	@""
	.align	4


	//----- nvinfo : EIATTR_CUDA_API_VERSION
	.align		4
        /*0000*/ 	.byte	0x04, 0x37
        /*0002*/ 	.short	(.L_8 - .L_7)
.L_7:
        /*0004*/ 	.word	0x00000082


	//----- nvinfo : EIATTR_SW2861232_WAR
	.align		4
.L_8:
        /*0008*/ 	.byte	0x01, 0x35
	.zero		2


	//----- nvinfo : EIATTR_PARAM_CBANK
	.align		4
        /*000c*/ 	.byte	0x04, 0x0a
        /*000e*/ 	.short	(.L_10 - .L_9)
	.align		4
.L_9:
        /*0010*/ 	.word	index@(.nv.constant0.attn_fwd)
        /*0014*/ 	.short	0x0160
        /*0016*/ 	.short	0x0088


	//----- nvinfo : EIATTR_CBANK_PARAM_SIZE
	.align		4
.L_10:
        /*0018*/ 	.byte	0x03, 0x19
        /*001a*/ 	.short	0x0088


	//----- nvinfo : EIATTR_KPARAM_INFO
	.align		4
        /*001c*/ 	.byte	0x04, 0x17
        /*001e*/ 	.short	(.L_12 - .L_11)
.L_11:
        /*0020*/ 	.word	0x00000000
        /*0024*/ 	.short	0x0019
        /*0026*/ 	.short	0x0080
        /*0028*/ 	.byte	0x00, 0xf4, 0x21, 0x00


	//----- nvinfo : EIATTR_KPARAM_INFO
	.align		4
.L_12:
        /*002c*/ 	.byte	0x04, 0x17
        /*002e*/ 	.short	(.L_14 - .L_13)
.L_13:
        /*0030*/ 	.word	0x00000000
        /*0034*/ 	.short	0x0018
        /*0036*/ 	.short	0x0078
        /*0038*/ 	.byte	0x00, 0xf4, 0x21, 0x00


	//----- nvinfo : EIATTR_KPARAM_INFO
	.align		4
.L_14:
        /*003c*/ 	.byte	0x04, 0x17
        /*003e*/ 	.short	(.L_16 - .L_15)
.L_15:
        /*0040*/ 	.word	0x00000000
        /*0044*/ 	.short	0x0017
        /*0046*/ 	.short	0x0070
        /*0048*/ 	.byte	0x00, 0xf0, 0x11, 0x00


	//----- nvinfo : EIATTR_KPARAM_INFO
	.align		4
.L_16:
        /*004c*/ 	.byte	0x04, 0x17
        /*004e*/ 	.short	(.L_18 - .L_17)
.L_17:
        /*0050*/ 	.word	0x00000000
        /*0054*/ 	.short	0x0016
        /*0056*/ 	.short	0x006c
        /*0058*/ 	.byte	0x00, 0xf0, 0x11, 0x00


	//----- nvinfo : EIATTR_KPARAM_INFO
	.align		4
.L_18:
        /*005c*/ 	.byte	0x04, 0x17
        /*005e*/ 	.short	(.L_20 - .L_19)
.L_19:
        /*0060*/ 	.word	0x00000000
        /*0064*/ 	.short	0x0015
        /*0066*/ 	.short	0x0068
        /*0068*/ 	.byte	0x00, 0xf0, 0x11, 0x00


	//----- nvinfo : EIATTR_KPARAM_INFO
	.align		4
.L_20:
        /*006c*/ 	.byte	0x04, 0x17
        /*006e*/ 	.short	(.L_22 - .L_21)
.L_21:
        /*0070*/ 	.word	0x00000000
        /*0074*/ 	.short	0x0014
        /*0076*/ 	.short	0x0064
        /*0078*/ 	.byte	0x00, 0xf0, 0x11, 0x00


	//----- nvinfo : EIATTR_KPARAM_INFO
	.align		4
.L_22:
        /*007c*/ 	.byte	0x04, 0x17
        /*007e*/ 	.short	(.L_24 - .L_23)
.L_23:
        /*0080*/ 	.word	0x00000000
        /*0084*/ 	.short	0x0013
        /*0086*/ 	.short	0x0060
        /*0088*/ 	.byte	0x00, 0xf0, 0x11, 0x00


	//----- nvinfo : EIATTR_KPARAM_INFO
	.align		4
.L_24:
        /*008c*/ 	.byte	0x04, 0x17
        /*008e*/ 	.short	(.L_26 - .L_25)
.L_25:
        /*0090*/ 	.word	0x00000000
        /*0094*/ 	.short	0x0012
        /*0096*/ 	.short	0x005c
        /*0098*/ 	.byte	0x00, 0xf0, 0x11, 0x00


	//----- nvinfo : EIATTR_KPARAM_INFO
	.align		4
.L_26:
        /*009c*/ 	.byte	0x04, 0x17
        /*009e*/ 	.short	(.L_28 - .L_27)
.L_27:
        /*00a0*/ 	.word	0x00000000
        /*00a4*/ 	.short	0x0011
        /*00a6*/ 	.short	0x0058
        /*00a8*/ 	.byte	0x00, 0xf0, 0x11, 0x00


	//----- nvinfo : EIATTR_KPARAM_INFO
	.align		4
.L_28:
        /*00ac*/ 	.byte	0x04, 0x17
        /*00ae*/ 	.short	(.L_30 - .L_29)
.L_29:
        /*00b0*/ 	.word	0x00000000
        /*00b4*/ 	.short	0x0010
        /*00b6*/ 	.short	0x0054
        /*00b8*/ 	.byte	0x00, 0xf0, 0x11, 0x00


	//----- nvinfo : EIATTR_KPARAM_INFO
	.align		4
.L_30:
        /*00bc*/ 	.byte	0x04, 0x17
        /*00be*/ 	.short	(.L_32 - .L_31)
.L_31:
        /*00c0*/ 	.word	0x00000000
        /*00c4*/ 	.short	0x000f
        /*00c6*/ 	.short	0x0050
        /*00c8*/ 	.byte	0x00, 0xf0, 0x11, 0x00


	//----- nvinfo : EIATTR_KPARAM_INFO
	.align		4
.L_32:
        /*00cc*/ 	.byte	0x04, 0x17
        /*00ce*/ 	.short	(.L_34 - .L_33)
.L_33:
        /*00d0*/ 	.word	0x00000000
        /*00d4*/ 	.short	0x000e
        /*00d6*/ 	.short	0x004c
        /*00d8*/ 	.byte	0x00, 0xf0, 0x11, 0x00


	//----- nvinfo : EIATTR_KPARAM_INFO
	.align		4
.L_34:
        /*00dc*/ 	.byte	0x04, 0x17
        /*00de*/ 	.short	(.L_36 - .L_35)
.L_35:
        /*00e0*/ 	.word	0x00000000
        /*00e4*/ 	.short	0x000d
        /*00e6*/ 	.short	0x0048
        /*00e8*/ 	.byte	0x00, 0xf0, 0x11, 0x00


	//----- nvinfo : EIATTR_KPARAM_INFO
	.align		4
.L_36:
        /*00ec*/ 	.byte	0x04, 0x17
        /*00ee*/ 	.short	(.L_38 - .L_37)
.L_37:
        /*00f0*/ 	.word	0x00000000
        /*00f4*/ 	.short	0x000c
        /*00f6*/ 	.short	0x0044
        /*00f8*/ 	.byte	0x00, 0xf0, 0x11, 0x00


	//----- nvinfo : EIATTR_KPARAM_INFO
	.align		4
.L_38:
        /*00fc*/ 	.byte	0x04, 0x17
        /*00fe*/ 	.short	(.L_40 - .L_39)
.L_39:
        /*0100*/ 	.word	0x00000000
        /*0104*/ 	.short	0x000b
        /*0106*/ 	.short	0x0040
        /*0108*/ 	.byte	0x00, 0xf0, 0x11, 0x00


	//----- nvinfo : EIATTR_KPARAM_INFO
	.align		4
.L_40:
        /*010c*/ 	.byte	0x04, 0x17
        /*010e*/ 	.short	(.L_42 - .L_41)
.L_41:
        /*0110*/ 	.word	0x00000000
        /*0114*/ 	.short	0x000a
        /*0116*/ 	.short	0x003c
        /*0118*/ 	.byte	0x00, 0xf0, 0x11, 0x00


	//----- nvinfo : EIATTR_KPARAM_INFO
	.align		4
.L_42:
        /*011c*/ 	.byte	0x04, 0x17
        /*011e*/ 	.short	(.L_44 - .L_43)
.L_43:
        /*0120*/ 	.word	0x00000000
        /*0124*/ 	.short	0x0009
        /*0126*/ 	.short	0x0038
        /*0128*/ 	.byte	0x00, 0xf0, 0x11, 0x00


	//----- nvinfo : EIATTR_KPARAM_INFO
	.align		4
.L_44:
        /*012c*/ 	.byte	0x04, 0x17
        /*012e*/ 	.short	(.L_46 - .L_45)
.L_45:
        /*0130*/ 	.word	0x00000000
        /*0134*/ 	.short	0x0008
        /*0136*/ 	.short	0x0034
        /*0138*/ 	.byte	0x00, 0xf0, 0x11, 0x00


	//----- nvinfo : EIATTR_KPARAM_INFO
	.align		4
.L_46:
        /*013c*/ 	.byte	0x04, 0x17
        /*013e*/ 	.short	(.L_48 - .L_47)
.L_47:
        /*0140*/ 	.word	0x00000000
        /*0144*/ 	.short	0x0007
        /*0146*/ 	.short	0x0030
        /*0148*/ 	.byte	0x00, 0xf0, 0x11, 0x00


	//----- nvinfo : EIATTR_KPARAM_INFO
	.align		4
.L_48:
        /*014c*/ 	.byte	0x04, 0x17
        /*014e*/ 	.short	(.L_50 - .L_49)
.L_49:
        /*0150*/ 	.word	0x00000000
        /*0154*/ 	.short	0x0006
        /*0156*/ 	.short	0x002c
        /*0158*/ 	.byte	0x00, 0xf0, 0x11, 0x00


	//----- nvinfo : EIATTR_KPARAM_INFO
	.align		4
.L_50:
        /*015c*/ 	.byte	0x04, 0x17
        /*015e*/ 	.short	(.L_52 - .L_51)
.L_51:
        /*0160*/ 	.word	0x00000000
        /*0164*/ 	.short	0x0005
        /*0166*/ 	.short	0x0028
        /*0168*/ 	.byte	0x00, 0xf0, 0x11, 0x00


	//----- nvinfo : EIATTR_KPARAM_INFO
	.align		4
.L_52:
        /*016c*/ 	.byte	0x04, 0x17
        /*016e*/ 	.short	(.L_54 - .L_53)
.L_53:
        /*0170*/ 	.word	0x00000000
        /*0174*/ 	.short	0x0004
        /*0176*/ 	.short	0x0020
        /*0178*/ 	.byte	0x00, 0xf4, 0x21, 0x00


	//----- nvinfo : EIATTR_KPARAM_INFO
	.align		4
.L_54:
        /*017c*/ 	.byte	0x04, 0x17
        /*017e*/ 	.short	(.L_56 - .L_55)
.L_55:
        /*0180*/ 	.word	0x00000000
        /*0184*/ 	.short	0x0003
        /*0186*/ 	.short	0x0018
        /*0188*/ 	.byte	0x00, 0xf4, 0x21, 0x00


	//----- nvinfo : EIATTR_KPARAM_INFO
	.align		4
.L_56:
        /*018c*/ 	.byte	0x04, 0x17
        /*018e*/ 	.short	(.L_58 - .L_57)
.L_57:
        /*0190*/ 	.word	0x00000000
        /*0194*/ 	.short	0x0002
        /*0196*/ 	.short	0x0010
        /*0198*/ 	.byte	0x00, 0xf4, 0x21, 0x00


	//----- nvinfo : EIATTR_KPARAM_INFO
	.align		4
.L_58:
        /*019c*/ 	.byte	0x04, 0x17
        /*019e*/ 	.short	(.L_60 - .L_59)
.L_59:
        /*01a0*/ 	.word	0x00000000
        /*01a4*/ 	.short	0x0001
        /*01a6*/ 	.short	0x0008
        /*01a8*/ 	.byte	0x00, 0xf4, 0x21, 0x00


	//----- nvinfo : EIATTR_KPARAM_INFO
	.align		4
.L_60:
        /*01ac*/ 	.byte	0x04, 0x17
        /*01ae*/ 	.short	(.L_62 - .L_61)
.L_61:
        /*01b0*/ 	.word	0x00000000
        /*01b4*/ 	.short	0x0000
        /*01b6*/ 	.short	0x0000
        /*01b8*/ 	.byte	0x00, 0xf4, 0x21, 0x00


	//----- nvinfo : EIATTR_MAXREG_COUNT
	.align		4
.L_62:
        /*01bc*/ 	.byte	0x03, 0x1b
        /*01be*/ 	.short	0x00ff


	//----- nvinfo : EIATTR_NUM_BARRIERS
	.align		4
        /*01c0*/ 	.byte	0x02, 0x4c
        /*01c2*/ 	.byte	0x01
	.zero		1


	//----- nvinfo : EIATTR_ANNOTATIONS
	.align		4
        /*01c4*/ 	.byte	0x04, 0x55
        /*01c6*/ 	.short	(.L_64 - .L_63)


	//   ....[0]....
.L_63:
        /*01c8*/ 	.word	0x00000001
        /*01cc*/ 	.byte	0x90, 0x03, 0x00, 0x00, 0x01, 0x00, 0x00, 0x00, 0xb0, 0x03, 0x00, 0x00, 0x01, 0x00, 0x00, 0x00
        /* <DEDUP_REMOVED lines=3311> */
        /*d0cc*/ 	.byte	0x50, 0x46, 0x03, 0x00


	//----- nvinfo : EIATTR_MERCURY_ISA_VERSION
	.align		4
.L_64:
        /*d0d0*/ 	.byte	0x03, 0x5f
        /*d0d2*/ 	.short	0x0000


	//----- nvinfo : EIATTR_COOP_GROUP_MASK_REGIDS
	.align		4
        /*d0d4*/ 	.byte	0x04, 0x29
        /*d0d6*/ 	.short	(.L_66 - .L_65)


	//   ....[0]....
.L_65:
        /*d0d8*/ 	.word	0xffffffff


	//   ....[1]....
        /*d0dc*/ 	.word	0xffffffff


	//   ....[2]....
        /*d0e0*/ 	.word	0xffffffff


	//   ....[3]....
        /*d0e4*/ 	.word	0xffffffff


	//   ....[4]....
        /*d0e8*/ 	.word	0xffffffff


	//   ....[5]....
        /*d0ec*/ 	.word	0xffffffff


	//   ....[6]....
        /*d0f0*/ 	.word	0xffffffff


	//   ....[7]....
        /*d0f4*/ 	.word	0xffffffff


	//   ....[8]....
        /*d0f8*/ 	.word	0xffffffff


	//   ....[9]....
        /*d0fc*/ 	.word	0xffffffff


	//   ....[10]....
        /*d100*/ 	.word	0xffffffff


	//   ....[11]....
        /*d104*/ 	.word	0xffffffff


	//   ....[12]....
        /*d108*/ 	.word	0xffffffff


	//   ....[13]....
        /*d10c*/ 	.word	0xffffffff


	//   ....[14]....
        /*d110*/ 	.word	0xffffffff


	//   ....[15]....
        /*d114*/ 	.word	0xffffffff


	//   ....[16]....
        /*d118*/ 	.word	0xffffffff


	//   ....[17]....
        /*d11c*/ 	.word	0xffffffff


	//   ....[18]....
        /*d120*/ 	.word	0xffffffff


	//   ....[19]....
        /*d124*/ 	.word	0xffffffff


	//----- nvinfo : EIATTR_COOP_GROUP_INSTR_OFFSETS
	.align		4
.L_66:
        /*d128*/ 	.byte	0x04, 0x28
        /*d12a*/ 	.short	(.L_68 - .L_67)


	//   ....[0]....
.L_67:
        /*d12c*/ 	.word	0x00019b80


	//   ....[1]....
        /*d130*/ 	.word	0x00019ba0


	//   ....[2]....
        /*d134*/ 	.word	0x00019be0


	//   ....[3]....
        /*d138*/ 	.word	0x00019c00


	//   ....[4]....
        /*d13c*/ 	.word	0x00019c10


	//   ....[5]....
        /*d140*/ 	.word	0x00019c60


	//   ....[6]....
        /*d144*/ 	.word	0x00019c70


	//   ....[7]....
        /*d148*/ 	.word	0x00019c80


	//   ....[8]....
        /*d14c*/ 	.word	0x00019d60


	//   ....[9]....
        /*d150*/ 	.word	0x00019d80


	//   ....[10]....
        /*d154*/ 	.word	0x0001a370


	//   ....[11]....
        /*d158*/ 	.word	0x0001a390


	//   ....[12]....
        /*d15c*/ 	.word	0x0001a3a0


	//   ....[13]....
        /*d160*/ 	.word	0x0001a3b0


	//   ....[14]....
        /*d164*/ 	.word	0x0001a3e0


	//   ....[15]....
        /*d168*/ 	.word	0x0001a410


	//   ....[16]....
        /*d16c*/ 	.word	0x0001a420


	//   ....[17]....
        /*d170*/ 	.word	0x0001a430


	//   ....[18]....
        /*d174*/ 	.word	0x0001a510


	//   ....[19]....
        /*d178*/ 	.word	0x0001a530


	//----- nvinfo : EIATTR_EXIT_INSTR_OFFSETS
	.align		4
.L_68:
        /*d17c*/ 	.byte	0x04, 0x1c
        /*d17e*/ 	.short	(.L_70 - .L_69)


	//   ....[0]....
.L_69:
        /*d180*/ 	.word	0x00034640


	//   ....[1]....
        /*d184*/ 	.word	0x00034740


	//----- nvinfo : EIATTR_REQNTID
	.align		4
.L_70:
        /*d188*/ 	.byte	0x04, 0x10
        /*d18a*/ 	.short	(.L_72 - .L_71)
.L_71:
        /*d18c*/ 	.word	0x00000080
        /*d190*/ 	.word	0x00000001
        /*d194*/ 	.word	0x00000001
.L_72:


//--------------------- .nv.callgraph             --------------------------
	.section	.nv.callgraph,"",@"SHT_CUDA_CALLGRAPH"
	.align	4
	.sectionentsize	8
	.align		4
        /*0000*/ 	.word	0x00000000
	.align		4
        /*0004*/ 	.word	0xffffffff
	.align		4
        /*0008*/ 	.word	0x00000000
	.align		4
        /*000c*/ 	.word	0xfffffffe
	.align		4
        /*0010*/ 	.word	0x00000000
	.align		4
        /*0014*/ 	.word	0xfffffffd
	.align		4
        /*0018*/ 	.word	0x00000000
	.align		4
        /*001c*/ 	.word	0xfffffffc


//--------------------- .nv.rel.action            --------------------------
	.section	.nv.rel.action,"",@"SHT_CUDA_RELOCINFO"
	.align	8
	.sectionentsize	8
        /*0000*/ 	.byte	0x73, 0x00, 0x00, 0x00, 0x00, 0x00, 0x00, 0x00, 0x00, 0x00, 0x00, 0x11, 0x25, 0x00, 0x05, 0x36


//--------------------- .nv.constant4             --------------------------
	.section	.nv.constant4,"a",@progbits
	.align	8
	.align		8
.nv.constant4:
        /*0000*/ 	.dword	_$_str


//--------------------- .nv.constant0.attn_fwd    --------------------------
	.section	.nv.constant0.attn_fwd,"a",@progbits
	.sectionflags	@""
	.align	4
.nv.constant0.attn_fwd:
	.zero		488


//--------------------- .text.attn_fwd            --------------------------
	.section	.text.attn_fwd,"ax",@progbits
	.sectioninfo	@"SHI_REGISTERS=32"
	.align	128
        .global         attn_fwd
        .type           attn_fwd,@function
        .size           attn_fwd,(.L_x_3 - attn_fwd)
        .other          attn_fwd,@"STO_CUDA_ENTRY STV_DEFAULT"
attn_fwd:
.text.attn_fwd:
[----:B------:R-:W-:Y:S02]  /*0000*/  MOV R1, c[0x0][0x28] ;  /* 0x00000a0000017a02 */ /* 0x000fe40000000f00 */
[----:B------:R-:W0:Y:S01]  /*0010*/  S2R R2, SR_TID.X ;  /* 0x0000000000027919 */ /* 0x000e220000002100 */
[----:B------:R-:W-:Y:S01]  /*0020*/  MOV R9, c[0x0][0x198] ;  /* 0x0000660000097a02 */ /* 0x000fe20000000f00 */
[----:B------:R-:W-:Y:S01]  /*0030*/  ULDC.64 UR4, c[0x0][0x118] ;  /* 0x0000460000047ab9 */ /* 0x000fe20000000a00 */
[----:B------:R-:W-:Y:S01]  /*0040*/  IADD3 R1, R1, -0x2810, RZ ;  /* 0xffffd7f001017810 */ /* 0x000fe20007ffe0ff */
[----:B------:R-:W1:Y:S04]  /*0050*/  S2R R0, SR_CTAID.X ;  /* 0x0000000000007919 */ /* 0x000e680000002500 */
[----:B------:R-:W2:Y:S01]  /*0060*/  S2R R4, SR_CTAID.Y ;  /* 0x0000000000047919 */ /* 0x000ea20000002600 */
[----:B0-----:R-:W-:Y:S02]  /*0070*/  LOP3.LUT R3, R2, 0x1f, RZ, 0xc0, !PT ;  /* 0x0000001f02037812 */ /* 0x001fe400078ec0ff */
[----:B------:R-:W-:-:S03]  /*0080*/  SHF.R.U32.HI R2, RZ, 0x5, R2 ;  /* 0x00000005ff027819 */ /* 0x000fc60000011602 */
[----:B-1----:R-:W-:Y:S01]  /*0090*/  IMAD R3, R0, 0x20, R3 ;  /* 0x0000002000037824 */ /* 0x002fe200078e0203 */
[----:B------:R-:W-:Y:S01]  /*00a0*/  SGXT.U32 R2, R2, 0x2 ;  /* 0x000000020202781a */ /* 0x000fe20000000000 */
[----:B--2---:R-:W-:Y:S02]  /*00b0*/  IMAD R0, R4, c[0x0][0x190], RZ ;  /* 0x0000640004007a24 */ /* 0x004fe400078e02ff */
[----:B------:R-:W-:Y:S02]  /*00c0*/  IMAD R4, R3, c[0x0][0x194], RZ ;  /* 0x0000650003047a24 */ /* 0x000fe400078e02ff */
[----:B------:R-:W-:Y:S02]  /*00d0*/  IMAD R8, R2, c[0x0][0x198], RZ ;  /* 0x0000660002087a24 */ /* 0x000fe400078e02ff */
[----:B------:R-:W-:Y:S01]  /*00e0*/  IMAD.SHL.U32 R3, R0, 0x2, RZ ;  /* 0x0000000200037824 */ /* 0x000fe200078e00ff */
[----:B------:R-:W-:Y:S01]  /*00f0*/  SHF.L.U32 R6, R4, 0x1, RZ ;  /* 0x0000000104067819 */ /* 0x000fe200000006ff */
[----:B------:R-:W-:-:S03]  /*0100*/  IMAD.HI R2, R0, 0x2, RZ ;  /* 0x0000000200027827 */ /* 0x000fc600078e02ff */
[----:B------:R-:W-:Y:S01]  /*0110*/  IADD3 R3, P0, P1, R6, c[0x0][0x160], R3 ;  /* 0x0000580006037a10 */ /* 0x000fe2000791e003 */
[----:B------:R-:W-:Y:S02]  /*0120*/  IMAD R0, R9, 0x4, R8 ;  /* 0x0000000409007824 */ /* 0x000fe400078e0208 */
[----:B------:R-:W-:-:S03]  /*0130*/  IMAD.HI R5, R4, 0x2, RZ ;  /* 0x0000000204057827 */ /* 0x000fc600078e02ff */
[----:B------:R-:W-:Y:S02]  /*0140*/  LEA R4, R9, R0, 0x2 ;  /* 0x0000000009047211 */ /* 0x000fe400078e10ff */
[----:B------:R-:W-:Y:S02]  /*0150*/  IADD3.X R2, R5, c[0x0][0x164], R2, P0, P1 ;  /* 0x0000590005027a10 */ /* 0x000fe400007e2402 */
[-C--:B------:R-:W-:Y:S02]  /*0160*/  LEA R16, P0, R8, R3.reuse, 0x1 ;  /* 0x0000000308107211 */ /* 0x080fe400078008ff */
[----:B------:R-:W-:Y:S02]  /*0170*/  LEA R6, P1, R4, R3, 0x1 ;  /* 0x0000000304067211 */ /* 0x000fe400078208ff */
[-C--:B------:R-:W-:Y:S01]  /*0180*/  LEA.HI.X.SX32 R17, R8, R2.reuse, 0x1, P0 ;  /* 0x0000000208117211 */ /* 0x080fe200000f0eff */
[----:B------:R-:W-:Y:S01]  /*0190*/  IMAD R8, R9, 0x4, R4 ;  /* 0x0000000409087824 */ /* 0x000fe200078e0204 */
[----:B------:R-:W-:-:S02]  /*01a0*/  LEA.HI.X.SX32 R7, R4, R2, 0x1, P1 ;  /* 0x0000000204077211 */ /* 0x000fc400008f0eff */
[CC--:B------:R-:W-:Y:S01]  /*01b0*/  LEA R14, P0, R0.reuse, R3.reuse, 0x1 ;  /* 0x00000003000e7211 */ /* 0x0c0fe200078008ff */
[----:B------:R0:W2:Y:S03]  /*01c0*/  LDG.E.U16 R19, [R16.64] ;  /* 0x0000000410137981 */ /* 0x0000a6000c1e1500 */
[----:B------:R-:W-:Y:S02]  /*01d0*/  LEA.HI.X.SX32 R15, R0, R2, 0x1, P0 ;  /* 0x00000002000f7211 */ /* 0x000fe400000f0eff */
[----:B------:R-:W-:Y:S01]  /*01e0*/  LEA R0, R9, R8, 0x2 ;  /* 0x0000000809007211 */ /* 0x000fe200078e10ff */
[----:B0-----:R0:W3:Y:S01]  /*01f0*/  LDG.E.U16 R17, [R6.64] ;  /* 0x0000000406117981 */ /* 0x0010e2000c1e1500 */
[----:B------:R-:W-:-:S03]  /*0200*/  LEA R12, P0, R8, R3, 0x1 ;  /* 0x00000003080c7211 */ /* 0x000fc600078008ff */
[C---:B------:R-:W-:Y:S01]  /*0210*/  IMAD R18, R9.reuse, 0x4, R0 ;  /* 0x0000000409127824 */ /* 0x040fe200078e0200 */
[-C--:B------:R-:W-:Y:S01]  /*0220*/  LEA R10, P1, R0, R3.reuse, 0x1 ;  /* 0x00000003000a7211 */ /* 0x080fe200078208ff */
[----:B------:R1:W4:Y:S01]  /*0230*/  LDG.E.U16 R21, [R14.64] ;  /* 0x000000040e157981 */ /* 0x000322000c1e1500 */
[-C--:B------:R-:W-:Y:S02]  /*0240*/  LEA.HI.X.SX32 R13, R8, R2.reuse, 0x1, P0 ;  /* 0x00000002080d7211 */ /* 0x080fe400000f0eff */
[----:B------:R-:W-:Y:S02]  /*0250*/  LEA.HI.X.SX32 R11, R0, R2, 0x1, P1 ;  /* 0x00000002000b7211 */ /* 0x000fe400008f0eff */
[----:B------:R-:W-:Y:S01]  /*0260*/  LEA R4, P0, R18, R3, 0x1 ;  /* 0x0000000312047211 */ /* 0x000fe200078008ff */
[----:B------:R1:W4:Y:S01]  /*0270*/  LDG.E.U16 R20, [R12.64] ;  /* 0x000000040c147981 */ /* 0x000322000c1e1500 */
[----:B------:R-:W-:-:S03]  /*0280*/  LEA R0, R9, R18, 0x2 ;  /* 0x0000001209007211 */ /* 0x000fc600078e10ff */
[----:B------:R1:W4:Y:S01]  /*0290*/  LDG.E.U16 R16, [R10.64] ;  /* 0x000000040a107981 */ /* 0x000322000c1e1500 */
[----:B------:R-:W-:Y:S01]  /*02a0*/  LEA.HI.X.SX32 R5, R18, R2, 0x1, P0 ;  /* 0x0000000212057211 */ /* 0x000fe200000f0eff */
[----:B------:R-:W-:Y:S01]  /*02b0*/  IMAD R8, R9, 0x4, R0 ;  /* 0x0000000409087824 */ /* 0x000fe200078e0200 */
[----:B0-----:R-:W-:-:S03]  /*02c0*/  LEA R6, P0, R0, R3, 0x1 ;  /* 0x0000000300067211 */ /* 0x001fc600078008ff */
[----:B-1----:R0:W4:Y:S01]  /*02d0*/  LDG.E.U16 R15, [R4.64] ;  /* 0x00000004040f7981 */ /* 0x002122000c1e1500 */
[----:B------:R-:W-:Y:S02]  /*02e0*/  LEA.HI.X.SX32 R7, R0, R2, 0x1, P0 ;  /* 0x0000000200077211 */ /* 0x000fe400000f0eff */
[----:B------:R-:W-:-:S03]  /*02f0*/  LEA R0, R9, R8, 0x2 ;  /* 0x0000000809007211 */ /* 0x000fc600078e10ff */
[----:B------:R1:W4:Y:S01]  /*0300*/  LDG.E.U16 R13, [R6.64] ;  /* 0x00000004060d7981 */ /* 0x000322000c1e1500 */
[----:B0-----:R-:W-:Y:S01]  /*0310*/  LEA R4, P0, R8, R3, 0x1 ;  /* 0x0000000308047211 */ /* 0x001fe200078008ff */
[----:B------:R-:W-:-:S03]  /*0320*/  IMAD R14, R9, 0x4, R0 ;  /* 0x00000004090e7824 */ /* 0x000fc600078e0200 */
[-C--:B------:R-:W-:Y:S02]  /*0330*/  LEA.HI.X.SX32 R5, R8, R2.reuse, 0x1, P0 ;  /* 0x0000000208057211 */ /* 0x080fe400000f0eff */
[-C--:B------:R-:W-:Y:S02]  /*0340*/  LEA R10, P1, R0, R3.reuse, 0x1 ;  /* 0x00000003000a7211 */ /* 0x080fe400078208ff */
[----:B-1----:R-:W-:Y:S01]  /*0350*/  LEA R6, P0, R14, R3, 0x1 ;  /* 0x000000030e067211 */ /* 0x002fe200078008ff */
[----:B------:R0:W4:Y:S01]  /*0360*/  LDG.E.U16 R12, [R4.64] ;  /* 0x00000004040c7981 */ /* 0x000122000c1e1500 */
[-C--:B------:R-:W-:Y:S02]  /*0370*/  LEA.HI.X.SX32 R11, R0, R2.reuse, 0x1, P1 ;  /* 0x00000002000b7211 */ /* 0x080fe400008f0eff */
[----:B------:R-:W-:Y:S01]  /*0380*/  LEA.HI.X.SX32 R7, R14, R2, 0x1, P0 ;  /* 0x000000020e077211 */ /* 0x000fe200000f0eff */
[----:B--2---:R1:W-:Y:S04]  /*0390*/  STL [R1+0x194], R19 ;  /* 0x0001941301007387 */ /* 0x0043e80000100800 */
[----:B-1----:R1:W2:Y:S04]  /*03a0*/  LDG.E.U16 R19, [R10.64] ;  /* 0x000000040a137981 */ /* 0x0022a8000c1e1500 */
[----:B---3--:R3:W-:Y:S04]  /*03b0*/  STL [R1+0x190], R17 ;  /* 0x0001901101007387 */ /* 0x0087e80000100800 */
[----:B---3--:R3:W2:Y:S01]  /*03c0*/  LDG.E.U16 R17, [R6.64] ;  /* 0x0000000406117981 */ /* 0x0086a2000c1e1500 */
[----:B------:R-:W-:-:S04]  /*03d0*/  LEA R8, R9, R14, 0x2 ;  /* 0x0000000e09087211 */ /* 0x000fc800078e10ff */
[----:B0-----:R-:W-:Y:S01]  /*03e0*/  LEA R4, P0, R8, R3, 0x1 ;  /* 0x0000000308047211 */ /* 0x001fe200078008ff */
[----:B------:R-:W-:-:S03]  /*03f0*/  IMAD R0, R9, 0x4, R8 ;  /* 0x0000000409007824 */ /* 0x000fc600078e0208 */
[----:B------:R-:W-:Y:S02]  /*0400*/  LEA.HI.X.SX32 R5, R8, R2, 0x1, P0 ;  /* 0x0000000208057211 */ /* 0x000fe400000f0eff */
[----:B-1----:R-:W-:Y:S02]  /*0410*/  LEA R11, R9, R0, 0x2 ;  /* 0x00000000090b7211 */ /* 0x002fe400078e10ff */
[CC--:B---3--:R-:W-:Y:S01]  /*0420*/  LEA R6, P0, R0.reuse, R3.reuse, 0x1 ;  /* 0x0000000300067211 */ /* 0x0c8fe200078008ff */
[----:B------:R0:W3:Y:S01]  /*0430*/  LDG.E.U16 R14, [R4.64] ;  /* 0x00000004040e7981 */ /* 0x0000e2000c1e1500 */
[-C--:B------:R-:W-:Y:S01]  /*0440*/  LEA R10, P1, R11, R3.reuse, 0x1 ;  /* 0x000000030b0a7211 */ /* 0x080fe200078208ff */
[----:B------:R-:W-:Y:S01]  /*0450*/  IMAD R8, R9, 0x4, R11 ;  /* 0x0000000409087824 */ /* 0x000fe200078e020b */
[-C--:B------:R-:W-:Y:S02]  /*0460*/  LEA.HI.X.SX32 R7, R0, R2.reuse, 0x1, P0 ;  /* 0x0000000200077211 */ /* 0x080fe400000f0eff */
[----:B------:R-:W-:Y:S01]  /*0470*/  LEA.HI.X.SX32 R11, R11, R2, 0x1, P1 ;  /* 0x000000020b0b7211 */ /* 0x000fe200008f0eff */
[----:B----4-:R-:W-:Y:S04]  /*0480*/  STL [R1+0x1b8], R21 ;  /* 0x0001b81501007387 */ /* 0x010fe80000100800 */
[----:B------:R-:W-:Y:S01]  /*0490*/  STL [R1+0x1b4], R20 ;  /* 0x0001b41401007387 */ /* 0x000fe20000100800 */
[----:B0-----:R-:W-:-:S03]  /*04a0*/  LEA R4, P0, R8, R3, 0x1 ;  /* 0x0000000308047211 */ /* 0x001fc600078008ff */
[----:B------:R0:W4:Y:S04]  /*04b0*/  LDG.E.U16 R18, [R6.64] ;  /* 0x0000000406127981 */ /* 0x000128000c1e1500 */
[----:B------:R1:W-:Y:S01]  /*04c0*/  STL [R1+0x184], R16 ;  /* 0x0001841001007387 */ /* 0x0003e20000100800 */
[C---:B------:R-:W-:Y:S02]  /*04d0*/  LEA R0, R9.reuse, R8, 0x2 ;  /* 0x0000000809007211 */ /* 0x040fe400078e10ff */
[----:B------:R-:W-:Y:S01]  /*04e0*/  LEA.HI.X.SX32 R5, R8, R2, 0x1, P0 ;  /* 0x0000000208057211 */ /* 0x000fe200000f0eff */
[----:B-1----:R1:W4:Y:S01]  /*04f0*/  LDG.E.U16 R16, [R10.64] ;  /* 0x000000040a107981 */ /* 0x002322000c1e1500 */
[----:B0-----:R-:W-:Y:S01]  /*0500*/  LEA R6, P0, R0, R3, 0x1 ;  /* 0x0000000300067211 */ /* 0x001fe200078008ff */
[----:B------:R-:W-:-:S02]  /*0510*/  IMAD R8, R9, 0x4, R0 ;  /* 0x0000000409087824 */ /* 0x000fc400078e0200 */
[----:B------:R0:W-:Y:S01]  /*0520*/  STL [R1+0x1b0], R15 ;  /* 0x0001b00f01007387 */ /* 0x0001e20000100800 */
[----:B------:R-:W-:Y:S02]  /*0530*/  LEA.HI.X.SX32 R7, R0, R2, 0x1, P0 ;  /* 0x0000000200077211 */ /* 0x000fe400000f0eff */
[C---:B-1----:R-:W-:Y:S01]  /*0540*/  LEA R11, R9.reuse, R8, 0x2 ;  /* 0x00000008090b7211 */ /* 0x042fe200078e10ff */
[----:B0-----:R0:W4:Y:S04]  /*0550*/  LDG.E.U16 R15, [R4.64] ;  /* 0x00000004040f7981 */ /* 0x001128000c1e1500 */
[----:B------:R-:W-:Y:S01]  /*0560*/  IMAD R0, R9, 0x4, R11 ;  /* 0x0000000409007824 */ /* 0x000fe200078e020b */
[----:B------:R1:W-:Y:S01]  /*0570*/  STL [R1+0x180], R13 ;  /* 0x0001800d01007387 */ /* 0x0003e20000100800 */
[----:B0-----:R-:W-:-:S04]  /*0580*/  LEA R4, P0, R8, R3, 0x1 ;  /* 0x0000000308047211 */ /* 0x001fc800078008ff */
[----:B------:R-:W-:Y:S01]  /*0590*/  LEA.HI.X.SX32 R5, R8, R2, 0x1, P0 ;  /* 0x0000000208057211 */ /* 0x000fe200000f0eff */
[----:B-1----:R0:W4:Y:S01]  /*05a0*/  LDG.E.U16 R13, [R6.64] ;  /* 0x00000004060d7981 */ /* 0x002122000c1e1500 */
[----:B------:R-:W-:-:S03]  /*05b0*/  LEA R10, P1, R11, R3, 0x1 ;  /* 0x000000030b0a7211 */ /* 0x000fc600078208ff */
[----:B------:R1:W-:Y:S01]  /*05c0*/  STL [R1+0x1ac], R12 ;  /* 0x0001ac0c01007387 */ /* 0x0003e20000100800 */
[-C--:B------:R-:W-:Y:S02]  /*05d0*/  LEA.HI.X.SX32 R11, R11, R2.reuse, 0x1, P1 ;  /* 0x000000020b0b7211 */ /* 0x080fe400008f0eff */
[C---:B0-----:R-:W-:Y:S01]  /*05e0*/  LEA R6, P0, R0.reuse, R3, 0x1 ;  /* 0x0000000300067211 */ /* 0x041fe200078008ff */
[----:B-1----:R0:W4:Y:S03]  /*05f0*/  LDG.E.U16 R12, [R4.64] ;  /* 0x00000004040c7981 */ /* 0x002126000c1e1500 */
[----:B------:R-:W-:Y:S01]  /*0600*/  LEA.HI.X.SX32 R7, R0, R2, 0x1, P0 ;  /* 0x0000000200077211 */ /* 0x000fe200000f0eff */
[----:B--2---:R1:W-:Y:S04]  /*0610*/  STL [R1+0x174], R19 ;  /* 0x0001741301007387 */ /* 0x0043e80000100800 */
[----:B-1----:R1:W2:Y:S04]  /*0620*/  LDG.E.U16 R19, [R10.64] ;  /* 0x000000040a137981 */ /* 0x0022a8000c1e1500 */
[----:B------:R0:W-:Y:S04]  /*0630*/  STL [R1+0x1a8], R17 ;  /* 0x0001a81101007387 */ /* 0x0001e80000100800 */
[----:B0-----:R0:W2:Y:S01]  /*0640*/  LDG.E.U16 R17, [R6.64] ;  /* 0x0000000406117981 */ /* 0x0010a2000c1e1500 */
[----:B------:R-:W-:-:S04]  /*0650*/  LEA R8, R9, R0, 0x2 ;  /* 0x0000000009087211 */ /* 0x000fc800078e10ff */
[----:B------:R-:W-:Y:S01]  /*0660*/  LEA R4, P0, R8, R3, 0x1 ;  /* 0x0000000308047211 */ /* 0x000fe200078008ff */
[----:B------:R-:W-:-:S03]  /*0670*/  IMAD R0, R9, 0x4, R8 ;  /* 0x0000000409007824 */ /* 0x000fc600078e0208 */
[----:B------:R-:W-:Y:S02]  /*0680*/  LEA.HI.X.SX32 R5, R8, R2, 0x1, P0 ;  /* 0x0000000208057211 */ /* 0x000fe400000f0eff */
[----:B-1----:R-:W-:Y:S01]  /*0690*/  LEA R11, R9, R0, 0x2 ;  /* 0x00000000090b7211 */ /* 0x002fe200078e10ff */
[----:B---3--:R1:W-:Y:S01]  /*06a0*/  STL [R1+0x170], R14 ;  /* 0x0001700e01007387 */ /* 0x0083e20000100800 */
[CC--:B0-----:R-:W-:Y:S02]  /*06b0*/  LEA R6, P0, R0.reuse, R3.reuse, 0x1 ;  /* 0x0000000300067211 */ /* 0x0c1fe400078008ff */
[----:B------:R-:W-:Y:S01]  /*06c0*/  LEA R10, P1, R11, R3, 0x1 ;  /* 0x000000030b0a7211 */ /* 0x000fe200078208ff */
[----:B------:R-:W-:Y:S01]  /*06d0*/  IMAD R8, R9, 0x4, R11 ;  /* 0x0000000409087824 */ /* 0x000fe200078e020b */
[-C--:B------:R-:W-:Y:S01]  /*06e0*/  LEA.HI.X.SX32 R7, R0, R2.reuse, 0x1, P0 ;  /* 0x0000000200077211 */ /* 0x080fe200000f0eff */
[----:B-1----:R0:W3:Y:S01]  /*06f0*/  LDG.E.U16 R14, [R4.64] ;  /* 0x00000004040e7981 */ /* 0x0020e2000c1e1500 */
[----:B------:R-:W-:-:S03]  /*0700*/  LEA.HI.X.SX32 R11, R11, R2, 0x1, P1 ;  /* 0x000000020b0b7211 */ /* 0x000fc600008f0eff */
[----:B----4-:R1:W-:Y:S01]  /*0710*/  STL [R1+0x1a4], R18 ;  /* 0x0001a41201007387 */ /* 0x0103e20000100800 */
[----:B------:R-:W-:-:S03]  /*0720*/  LEA R0, R9, R8, 0x2 ;  /* 0x0000000809007211 */ /* 0x000fc600078e10ff */
[----:B------:R4:W-:Y:S01]  /*0730*/  STL [R1+0x164], R16 ;  /* 0x0001641001007387 */ /* 0x0009e20000100800 */
[----:B0-----:R-:W-:-:S03]  /*0740*/  LEA R4, P0, R8, R3, 0x1 ;  /* 0x0000000308047211 */ /* 0x001fc600078008ff */
[----:B-1----:R0:W3:Y:S01]  /*0750*/  LDG.E.U16 R18, [R6.64] ;  /* 0x0000000406127981 */ /* 0x0020e2000c1e1500 */
[----:B------:R-:W-:-:S03]  /*0760*/  LEA.HI.X.SX32 R5, R8, R2, 0x1, P0 ;  /* 0x0000000208057211 */ /* 0x000fc600000f0eff */
[----:B----4-:R1:W4:Y:S01]  /*0770*/  LDG.E.U16 R16, [R10.64] ;  /* 0x000000040a107981 */ /* 0x010322000c1e1500 */
[C---:B------:R-:W-:Y:S01]  /*0780*/  IMAD R8, R9.reuse, 0x4, R0 ;  /* 0x0000000409087824 */ /* 0x040fe200078e0200 */
[CC--:B0-----:R-:W-:Y:S02]  /*0790*/  LEA R6, P0, R0.reuse, R3.reuse, 0x1 ;  /* 0x0000000300067211 */ /* 0x0c1fe400078008ff */
[----:B------:R0:W-:Y:S02]  /*07a0*/  STL [R1+0x1a0], R15 ;  /* 0x0001a00f01007387 */ /* 0x0001e40000100800 */
        /* <DEDUP_REMOVED lines=30> */
[----:B------:R1:W-:Y:S01]  /*0990*/  STL [R1+0x18c], R18 ;  /* 0x00018c1201007387 */ /* 0x0003e20000100800 */
[----:B------:R-:W-:-:S03]  /*09a0*/  LEA R0, R9, R8, 0x2 ;  /* 0x0000000809007211 */ /* 0x000fc600078e10ff */
[----:B----4-:R4:W-:Y:S01]  /*09b0*/  STL [R1+0x144], R16 ;  /* 0x0001441001007387 */ /* 0x0109e20000100800 */
        /* <DEDUP_REMOVED lines=11> */
[C---:B0-----:R-:W-:Y:S01]  /*0a70*/  LEA R4, P0, R8.reuse, R3, 0x1 ;  /* 0x0000000308047211 */ /* 0x041fe200078008ff */
[----:B------:R0:W-:Y:S03]  /*0a80*/  STL [R1+0x140], R13 ;  /* 0x0001400d01007387 */ /* 0x0001e60000100800 */
[----:B------:R-:W-:-:S02]  /*0a90*/  LEA.HI.X.SX32 R5, R8, R2, 0x1, P0 ;  /* 0x0000000208057211 */ /* 0x000fc400000f0eff */
[C---:B------:R-:W-:Y:S01]  /*0aa0*/  LEA R10, P1, R11.reuse, R3, 0x1 ;  /* 0x000000030b0a7211 */ /* 0x040fe200078208ff */
[----:B------:R1:W-:Y:S04]  /*0ab0*/  STL [R1+0x17c], R12 ;  /* 0x00017c0c01007387 */ /* 0x0003e80000100800 */
[----:B0-----:R0:W4:Y:S01]  /*0ac0*/  LDG.E.U16 R13, [R6.64] ;  /* 0x00000004060d7981 */ /* 0x001122000c1e1500 */
[----:B------:R-:W-:-:S03]  /*0ad0*/  LEA.HI.X.SX32 R11, R11, R2, 0x1, P1 ;  /* 0x000000020b0b7211 */ /* 0x000fc600008f0eff */
[----:B-1----:R1:W4:Y:S01]  /*0ae0*/  LDG.E.U16 R12, [R4.64] ;  /* 0x00000004040c7981 */ /* 0x002322000c1e1500 */
[----:B0-----:R-:W-:-:S04]  /*0af0*/  LEA R6, P0, R0, R3, 0x1 ;  /* 0x0000000300067211 */ /* 0x001fc800078008ff */
[----:B------:R-:W-:Y:S01]  /*0b00*/  LEA.HI.X.SX32 R7, R0, R2, 0x1, P0 ;  /* 0x0000000200077211 */ /* 0x000fe200000f0eff */
[----:B--2---:R0:W-:Y:S04]  /*0b10*/  STL [R1+0x134], R19 ;  /* 0x0001341301007387 */ /* 0x0041e80000100800 */
[----:B0-----:R0:W2:Y:S04]  /*0b20*/  LDG.E.U16 R19, [R10.64] ;  /* 0x000000040a137981 */ /* 0x0010a8000c1e1500 */
[----:B------:R0:W-:Y:S04]  /*0b30*/  STL [R1+0x178], R17 ;  /* 0x0001781101007387 */ /* 0x0001e80000100800 */
[----:B0-----:R0:W2:Y:S01]  /*0b40*/  LDG.E.U16 R17, [R6.64] ;  /* 0x0000000406117981 */ /* 0x0010a2000c1e1500 */
[----:B------:R-:W-:-:S04]  /*0b50*/  LEA R8, R9, R0, 0x2 ;  /* 0x0000000009087211 */ /* 0x000fc800078e10ff */
[----:B-1----:R-:W-:Y:S01]  /*0b60*/  LEA R4, P0, R8, R3, 0x1 ;  /* 0x0000000308047211 */ /* 0x002fe200078008ff */
[----:B------:R-:W-:-:S03]  /*0b70*/  IMAD R0, R9, 0x4, R8 ;  /* 0x0000000409007824 */ /* 0x000fc600078e0208 */
[----:B------:R-:W-:Y:S02]  /*0b80*/  LEA.HI.X.SX32 R5, R8, R2, 0x1, P0 ;  /* 0x0000000208057211 */ /* 0x000fe400000f0eff */
[----:B------:R-:W-:Y:S01]  /*0b90*/  LEA R11, R9, R0, 0x2 ;  /* 0x00000000090b7211 */ /* 0x000fe200078e10ff */
        /* <DEDUP_REMOVED lines=21> */
[----:B0-----:R-:W-:-:S04]  /*0cf0*/  LEA R4, P0, R8, R3, 0x1 ;  /* 0x0000000308047211 */ /* 0x001fc800078008ff */
[----:B------:R-:W-:Y:S01]  /*0d00*/  LEA.HI.X.SX32 R5, R8, R2, 0x1, P0 ;  /* 0x0000000208057211 */ /* 0x000fe200000f0eff */
[----:B------:R0:W-:Y:S01]  /*0d10*/  STL [R1+0x120], R13 ;  /* 0x0001200d01007387 */ /* 0x0001e20000100800 */
[----:B------:R-:W-:-:S03]  /*0d20*/  LEA R10, P1, R11, R3, 0x1 ;  /* 0x000000030b0a7211 */ /* 0x000fc600078208ff */
[----:B------:R1:W-:Y:S04]  /*0d30*/  STL [R1+0x15c], R12 ;  /* 0x00015c0c01007387 */ /* 0x0003e80000100800 */
[----:B0-----:R0:W4:Y:S04]  /*0d40*/  LDG.E.U16 R13, [R6.64] ;  /* 0x00000004060d7981 */ /* 0x001128000c1e1500 */
[----:B-1----:R1:W4:Y:S01]  /*0d50*/  LDG.E.U16 R12, [R4.64] ;  /* 0x00000004040c7981 */ /* 0x002322000c1e1500 */
[----:B------:R-:W-:Y:S02]  /*0d60*/  LEA.HI.X.SX32 R11, R11, R2, 0x1, P1 ;  /* 0x000000020b0b7211 */ /* 0x000fe400008f0eff */
        /* <DEDUP_REMOVED lines=69> */
[----:B-1----:R-:W-:Y:S01]  /*11c0*/  LEA R11, R9, R8, 0x2 ;  /* 0x00000008090b7211 */ /* 0x002fe200078e10ff */
[----:B0-----:R0:W4:Y:S03]  /*11d0*/  LDG.E.U16 R15, [R4.64] ;  /* 0x00000004040f7981 */ /* 0x001126000c1e1500 */
[----:B------:R-:W-:Y:S01]  /*11e0*/  LEA R10, P1, R11, R3, 0x1 ;  /* 0x000000030b0a7211 */ /* 0x000fe200078208ff */
[----:B------:R-:W-:-:S03]  /*11f0*/  IMAD R0, R9, 0x4, R11 ;  /* 0x0000000409007824 */ /* 0x000fc600078e020b */
[----:B------:R-:W-:Y:S02]  /*1200*/  LEA.HI.X.SX32 R11, R11, R2, 0x1, P1 ;  /* 0x000000020b0b7211 */ /* 0x000fe400008f0eff */
[----:B0-----:R-:W-:-:S03]  /*1210*/  LEA R4, P0, R8, R3, 0x1 ;  /* 0x0000000308047211 */ /* 0x001fc600078008ff */
[----:B------:R0:W4:Y:S01]  /*1220*/  LDG.E.U16 R20, [R10.64] ;  /* 0x000000040a147981 */ /* 0x000122000c1e1500 */
[----:B------:R-:W-:-:S03]  /*1230*/  LEA.HI.X.SX32 R5, R8, R2, 0x1, P0 ;  /* 0x0000000208057211 */ /* 0x000fc600000f0eff */
[----:B------:R1:W-:Y:S04]  /*1240*/  STL [R1+0xe0], R13 ;  /* 0x0000e00d01007387 */ /* 0x0003e80000100800 */
[----:B------:R0:W-:Y:S04]  /*1250*/  STL [R1+0x11c], R12 ;  /* 0x00011c0c01007387 */ /* 0x0001e80000100800 */
[----:B-1----:R1:W4:Y:S04]  /*1260*/  LDG.E.U16 R13, [R6.64] ;  /* 0x00000004060d7981 */ /* 0x002328000c1e1500 */
[----:B0-----:R0:W4:Y:S01]  /*1270*/  LDG.E.U16 R12, [R4.64] ;  /* 0x00000004040c7981 */ /* 0x001122000c1e1500 */
[----:B-1----:R-:W-:-:S04]  /*1280*/  LEA R6, P0, R0, R3, 0x1 ;  /* 0x0000000300067211 */ /* 0x002fc800078008ff */
[----:B------:R-:W-:Y:S01]  /*1290*/  LEA.HI.X.SX32 R7, R0, R2, 0x1, P0 ;  /* 0x0000000200077211 */ /* 0x000fe200000f0eff */
[----:B--2---:R-:W-:Y:S04]  /*12a0*/  STL [R1+0xdc], R19 ;  /* 0x0000dc1301007387 */ /* 0x004fe80000100800 */
[----:B------:R1:W-:Y:S04]  /*12b0*/  STL [R1+0x118], R17 ;  /* 0x0001181101007387 */ /* 0x0003e80000100800 */
[----:B-1----:R1:W2:Y:S01]  /*12c0*/  LDG.E.U16 R17, [R6.64] ;  /* 0x0000000406117981 */ /* 0x0022a2000c1e1500 */
[----:B------:R-:W-:-:S05]  /*12d0*/  LEA R8, R9, R0, 0x2 ;  /* 0x0000000009087211 */ /* 0x000fca00078e10ff */
[----:B------:R-:W-:Y:S01]  /*12e0*/  IMAD R0, R9, 0x4, R8 ;  /* 0x0000000409007824 */ /* 0x000fe200078e0208 */
[----:B0-----:R-:W-:-:S04]  /*12f0*/  LEA R4, P0, R8, R3, 0x1 ;  /* 0x0000000308047211 */ /* 0x001fc800078008ff */
[C---:B------:R-:W-:Y:S02]  /*1300*/  LEA R11, R9.reuse, R0, 0x2 ;  /* 0x00000000090b7211 */ /* 0x040fe400078e10ff */
[-C--:B------:R-:W-:Y:S02]  /*1310*/  LEA.HI.X.SX32 R5, R8, R2.reuse, 0x1, P0 ;  /* 0x0000000208057211 */ /* 0x080fe400000f0eff */
[C---:B-1----:R-:W-:Y:S01]  /*1320*/  LEA R6, P0, R0.reuse, R3, 0x1 ;  /* 0x0000000300067211 */ /* 0x042fe200078008ff */
[C---:B------:R-:W-:Y:S01]  /*1330*/  IMAD R8, R9.reuse, 0x4, R11 ;  /* 0x0000000409087824 */ /* 0x040fe200078e020b */
[----:B---3--:R0:W-:Y:S02]  /*1340*/  STL [R1+0xd0], R14 ;  /* 0x0000d00e01007387 */ /* 0x0081e40000100800 */
[----:B------:R-:W-:Y:S02]  /*1350*/  LEA.HI.X.SX32 R7, R0, R2, 0x1, P0 ;  /* 0x0000000200077211 */ /* 0x000fe400000f0eff */
[----:B------:R-:W-:-:S02]  /*1360*/  LEA R0, R9, R8, 0x2 ;  /* 0x0000000809007211 */ /* 0x000fc400078e10ff */
[CC--:B------:R-:W-:Y:S01]  /*1370*/  LEA R10, P1, R11.reuse, R3.reuse, 0x1 ;  /* 0x000000030b0a7211 */ /* 0x0c0fe200078208ff */
[----:B------:R1:W3:Y:S04]  /*1380*/  LDG.E.U16 R19, [R6.64] ;  /* 0x0000000406137981 */ /* 0x0002e8000c1e1500 */
[----:B0-----:R0:W3:Y:S01]  /*1390*/  LDG.E.U16 R14, [R4.64] ;  /* 0x00000004040e7981 */ /* 0x0010e2000c1e1500 */
[-C--:B------:R-:W-:Y:S02]  /*13a0*/  LEA.HI.X.SX32 R11, R11, R2.reuse, 0x1, P1 ;  /* 0x000000020b0b7211 */ /* 0x080fe400008f0eff */
[CC--:B0-----:R-:W-:Y:S01]  /*13b0*/  LEA R4, P0, R8.reuse, R3.reuse, 0x1 ;  /* 0x0000000308047211 */ /* 0x0c1fe200078008ff */
[----:B------:R0:W-:Y:S03]  /*13c0*/  STL [R1+0x10c], R18 ;  /* 0x00010c1201007387 */ /* 0x0001e60000100800 */
[-C--:B------:R-:W-:Y:S01]  /*13d0*/  LEA.HI.X.SX32 R5, R8, R2.reuse, 0x1, P0 ;  /* 0x0000000208057211 */ /* 0x080fe200000f0eff */
[----:B------:R-:W-:Y:S01]  /*13e0*/  IMAD R8, R9, 0x4, R0 ;  /* 0x0000000409087824 */ /* 0x000fe200078e0200 */
[CC--:B-1----:R-:W-:Y:S01]  /*13f0*/  LEA R6, P0, R0.reuse, R3.reuse, 0x1 ;  /* 0x0000000300067211 */ /* 0x0c2fe200078008ff */
[----:B----4-:R1:W-:Y:S03]  /*1400*/  STL [R1+0xcc], R16 ;  /* 0x0000cc1001007387 */ /* 0x0103e60000100800 */
[----:B------:R-:W-:Y:S01]  /*1410*/  LEA.HI.X.SX32 R7, R0, R2, 0x1, P0 ;  /* 0x0000000200077211 */ /* 0x000fe200000f0eff */
[----:B0-----:R0:W2:Y:S04]  /*1420*/  LDG.E.U16 R18, [R10.64] ;  /* 0x000000040a127981 */ /* 0x0010a8000c1e1500 */
[----:B-1----:R1:W2:Y:S02]  /*1430*/  LDG.E.U16 R16, [R4.64] ;  /* 0x0000000404107981 */ /* 0x0022a4000c1e1500 */
[----:B-1----:R-:W-:-:S02]  /*1440*/  LEA R4, P0, R8, R3, 0x1 ;  /* 0x0000000308047211 */ /* 0x002fc400078008ff */
[----:B------:R1:W-:Y:S02]  /*1450*/  STL [R1+0x108], R15 ;  /* 0x0001080f01007387 */ /* 0x0003e40000100800 */
[----:B------:R-:W-:Y:S02]  /*1460*/  LEA.HI.X.SX32 R5, R8, R2, 0x1, P0 ;  /* 0x0000000208057211 */ /* 0x000fe400000f0eff */
[----:B0-----:R-:W-:-:S03]  /*1470*/  LEA R11, R9, R8, 0x2 ;  /* 0x00000008090b7211 */ /* 0x001fc600078e10ff */
[----:B------:R0:W2:Y:S04]  /*1480*/  LDG.E.U16 R21, [R4.64] ;  /* 0x0000000404157981 */ /* 0x0000a8000c1e1500 */
[----:B-1----:R1:W2:Y:S01]  /*1490*/  LDG.E.U16 R15, [R6.64] ;  /* 0x00000004060f7981 */ /* 0x0022a2000c1e1500 */
[----:B------:R-:W-:Y:S01]  /*14a0*/  IMAD R0, R9, 0x4, R11 ;  /* 0x0000000409007824 */ /* 0x000fe200078e020b */
[C---:B------:R-:W-:Y:S02]  /*14b0*/  LEA R10, P1, R11.reuse, R3, 0x1 ;  /* 0x000000030b0a7211 */ /* 0x040fe400078208ff */
[----:B------:R0:W-:Y:S02]  /*14c0*/  STL [R1+0xc8], R13 ;  /* 0x0000c80d01007387 */ /* 0x0001e40000100800 */
[----:B------:R-:W-:-:S02]  /*14d0*/  LEA.HI.X.SX32 R11, R11, R2, 0x1, P1 ;  /* 0x000000020b0b7211 */ /* 0x000fc400008f0eff */
[----:B------:R-:W-:Y:S01]  /*14e0*/  STL [R1+0xfc], R12 ;  /* 0x0000fc0c01007387 */ /* 0x000fe20000100800 */
[----:B-1----:R-:W-:-:S03]  /*14f0*/  LEA R6, P0, R0, R3, 0x1 ;  /* 0x0000000300067211 */ /* 0x002fc600078008ff */
[----:B------:R1:W-:Y:S01]  /*1500*/  STL [R1+0xc4], R20 ;  /* 0x0000c41401007387 */ /* 0x0003e20000100800 */
[----:B0-----:R-:W-:Y:S02]  /*1510*/  LEA R13, R9, R0, 0x2 ;  /* 0x00000000090d7211 */ /* 0x001fe400078e10ff */
[-C--:B------:R-:W-:Y:S02]  /*1520*/  LEA.HI.X.SX32 R7, R0, R2.reuse, 0x1, P0 ;  /* 0x0000000200077211 */ /* 0x080fe400000f0eff */
[C---:B------:R-:W-:Y:S01]  /*1530*/  LEA R4, P0, R13.reuse, R3, 0x1 ;  /* 0x000000030d047211 */ /* 0x040fe200078008ff */
[----:B-1----:R0:W2:Y:S03]  /*1540*/  LDG.E.U16 R20, [R10.64] ;  /* 0x000000040a147981 */ /* 0x0020a6000c1e1500 */
[----:B------:R-:W-:-:S05]  /*1550*/  LEA.HI.X.SX32 R5, R13, R2, 0x1, P0 ;  /* 0x000000020d057211 */ /* 0x000fca00000f0eff */
[----:B------:R1:W2:Y:S04]  /*1560*/  LDG.E.U16 R24, [R4.64] ;  /* 0x0000000404187981 */ /* 0x0002a8000c1e1500 */
[----:B--2---:R2:W-:Y:S04]  /*1570*/  STL [R1+0xf8], R17 ;  /* 0x0000f81101007387 */ /* 0x0045e80000100800 */
[----:B--2---:R2:W4:Y:S01]  /*1580*/  LDG.E.U16 R17, [R6.64] ;  /* 0x0000000406117981 */ /* 0x004522000c1e1500 */
[----:B------:R-:W-:-:S05]  /*1590*/  IMAD R12, R9, 0x4, R13 ;  /* 0x00000004090c7824 */ /* 0x000fca00078e020d */
[----:B------:R-:W-:-:S05]  /*15a0*/  LEA R8, R9, R12, 0x2 ;  /* 0x0000000c09087211 */ /* 0x000fca00078e10ff */
[----:B------:R-:W-:Y:S01]  /*15b0*/  IMAD R0, R9, 0x4, R8 ;  /* 0x0000000409007824 */ /* 0x000fe200078e0208 */
[----:B0-----:R-:W-:-:S04]  /*15c0*/  LEA R10, P0, R12, R3, 0x1 ;  /* 0x000000030c0a7211 */ /* 0x001fc800078008ff */
[C---:B------:R-:W-:Y:S01]  /*15d0*/  LEA R13, R9.reuse, R0, 0x2 ;  /* 0x00000000090d7211 */ /* 0x040fe200078e10ff */
[----:B---3--:R0:W-:Y:S01]  /*15e0*/  STL [R1+0xb8], R14 ;  /* 0x0000b80e01007387 */ /* 0x0081e20000100800 */
[-C--:B--2---:R-:W-:Y:S02]  /*15f0*/  LEA R6, P1, R8, R3.reuse, 0x1 ;  /* 0x0000000308067211 */ /* 0x084fe400078208ff */
[-C--:B------:R-:W-:Y:S02]  /*1600*/  LEA.HI.X.SX32 R11, R12, R2.reuse, 0x1, P0 ;  /* 0x000000020c0b7211 */ /* 0x080fe400000f0eff */
[----:B-1----:R-:W-:Y:S02]  /*1610*/  LEA R4, P0, R0, R3, 0x1 ;  /* 0x0000000300047211 */ /* 0x002fe400078008ff */
[-C--:B------:R-:W-:Y:S01]  /*1620*/  LEA.HI.X.SX32 R7, R8, R2.reuse, 0x1, P1 ;  /* 0x0000000208077211 */ /* 0x080fe200008f0eff */
[----:B------:R1:W2:Y:S01]  /*1630*/  LDG.E.U16 R22, [R10.64] ;  /* 0x000000040a167981 */ /* 0x0002a2000c1e1500 */
[----:B0-----:R-:W-:Y:S01]  /*1640*/  IMAD R14, R9, 0x4, R13 ;  /* 0x00000004090e7824 */ /* 0x001fe200078e020d */
[----:B------:R-:W-:-:S02]  /*1650*/  LEA.HI.X.SX32 R5, R0, R2, 0x1, P0 ;  /* 0x0000000200057211 */ /* 0x000fc400000f0eff */
[----:B------:R0:W-:Y:S02]  /*1660*/  STL [R1+0xec], R19 ;  /* 0x0000ec1301007387 */ /* 0x0001e40000100800 */
[----:B------:R-:W-:Y:S02]  /*1670*/  LEA R12, R9, R14, 0x2 ;  /* 0x0000000e090c7211 */ /* 0x000fe400078e10ff */
[C---:B-1----:R-:W-:Y:S01]  /*1680*/  LEA R10, P0, R13.reuse, R3, 0x1 ;  /* 0x000000030d0a7211 */ /* 0x042fe200078008ff */
[----:B------:R1:W-:Y:S03]  /*1690*/  STL [R1+0xb4], R18 ;  /* 0x0000b41201007387 */ /* 0x0003e60000100800 */
[----:B------:R-:W-:Y:S01]  /*16a0*/  LEA.HI.X.SX32 R11, R13, R2, 0x1, P0 ;  /* 0x000000020d0b7211 */ /* 0x000fe200000f0eff */
[C---:B------:R-:W-:Y:S01]  /*16b0*/  IMAD R8, R9.reuse, 0x4, R12 ;  /* 0x0000000409087824 */ /* 0x040fe200078e020c */
[----:B0-----:R0:W3:Y:S04]  /*16c0*/  LDG.E.U16 R19, [R6.64] ;  /* 0x0000000406137981 */ /* 0x0010e8000c1e1500 */
[----:B------:R0:W-:Y:S04]  /*16d0*/  STL [R1+0xe8], R16 ;  /* 0x0000e81001007387 */ /* 0x0001e80000100800 */
[----:B-1----:R1:W3:Y:S01]  /*16e0*/  LDG.E.U16 R18, [R4.64] ;  /* 0x0000000404127981 */ /* 0x0022e2000c1e1500 */
[----:B------:R-:W-:-:S02]  /*16f0*/  LEA R0, R9, R8, 0x2 ;  /* 0x0000000809007211 */ /* 0x000fc400078e10ff */
[-C--:B0-----:R-:W-:Y:S02]  /*1700*/  LEA R6, P1, R12, R3.reuse, 0x1 ;  /* 0x000000030c067211 */ /* 0x081fe400078208ff */
[----:B-1----:R-:W-:-:S04]  /*1710*/  LEA R4, P0, R14, R3, 0x1 ;  /* 0x000000030e047211 */ /* 0x002fc800078008ff */
[-C--:B------:R-:W-:Y:S01]  /*1720*/  LEA.HI.X.SX32 R5, R14, R2.reuse, 0x1, P0 ;  /* 0x000000020e057211 */ /* 0x080fe200000f0eff */
[----:B------:R-:W-:Y:S04]  /*1730*/  STL [R1+0xb0], R15 ;  /* 0x0000b00f01007387 */ /* 0x000fe80000100800 */
[----:B------:R0:W-:Y:S01]  /*1740*/  STL [R1+0xd8], R21 ;  /* 0x0000d81501007387 */ /* 0x0001e20000100800 */
[----:B------:R-:W-:-:S03]  /*1750*/  LEA.HI.X.SX32 R7, R12, R2, 0x1, P1 ;  /* 0x000000020c077211 */ /* 0x000fc600008f0eff */
[----:B------:R1:W3:Y:S01]  /*1760*/  LDG.E.U16 R25, [R4.64] ;  /* 0x0000000404197981 */ /* 0x0002e2000c1e1500 */
[----:B------:R-:W-:-:S03]  /*1770*/  IMAD R16, R9, 0x4, R0 ;  /* 0x0000000409107824 */ /* 0x000fc600078e0200 */
[----:B------:R1:W3:Y:S04]  /*1780*/  LDG.E.U16 R23, [R6.64] ;  /* 0x0000000406177981 */ /* 0x0002e8000c1e1500 */
[----:B0-----:R0:W3:Y:S02]  /*1790*/  LDG.E.U16 R21, [R10.64] ;  /* 0x000000040a157981 */ /* 0x0010e4000c1e1500 */
[----:B0-----:R-:W-:-:S04]  /*17a0*/  LEA R10, P0, R8, R3, 0x1 ;  /* 0x00000003080a7211 */ /* 0x001fc800078008ff */
[-C--:B------:R-:W-:Y:S02]  /*17b0*/  LEA.HI.X.SX32 R11, R8, R2.reuse, 0x1, P0 ;  /* 0x00000002080b7211 */ /* 0x080fe400000f0eff */
[C---:B-1----:R-:W-:Y:S01]  /*17c0*/  LEA R4, P0, R0.reuse, R3, 0x1 ;  /* 0x0000000300047211 */ /* 0x042fe200078008ff */
[----:B------:R0:W-:Y:S03]  /*17d0*/  STL [R1+0xa4], R20 ;  /* 0x0000a41401007387 */ /* 0x0001e60000100800 */
[----:B------:R-:W-:-:S05]  /*17e0*/  LEA.HI.X.SX32 R5, R0, R2, 0x1, P0 ;  /* 0x0000000200057211 */ /* 0x000fca00000f0eff */
[----:B------:R1:W3:Y:S04]  /*17f0*/  LDG.E.U16 R27, [R4.64] ;  /* 0x00000004041b7981 */ /* 0x0002e8000c1e1500 */
[----:B0-----:R0:W3:Y:S02]  /*1800*/  LDG.E.U16 R20, [R10.64] ;  /* 0x000000040a147981 */ /* 0x0010e4000c1e1500 */
[----:B0-----:R-:W-:-:S04]  /*1810*/  LEA R10, P0, R16, R3, 0x1 ;  /* 0x00000003100a7211 */ /* 0x001fc800078008ff */
[----:B------:R-:W-:Y:S01]  /*1820*/  LEA.HI.X.SX32 R11, R16, R2, 0x1, P0 ;  /* 0x00000002100b7211 */ /* 0x000fe200000f0eff */
[----:B----4-:R-:W-:Y:S04]  /*1830*/  STL [R1+0xd4], R17 ;  /* 0x0000d41101007387 */ /* 0x010fe80000100800 */
[----:B------:R0:W-:Y:S04]  /*1840*/  STL [R1+0xa0], R24 ;  /* 0x0000a01801007387 */ /* 0x0001e80000100800 */
[----:B0-----:R0:W4:Y:S01]  /*1850*/  LDG.E.U16 R24, [R10.64] ;  /* 0x000000040a187981 */ /* 0x001122000c1e1500 */
[----:B------:R-:W-:-:S05]  /*1860*/  LEA R13, R9, R16, 0x2 ;  /* 0x00000010090d7211 */ /* 0x000fca00078e10ff */
[----:B------:R-:W-:-:S05]  /*1870*/  IMAD R15, R9, 0x4, R13 ;  /* 0x00000004090f7824 */ /* 0x000fca00078e020d */
[----:B------:R-:W-:-:S05]  /*1880*/  LEA R14, R9, R15, 0x2 ;  /* 0x0000000f090e7211 */ /* 0x000fca00078e10ff */
[----:B------:R-:W-:Y:S01]  /*1890*/  IMAD R8, R9, 0x4, R14 ;  /* 0x0000000409087824 */ /* 0x000fe200078e020e */
[----:B-1----:R-:W-:-:S04]  /*18a0*/  LEA R4, P0, R15, R3, 0x1 ;  /* 0x000000030f047211 */ /* 0x002fc800078008ff */
[----:B------:R-:W-:Y:S02]  /*18b0*/  LEA R7, R9, R8, 0x2 ;  /* 0x0000000809077211 */ /* 0x000fe400078e10ff */
[-C--:B------:R-:W-:Y:S01]  /*18c0*/  LEA.HI.X.SX32 R5, R15, R2.reuse, 0x1, P0 ;  /* 0x000000020f057211 */ /* 0x080fe200000f0eff */
[----:B--2---:R1:W-:Y:S01]  /*18d0*/  STL [R1+0xc0], R22 ;  /* 0x0000c01601007387 */ /* 0x0043e20000100800 */
[CC--:B0-----:R-:W-:Y:S01]  /*18e0*/  LEA R10, P0, R14.reuse, R3.reuse, 0x1 ;  /* 0x000000030e0a7211 */ /* 0x0c1fe200078008ff */
[----:B------:R-:W-:Y:S01]  /*18f0*/  IMAD R17, R9, 0x4, R7 ;  /* 0x0000000409117824 */ /* 0x000fe200078e0207 */
[----:B------:R-:W-:Y:S01]  /*1900*/  LEA R12, P1, R13, R3, 0x1 ;  /* 0x000000030d0c7211 */ /* 0x000fe200078208ff */
[----:B---3--:R0:W-:Y:S01]  /*1910*/  STL [R1+0x9c], R19 ;  /* 0x00009c1301007387 */ /* 0x0081e20000100800 */
[----:B------:R-:W-:Y:S02]  /*1920*/  LEA.HI.X.SX32 R11, R14, R2, 0x1, P0 ;  /* 0x000000020e0b7211 */ /* 0x000fe400000f0eff */
[----:B------:R-:W-:-:S02]  /*1930*/  LEA R0, R9, R17, 0x2 ;  /* 0x0000001109007211 */ /* 0x000fc400078e10ff */
[----:B------:R-:W-:Y:S01]  /*1940*/  LEA.HI.X.SX32 R13, R13, R2, 0x1, P1 ;  /* 0x000000020d0d7211 */ /* 0x000fe200008f0eff */
[----:B-1----:R1:W2:Y:S04]  /*1950*/  LDG.E.U16 R22, [R10.64] ;  /* 0x000000040a167981 */ /* 0x0022a8000c1e1500 */
[----:B------:R3:W-:Y:S01]  /*1960*/  STL [R1+0xbc], R18 ;  /* 0x0000bc1201007387 */ /* 0x0007e20000100800 */
[----:B------:R-:W-:-:S03]  /*1970*/  IMAD R16, R9, 0x4, R0 ;  /* 0x0000000409107824 */ /* 0x000fc600078e0200 */
[----:B0-----:R0:W2:Y:S04]  /*1980*/  LDG.E.U16 R19, [R12.64] ;  /* 0x000000040c137981 */ /* 0x0010a8000c1e1500 */
[----:B---3--:R3:W2:Y:S02]  /*1990*/  LDG.E.U16 R18, [R4.64] ;  /* 0x0000000404127981 */ /* 0x0086a4000c1e1500 */
[----:B---3--:R-:W-:-:S04]  /*19a0*/  LEA R4, P0, R8, R3, 0x1 ;  /* 0x0000000308047211 */ /* 0x008fc800078008ff */
[-C--:B------:R-:W-:Y:S02]  /*19b0*/  LEA.HI.X.SX32 R5, R8, R2.reuse, 0x1, P0 ;  /* 0x0000000208057211 */ /* 0x080fe400000f0eff */
[-C--:B-1----:R-:W-:Y:S02]  /*19c0*/  LEA R10, P0, R17, R3.reuse, 0x1 ;  /* 0x00000003110a7211 */ /* 0x082fe400078008ff */
[----:B0-----:R-:W-:Y:S01]  /*19d0*/  LEA R12, P1, R7, R3, 0x1 ;  /* 0x00000003070c7211 */ /* 0x001fe200078208ff */
[----:B------:R-:W-:Y:S01]  /*19e0*/  STL [R1+0x90], R21 ;  /* 0x0000901501007387 */ /* 0x000fe20000100800 */
[----:B------:R-:W-:-:S03]  /*19f0*/  LEA.HI.X.SX32 R11, R17, R2, 0x1, P0 ;  /* 0x00000002110b7211 */ /* 0x000fc600000f0eff */
[----:B------:R0:W-:Y:S01]  /*1a00*/  STL [R1+0xac], R25 ;  /* 0x0000ac1901007387 */ /* 0x0001e20000100800 */
[----:B------:R-:W-:Y:S02]  /*1a10*/  LEA R6, R9, R16, 0x2 ;  /* 0x0000001009067211 */ /* 0x000fe400078e10ff */
[----:B------:R-:W-:Y:S01]  /*1a20*/  LEA.HI.X.SX32 R13, R7, R2, 0x1, P1 ;  /* 0x00000002070d7211 */ /* 0x000fe200008f0eff */
[----:B------:R1:W-:Y:S04]  /*1a30*/  STL [R1+0x8c], R23 ;  /* 0x00008c1701007387 */ /* 0x0003e80000100800 */
[----:B0-----:R0:W2:Y:S01]  /*1a40*/  LDG.E.U16 R25, [R4.64] ;  /* 0x0000000404197981 */ /* 0x0010a2000c1e1500 */
[----:B------:R-:W-:-:S03]  /*1a50*/  IMAD R15, R9, 0x4, R6 ;  /* 0x00000004090f7824 */ /* 0x000fc600078e0206 */
[----:B-1----:R1:W2:Y:S04]  /*1a60*/  LDG.E.U16 R23, [R10.64] ;  /* 0x000000040a177981 */ /* 0x0022a8000c1e1500 */
[----:B------:R1:W2:Y:S01]  /*1a70*/  LDG.E.U16 R26, [R12.64] ;  /* 0x000000040c1a7981 */ /* 0x0002a2000c1e1500 */
[----:B0-----:R-:W-:-:S04]  /*1a80*/  LEA R4, P0, R0, R3, 0x1 ;  /* 0x0000000300047211 */ /* 0x001fc800078008ff */
[-C--:B------:R-:W-:Y:S02]  /*1a90*/  LEA.HI.X.SX32 R5, R0, R2.reuse, 0x1, P0 ;  /* 0x0000000200057211 */ /* 0x080fe400000f0eff */
[-C--:B-1----:R-:W-:Y:S01]  /*1aa0*/  LEA R10, P0, R16, R3.reuse, 0x1 ;  /* 0x00000003100a7211 */ /* 0x082fe200078008ff */
[----:B------:R-:W-:Y:S01]  /*1ab0*/  STL [R1+0xa8], R20 ;  /* 0x0000a81401007387 */ /* 0x000fe20000100800 */
[----:B------:R-:W-:Y:S02]  /*1ac0*/  LEA R12, P1, R6, R3, 0x1 ;  /* 0x00000003060c7211 */ /* 0x000fe400078208ff */
[-C--:B------:R-:W-:Y:S01]  /*1ad0*/  LEA.HI.X.SX32 R11, R16, R2.reuse, 0x1, P0 ;  /* 0x00000002100b7211 */ /* 0x080fe200000f0eff */
[----:B------:R0:W-:Y:S01]  /*1ae0*/  STL [R1+0x88], R27 ;  /* 0x0000881b01007387 */ /* 0x0001e20000100800 */
[----:B------:R-:W-:-:S05]  /*1af0*/  LEA.HI.X.SX32 R13, R6, R2, 0x1, P1 ;  /* 0x00000002060d7211 */ /* 0x000fca00008f0eff */
[----:B------:R1:W2:Y:S04]  /*1b00*/  LDG.E.U16 R28, [R12.64] ;  /* 0x000000040c1c7981 */ /* 0x0002a8000c1e1500 */
[----:B0-----:R0:W2:Y:S02]  /*1b10*/  LDG.E.U16 R27, [R4.64] ;  /* 0x00000004041b7981 */ /* 0x0010a4000c1e1500 */
[----:B0-----:R-:W-:-:S04]  /*1b20*/  LEA R4, P0, R15, R3, 0x1 ;  /* 0x000000030f047211 */ /* 0x001fc800078008ff */
[----:B------:R-:W-:-:S05]  /*1b30*/  LEA.HI.X.SX32 R5, R15, R2, 0x1, P0 ;  /* 0x000000020f057211 */ /* 0x000fca00000f0eff */
[----:B------:R0:W2:Y:S04]  /*1b40*/  LDG.E.U16 R29, [R4.64] ;  /* 0x00000004041d7981 */ /* 0x0000a8000c1e1500 */
[----:B----4-:R4:W-:Y:S04]  /*1b50*/  STL [R1+0x98], R24 ;  /* 0x0000981801007387 */ /* 0x0109e80000100800 */
[----:B----4-:R4:W3:Y:S01]  /*1b60*/  LDG.E.U16 R24, [R10.64] ;  /* 0x000000040a187981 */ /* 0x0108e2000c1e1500 */
[----:B------:R-:W-:-:S05]  /*1b70*/  LEA R14, R9, R15, 0x2 ;  /* 0x0000000f090e7211 */ /* 0x000fca00078e10ff */
[----:B------:R-:W-:Y:S01]  /*1b80*/  IMAD R21, R9, 0x4, R14 ;  /* 0x0000000409157824 */ /* 0x000fe200078e020e */
[----:B----4-:R-:W-:-:S04]  /*1b90*/  LEA R10, P0, R14, R3, 0x1 ;  /* 0x000000030e0a7211 */ /* 0x010fc800078008ff */
[----:B------:R-:W-:Y:S02]  /*1ba0*/  LEA R8, R9, R21, 0x2 ;  /* 0x0000001509087211 */ /* 0x000fe400078e10ff */
[-C--:B------:R-:W-:Y:S02]  /*1bb0*/  LEA.HI.X.SX32 R11, R14, R2.reuse, 0x1, P0 ;  /* 0x000000020e0b7211 */ /* 0x080fe400000f0eff */
[-C--:B0-----:R-:W-:Y:S01]  /*1bc0*/  LEA R4, P0, R21, R3.reuse, 0x1 ;  /* 0x0000000315047211 */ /* 0x081fe200078008ff */
[----:B------:R-:W-:Y:S01]  /*1bd0*/  IMAD R7, R9, 0x4, R8 ;  /* 0x0000000409077824 */ /* 0x000fe200078e0208 */
[----:B-1----:R-:W-:Y:S02]  /*1be0*/  LEA R12, P1, R8, R3, 0x1 ;  /* 0x00000003080c7211 */ /* 0x002fe400078208ff */
[----:B------:R-:W-:Y:S02]  /*1bf0*/  LEA.HI.X.SX32 R5, R21, R2, 0x1, P0 ;  /* 0x0000000215057211 */ /* 0x000fe400000f0eff */
[----:B------:R-:W-:-:S02]  /*1c00*/  LEA R20, R9, R7, 0x2 ;  /* 0x0000000709147211 */ /* 0x000fc400078e10ff */
[----:B------:R-:W-:Y:S01]  /*1c10*/  LEA.HI.X.SX32 R13, R8, R2, 0x1, P1 ;  /* 0x00000002080d7211 */ /* 0x000fe200008f0eff */
[----:B--2---:R-:W-:Y:S04]  /*1c20*/  STL [R1+0x84], R19 ;  /* 0x0000841301007387 */ /* 0x004fe80000100800 */
[----:B------:R-:W-:Y:S04]  /*1c30*/  STL [R1+0x94], R18 ;  /* 0x0000941201007387 */ /* 0x000fe80000100800 */
[----:B------:R0:W-:Y:S01]  /*1c40*/  STL [R1+0x78], R22 ;  /* 0x0000781601007387 */ /* 0x0001e20000100800 */
[----:B------:R-:W-:-:S03]  /*1c50*/  IMAD R0, R9, 0x4, R20 ;  /* 0x0000000409007824 */ /* 0x000fc600078e0214 */
[----:B0-----:R0:W2:Y:S02]  /*1c60*/  LDG.E.U16 R22, [R10.64] ;  /* 0x000000040a167981 */ /* 0x0010a4000c1e1500 */
[----:B0-----:R-:W-:-:S04]  /*1c70*/  LEA R10, P0, R7, R3, 0x1 ;  /* 0x00000003070a7211 */ /* 0x001fc800078008ff */
[----:B------:R-:W-:Y:S01]  /*1c80*/  LEA.HI.X.SX32 R11, R7, R2, 0x1, P0 ;  /* 0x00000002070b7211 */ /* 0x000fe200000f0eff */
[----:B------:R0:W-:Y:S04]  /*1c90*/  STL [R1+0x80], R25 ;  /* 0x0000801901007387 */ /* 0x0001e80000100800 */
[----:B0-----:R0:W2:Y:S04]  /*1ca0*/  LDG.E.U16 R25, [R4.64] ;  /* 0x0000000404197981 */ /* 0x0010a8000c1e1500 */
[----:B------:R1:W-:Y:S01]  /*1cb0*/  STL [R1+0x74], R26 ;  /* 0x0000741a01007387 */ /* 0x0003e20000100800 */
[----:B0-----:R-:W-:-:S03]  /*1cc0*/  LEA R4, P0, R20, R3, 0x1 ;  /* 0x0000000314047211 */ /* 0x001fc600078008ff */
[----:B-1----:R0:W2:Y:S01]  /*1cd0*/  LDG.E.U16 R26, [R12.64] ;  /* 0x000000040c1a7981 */ /* 0x0020a2000c1e1500 */
[----:B------:R-:W-:-:S03]  /*1ce0*/  LEA.HI.X.SX32 R5, R20, R2, 0x1, P0 ;  /* 0x0000000214057211 */ /* 0x000fc600000f0eff */
[----:B------:R1:W-:Y:S01]  /*1cf0*/  STL [R1+0x7c], R23 ;  /* 0x00007c1701007387 */ /* 0x0003e20000100800 */
[----:B0-----:R-:W-:-:S03]  /*1d00*/  LEA R12, P0, R0, R3, 0x1 ;  /* 0x00000003000c7211 */ /* 0x001fc600078008ff */
[----:B------:R-:W-:Y:S01]  /*1d10*/  STL [R1+0x70], R27 ;  /* 0x0000701b01007387 */ /* 0x000fe20000100800 */
[----:B------:R-:W-:-:S03]  /*1d20*/  LEA.HI.X.SX32 R13, R0, R2, 0x1, P0 ;  /* 0x00000002000d7211 */ /* 0x000fc600000f0eff */
[----:B-1----:R0:W2:Y:S04]  /*1d30*/  LDG.E.U16 R23, [R10.64] ;  /* 0x000000040a177981 */ /* 0x0020a8000c1e1500 */
[----:B---3--:R1:W-:Y:S04]  /*1d40*/  STL [R1+0x6c], R24 ;  /* 0x00006c1801007387 */ /* 0x0083e80000100800 */
[----:B------:R-:W-:Y:S04]  /*1d50*/  STL [R1+0x64], R28 ;  /* 0x0000641c01007387 */ /* 0x000fe80000100800 */
[----:B------:R3:W-:Y:S04]  /*1d60*/  STL [R1+0x68], R29 ;  /* 0x0000681d01007387 */ /* 0x0007e80000100800 */
[----:B-1----:R1:W4:Y:S04]  /*1d70*/  LDG.E.U16 R24, [R4.64] ;  /* 0x0000000404187981 */ /* 0x002328000c1e1500 */
[----:B---3--:R3:W4:Y:S01]  /*1d80*/  LDG.E.U16 R29, [R12.64] ;  /* 0x000000040c1d7981 */ /* 0x008722000c1e1500 */
[----:B------:R-:W-:-:S05]  /*1d90*/  LEA R17, R9, R0, 0x2 ;  /* 0x0000000009117211 */ /* 0x000fca00078e10ff */
[----:B------:R-:W-:Y:S01]  /*1da0*/  IMAD R16, R9, 0x4, R17 ;  /* 0x0000000409107824 */ /* 0x000fe200078e0211 */
[----:B0-----:R-:W-:-:S04]  /*1db0*/  LEA R10, P1, R17, R3, 0x1 ;  /* 0x00000003110a7211 */ /* 0x001fc800078208ff */
[----:B------:R-:W-:Y:S02]  /*1dc0*/  LEA R6, R9, R16, 0x2 ;  /* 0x0000001009067211 */ /* 0x000fe400078e10ff */
[----:B-1----:R-:W-:-:S03]  /*1dd0*/  LEA R4, P0, R16, R3, 0x1 ;  /* 0x0000000310047211 */ /* 0x002fc600078008ff */
[----:B------:R-:W-:Y:S01]  /*1de0*/  IMAD R19, R9, 0x4, R6 ;  /* 0x0000000409137824 */ /* 0x000fe200078e0206 */
[-C--:B------:R-:W-:Y:S02]  /*1df0*/  LEA.HI.X.SX32 R11, R17, R2.reuse, 0x1, P1 ;  /* 0x00000002110b7211 */ /* 0x080fe400008f0eff */
[-C--:B------:R-:W-:Y:S02]  /*1e00*/  LEA.HI.X.SX32 R5, R16, R2.reuse, 0x1, P0 ;  /* 0x0000000210057211 */ /* 0x080fe400000f0eff */
[C---:B---3--:R-:W-:Y:S02]  /*1e10*/  LEA R12, P0, R6.reuse, R3, 0x1 ;  /* 0x00000003060c7211 */ /* 0x048fe400078008ff */
[----:B------:R-:W-:Y:S02]  /*1e20*/  LEA R15, R9, R19, 0x2 ;  /* 0x00000013090f7211 */ /* 0x000fe400078e10ff */
[----:B------:R-:W-:Y:S01]  /*1e30*/  LEA.HI.X.SX32 R13, R6, R2, 0x1, P0 ;  /* 0x00000002060d7211 */ /* 0x000fe200000f0eff */
[----:B--2---:R0:W-:Y:S04]  /*1e40*/  STL [R1+0x60], R22 ;  /* 0x0000601601007387 */ /* 0x0041e80000100800 */
[----:B0-----:R0:W2:Y:S02]  /*1e50*/  LDG.E.U16 R22, [R10.64] ;  /* 0x000000040a167981 */ /* 0x0010a4000c1e1500 */
[----:B0-----:R-:W-:-:S04]  /*1e60*/  LEA R10, P0, R15, R3, 0x1 ;  /* 0x000000030f0a7211 */ /* 0x001fc800078008ff */
[----:B------:R-:W-:Y:S01]  /*1e70*/  LEA.HI.X.SX32 R11, R15, R2, 0x1, P0 ;  /* 0x000000020f0b7211 */ /* 0x000fe200000f0eff */
[----:B------:R-:W-:Y:S04]  /*1e80*/  STL [R1+0x5c], R25 ;  /* 0x00005c1901007387 */ /* 0x000fe80000100800 */
[----:B------:R0:W-:Y:S04]  /*1e90*/  STL [R1+0x58], R26 ;  /* 0x0000581a01007387 */ /* 0x0001e80000100800 */
[----:B0-----:R0:W2:Y:S04]  /*1ea0*/  LDG.E.U16 R26, [R4.64] ;  /* 0x00000004041a7981 */ /* 0x0010a8000c1e1500 */
[----:B------:R-:W-:Y:S04]  /*1eb0*/  STL [R1+0x54], R23 ;  /* 0x0000541701007387 */ /* 0x000fe80000100800 */
[----:B----4-:R1:W-:Y:S04]  /*1ec0*/  STL [R1+0x50], R24 ;  /* 0x0000501801007387 */ /* 0x0103e80000100800 */
[----:B------:R4:W-:Y:S04]  /*1ed0*/  STL [R1+0x4c], R29 ;  /* 0x00004c1d01007387 */ /* 0x0009e80000100800 */
[----:B-1----:R1:W3:Y:S04]  /*1ee0*/  LDG.E.U16 R24, [R12.64] ;  /* 0x000000040c187981 */ /* 0x0022e8000c1e1500 */
[----:B----4-:R4:W3:Y:S01]  /*1ef0*/  LDG.E.U16 R29, [R10.64] ;  /* 0x000000040a1d7981 */ /* 0x0108e2000c1e1500 */
[----:B------:R-:W-:-:S05]  /*1f00*/  IMAD R18, R9, 0x4, R15 ;  /* 0x0000000409127824 */ /* 0x000fca00078e020f */
[----:B------:R-:W-:-:S05]  /*1f10*/  LEA R14, R9, R18, 0x2 ;  /* 0x00000012090e7211 */ /* 0x000fca00078e10ff */
[----:B------:R-:W-:-:S05]  /*1f20*/  IMAD R21, R9, 0x4, R14 ;  /* 0x0000000409157824 */ /* 0x000fca00078e020e */
[----:B------:R-:W-:-:S05]  /*1f30*/  LEA R8, R9, R21, 0x2 ;  /* 0x0000001509087211 */ /* 0x000fca00078e10ff */
[----:B------:R-:W-:Y:S01]  /*1f40*/  IMAD R7, R9, 0x4, R8 ;  /* 0x0000000409077824 */ /* 0x000fe200078e0208 */
[----:B0-----:R-:W-:-:S04]  /*1f50*/  LEA R4, P1, R14, R3, 0x1 ;  /* 0x000000030e047211 */ /* 0x001fc800078208ff */
[----:B------:R-:W-:Y:S02]  /*1f60*/  LEA R20, R9, R7, 0x2 ;  /* 0x0000000709147211 */ /* 0x000fe400078e10ff */
[----:B------:R-:W-:-:S03]  /*1f70*/  LEA.HI.X.SX32 R5, R14, R2, 0x1, P1 ;  /* 0x000000020e057211 */ /* 0x000fc600008f0eff */
[----:B------:R-:W-:Y:S01]  /*1f80*/  IMAD R27, R9, 0x4, R20 ;  /* 0x00000004091b7824 */ /* 0x000fe200078e0214 */
[----:B------:R-:W-:-:S04]  /*1f90*/  LEA R14, P0, R8, R3, 0x1 ;  /* 0x00000003080e7211 */ /* 0x000fc800078008ff */
[C---:B------:R-:W-:Y:S02]  /*1fa0*/  LEA R0, R9.reuse, R27, 0x2 ;  /* 0x0000001b09007211 */ /* 0x040fe400078e10ff */
[-C--:B------:R-:W-:Y:S02]  /*1fb0*/  LEA.HI.X.SX32 R15, R8, R2.reuse, 0x1, P0 ;  /* 0x00000002080f7211 */ /* 0x080fe400000f0eff */
[-C--:B-1----:R-:W-:Y:S02]  /*1fc0*/  LEA R12, P0, R20, R3.reuse, 0x1 ;  /* 0x00000003140c7211 */ /* 0x082fe400078008ff */
[----:B----4-:R-:W-:Y:S01]  /*1fd0*/  LEA R10, P1, R0, R3, 0x1 ;  /* 0x00000003000a7211 */ /* 0x010fe200078208ff */
[----:B--2---:R-:W-:Y:S01]  /*1fe0*/  STL [R1+0x48], R22 ;  /* 0x0000481601007387 */ /* 0x004fe20000100800 */
[-C--:B------:R-:W-:Y:S02]  /*1ff0*/  LEA.HI.X.SX32 R13, R20, R2.reuse, 0x1, P0 ;  /* 0x00000002140d7211 */ /* 0x080fe400000f0eff */
[----:B------:R-:W-:Y:S01]  /*2000*/  LEA.HI.X.SX32 R11, R0, R2, 0x1, P1 ;  /* 0x00000002000b7211 */ /* 0x000fe200008f0eff */
[----:B------:R0:W4:Y:S04]  /*2010*/  LDG.E.U16 R20, [R14.64] ;  /* 0x000000040e147981 */ /* 0x000128000c1e1500 */
[----:B------:R1:W-:Y:S04]  /*2020*/  STL [R1+0x44], R26 ;  /* 0x0000441a01007387 */ /* 0x0003e80000100800 */
[----:B-1----:R-:W4:Y:S04]  /*2030*/  LDG.E.U16 R26, [R4.64] ;  /* 0x00000004041a7981 */ /* 0x002f28000c1e1500 */
[----:B---3--:R1:W-:Y:S04]  /*2040*/  STL [R1+0x40], R24 ;  /* 0x0000401801007387 */ /* 0x0083e80000100800 */
[----:B------:R3:W-:Y:S04]  /*2050*/  STL [R1+0x3c], R29 ;  /* 0x00003c1d01007387 */ /* 0x0007e80000100800 */
[----:B-1----:R1:W2:Y:S04]  /*2060*/  LDG.E.U16 R24, [R12.64] ;  /* 0x000000040c187981 */ /* 0x0022a8000c1e1500 */
[----:B---3--:R3:W2:Y:S01]  /*2070*/  LDG.E.U16 R29, [R10.64] ;  /* 0x000000040a1d7981 */ /* 0x0086a2000c1e1500 */
[----:B------:R-:W-:-:S05]  /*2080*/  IMAD R28, R9, 0x4, R0 ;  /* 0x00000004091c7824 */ /* 0x000fca00078e0200 */
[----:B------:R-:W-:-:S05]  /*2090*/  LEA R16, R9, R28, 0x2 ;  /* 0x0000001c09107211 */ /* 0x000fca00078e10ff */
[----:B------:R-:W-:-:S05]  /*20a0*/  IMAD R25, R9, 0x4, R16 ;  /* 0x0000000409197824 */ /* 0x000fca00078e0210 */
[----:B------:R-:W-:Y:S02]  /*20b0*/  LEA R6, R9, R25, 0x2 ;  /* 0x0000001909067211 */ /* 0x000fe400078e10ff */
[----:B0-----:R-:W-:-:S03]  /*20c0*/  LEA R14, P0, R16, R3, 0x1 ;  /* 0x00000003100e7211 */ /* 0x001fc600078008ff */
[----:B------:R-:W-:Y:S01]  /*20d0*/  IMAD R23, R9, 0x4, R6 ;  /* 0x0000000409177824 */ /* 0x000fe200078e0206 */
[----:B------:R-:W-:-:S04]  /*20e0*/  LEA.HI.X.SX32 R15, R16, R2, 0x1, P0 ;  /* 0x00000002100f7211 */ /* 0x000fc800000f0eff */
[----:B------:R-:W-:Y:S02]  /*20f0*/  LEA R17, R9, R23, 0x2 ;  /* 0x0000001709117211 */ /* 0x000fe400078e10ff */
[CC--:B-1----:R-:W-:Y:S02]  /*2100*/  LEA R12, P0, R6.reuse, R3.reuse, 0x1 ;  /* 0x00000003060c7211 */ /* 0x0c2fe400078008ff */
[C---:B---3--:R-:W-:Y:S02]  /*2110*/  LEA R10, P1, R17.reuse, R3, 0x1 ;  /* 0x00000003110a7211 */ /* 0x048fe400078208ff */
[-C--:B------:R-:W-:Y:S02]  /*2120*/  LEA.HI.X.SX32 R13, R6, R2.reuse, 0x1, P0 ;  /* 0x00000002060d7211 */ /* 0x080fe400000f0eff */
[----:B------:R-:W-:Y:S01]  /*2130*/  LEA.HI.X.SX32 R11, R17, R2, 0x1, P1 ;  /* 0x00000002110b7211 */ /* 0x000fe200008f0eff */
[----:B----4-:R0:W-:Y:S04]  /*2140*/  STL [R1+0x38], R26 ;  /* 0x0000381a01007387 */ /* 0x0101e80000100800 */
[----:B------:R-:W-:Y:S04]  /*2150*/  STL [R1+0x34], R20 ;  /* 0x0000341401007387 */ /* 0x000fe80000100800 */
[----:B0-----:R0:W3:Y:S04]  /*2160*/  LDG.E.U16 R26, [R14.64] ;  /* 0x000000040e1a7981 */ /* 0x0010e8000c1e1500 */
[----:B--2---:R1:W-:Y:S04]  /*2170*/  STL [R1+0x30], R24 ;  /* 0x0000301801007387 */ /* 0x0043e80000100800 */
[----:B------:R2:W-:Y:S04]  /*2180*/  STL [R1+0x2c], R29 ;  /* 0x00002c1d01007387 */ /* 0x0005e80000100800 */
[----:B-1----:R-:W4:Y:S04]  /*2190*/  LDG.E.U16 R24, [R12.64] ;  /* 0x000000040c187981 */ /* 0x002f28000c1e1500 */
[----:B--2---:R1:W2:Y:S01]  /*21a0*/  LDG.E.U16 R29, [R10.64] ;  /* 0x000000040a1d7981 */ /* 0x0042a2000c1e1500 */
[----:B------:R-:W-:-:S05]  /*21b0*/  IMAD R22, R9, 0x4, R17 ;  /* 0x0000000409167824 */ /* 0x000fca00078e0211 */
[----:B------:R-:W-:-:S05]  /*21c0*/  LEA R8, R9, R22, 0x2 ;  /* 0x0000001609087211 */ /* 0x000fca00078e10ff */
[----:B------:R-:W-:Y:S01]  /*21d0*/  IMAD R5, R9, 0x4, R8 ;  /* 0x0000000409057824 */ /* 0x000fe200078e0208 */
[----:B0-----:R-:W-:-:S04]  /*21e0*/  LEA R14, P0, R8, R3, 0x1 ;  /* 0x00000003080e7211 */ /* 0x001fc800078008ff */
[----:B------:R-:W-:Y:S02]  /*21f0*/  LEA R0, R9, R5, 0x2 ;  /* 0x0000000509007211 */ /* 0x000fe400078e10ff */
[----:B------:R-:W-:Y:S02]  /*2200*/  LEA.HI.X.SX32 R15, R8, R2, 0x1, P0 ;  /* 0x00000002080f7211 */ /* 0x000fe400000f0eff */
[----:B-1----:R-:W-:-:S04]  /*2210*/  LEA R10, P0, R0, R3, 0x1 ;  /* 0x00000003000a7211 */ /* 0x002fc800078008ff */
[----:B------:R-:W-:Y:S01]  /*2220*/  LEA.HI.X.SX32 R11, R0, R2, 0x1, P0 ;  /* 0x00000002000b7211 */ /* 0x000fe200000f0eff */
[----:B---3--:R0:W-:Y:S04]  /*2230*/  STL [R1+0x28], R26 ;  /* 0x0000281a01007387 */ /* 0x0081e80000100800 */
[----:B0-----:R0:W3:Y:S04]  /*2240*/  LDG.E.U16 R26, [R14.64] ;  /* 0x000000040e1a7981 */ /* 0x0010e8000c1e1500 */
[----:B----4-:R-:W-:Y:S04]  /*2250*/  STL [R1+0x24], R24 ;  /* 0x0000241801007387 */ /* 0x010fe80000100800 */
[----:B--2---:R1:W-:Y:S04]  /*2260*/  STL [R1+0x20], R29 ;  /* 0x0000201d01007387 */ /* 0x0043e80000100800 */
[----:B-1----:R-:W2:Y:S01]  /*2270*/  LDG.E.U16 R29, [R10.64] ;  /* 0x000000040a1d7981 */ /* 0x002ea2000c1e1500 */
[----:B------:R-:W-:-:S05]  /*2280*/  IMAD R4, R9, 0x4, R0 ;  /* 0x0000000409047824 */ /* 0x000fca00078e0200 */
[----:B------:R-:W-:-:S05]  /*2290*/  LEA R16, R9, R4, 0x2 ;  /* 0x0000000409107211 */ /* 0x000fca00078e10ff */
[----:B------:R-:W-:Y:S01]  /*22a0*/  IMAD R6, R9, 0x4, R16 ;  /* 0x0000000409067824 */ /* 0x000fe200078e0210 */
[----:B------:R-:W-:-:S04]  /*22b0*/  LEA R12, P1, R16, R3, 0x1 ;  /* 0x00000003100c7211 */ /* 0x000fc800078208ff */
[----:B------:R-:W-:-:S04]  /*22c0*/  LEA R20, R9, R6, 0x2 ;  /* 0x0000000609147211 */ /* 0x000fc800078e10ff */
[----:B0-----:R-:W-:Y:S02]  /*22d0*/  LEA R14, P0, R20, R3, 0x1 ;  /* 0x00000003140e7211 */ /* 0x001fe400078008ff */
[-C--:B------:R-:W-:Y:S02]  /*22e0*/  LEA.HI.X.SX32 R13, R16, R2.reuse, 0x1, P1 ;  /* 0x00000002100d7211 */ /* 0x080fe400008f0eff */
[----:B------:R-:W-:Y:S01]  /*22f0*/  LEA.HI.X.SX32 R15, R20, R2, 0x1, P0 ;  /* 0x00000002140f7211 */ /* 0x000fe200000f0eff */
[C---:B------:R-:W-:Y:S02]  /*2300*/  IMAD R8, R9.reuse, 0x4, R20 ;  /* 0x0000000409087824 */ /* 0x040fe400078e0214 */
[----:B------:R0:W4:Y:S04]  /*2310*/  LDG.E.U16 R20, [R12.64] ;  /* 0x000000040c147981 */ /* 0x000128000c1e1500 */
[----:B---3--:R-:W-:Y:S04]  /*2320*/  STL [R1+0x1c], R26 ;  /* 0x00001c1a01007387 */ /* 0x008fe80000100800 */
[----:B--2---:R1:W-:Y:S04]  /*2330*/  STL [R1+0x18], R29 ;  /* 0x0000181d01007387 */ /* 0x0043e80000100800 */
[----:B-1----:R-:W2:Y:S01]  /*2340*/  LDG.E.U16 R29, [R14.64] ;  /* 0x000000040e1d7981 */ /* 0x002ea2000c1e1500 */
[----:B------:R-:W-:-:S05]  /*2350*/  LEA R17, R9, R8, 0x2 ;  /* 0x0000000809117211 */ /* 0x000fca00078e10ff */
[----:B------:R-:W-:Y:S01]  /*2360*/  IMAD R0, R9, 0x4, R17 ;  /* 0x0000000409007824 */ /* 0x000fe200078e0211 */
[----:B------:R-:W-:-:S04]  /*2370*/  LEA R16, P0, R17, R3, 0x1 ;  /* 0x0000000311107211 */ /* 0x000fc800078008ff */
[----:B------:R-:W-:-:S04]  /*2380*/  LEA R24, R9, R0, 0x2 ;  /* 0x0000000009187211 */ /* 0x000fc800078e10ff */
[C---:B0-----:R-:W-:Y:S02]  /*2390*/  LEA R12, P1, R24.reuse, R3, 0x1 ;  /* 0x00000003180c7211 */ /* 0x041fe400078208ff */
[-C--:B------:R-:W-:Y:S02]  /*23a0*/  LEA.HI.X.SX32 R17, R17, R2.reuse, 0x1, P0 ;  /* 0x0000000211117211 */ /* 0x080fe400000f0eff */
[----:B------:R-:W-:Y:S01]  /*23b0*/  LEA.HI.X.SX32 R13, R24, R2, 0x1, P1 ;  /* 0x00000002180d7211 */ /* 0x000fe200008f0eff */
[C---:B------:R-:W-:Y:S01]  /*23c0*/  IMAD R10, R9.reuse, 0x4, R24 ;  /* 0x00000004090a7824 */ /* 0x040fe200078e0218 */
[----:B----4-:R-:W-:Y:S04]  /*23d0*/  STL [R1+0x14], R20 ;  /* 0x0000141401007387 */ /* 0x010fe80000100800 */
[----:B------:R-:W3:Y:S04]  /*23e0*/  LDG.E.U16 R24, [R16.64] ;  /* 0x0000000410187981 */ /* 0x000ee8000c1e1500 */
[----:B--2---:R0:W-:Y:S04]  /*23f0*/  STL [R1+0x10], R29 ;  /* 0x0000101d01007387 */ /* 0x0041e80000100800 */
[----:B0-----:R0:W2:Y:S01]  /*2400*/  LDG.E.U16 R29, [R12.64] ;  /* 0x000000040c1d7981 */ /* 0x0010a2000c1e1500 */
[----:B------:R-:W-:-:S04]  /*2410*/  LEA R26, R9, R10, 0x2 ;  /* 0x0000000a091a7211 */ /* 0x000fc800078e10ff */
[----:B------:R-:W-:-:S04]  /*2420*/  LEA R14, P0, R26, R3, 0x1 ;  /* 0x000000031a0e7211 */ /* 0x000fc800078008ff */
[----:B------:R-:W-:Y:S02]  /*2430*/  LEA.HI.X.SX32 R15, R26, R2, 0x1, P0 ;  /* 0x000000021a0f7211 */ /* 0x000fe400000f0eff */
[----:B0-----:R-:W-:-:S04]  /*2440*/  LEA R12, P0, R19, R3, 0x1 ;  /* 0x00000003130c7211 */ /* 0x001fc800078008ff */
[----:B------:R-:W-:Y:S01]  /*2450*/  LEA.HI.X.SX32 R13, R19, R2, 0x1, P0 ;  /* 0x00000002130d7211 */ /* 0x000fe200000f0eff */
[----:B---3--:R-:W-:Y:S01]  /*2460*/  STL [R1+0xc], R24 ;  /* 0x00000c1801007387 */ /* 0x008fe20000100800 */
[----:B------:R-:W-:-:S03]  /*2470*/  IMAD R11, R9, 0x4, R26 ;  /* 0x00000004090b7824 */ /* 0x000fc600078e021a */
[----:B------:R0:W3:Y:S04]  /*2480*/  LDG.E.U16 R26, [R14.64] ;  /* 0x000000040e1a7981 */ /* 0x0000e8000c1e1500 */
[----:B--2---:R1:W-:Y:S04]  /*2490*/  STL [R1+0x8], R29 ;  /* 0x0000081d01007387 */ /* 0x0043e80000100800 */
[----:B-1----:R-:W2:Y:S01]  /*24a0*/  LDG.E.U16 R29, [R12.64] ;  /* 0x000000040c1d7981 */ /* 0x002ea2000c1e1500 */
[----:B------:R-:W-:-:S04]  /*24b0*/  LEA R20, R9, R11, 0x2 ;  /* 0x0000000b09147211 */ /* 0x000fc800078e10ff */
[----:B------:R-:W-:-:S04]  /*24c0*/  LEA R16, P1, R20, R3, 0x1 ;  /* 0x0000000314107211 */ /* 0x000fc800078208ff */
[----:B------:R-:W-:Y:S02]  /*24d0*/  LEA.HI.X.SX32 R17, R20, R2, 0x1, P1 ;  /* 0x0000000214117211 */ /* 0x000fe400008f0eff */
[----:B0-----:R-:W-:-:S03]  /*24e0*/  LEA R14, P1, R18, R3, 0x1 ;  /* 0x00000003120e7211 */ /* 0x001fc600078208ff */
[----:B------:R0:W4:Y:S01]  /*24f0*/  LDG.E.U16 R24, [R16.64] ;  /* 0x0000000410187981 */ /* 0x000122000c1e1500 */
[----:B------:R-:W-:-:S03]  /*2500*/  LEA.HI.X.SX32 R15, R18, R2, 0x1, P1 ;  /* 0x00000002120f7211 */ /* 0x000fc600008f0eff */
[----:B--2---:R-:W-:Y:S04]  /*2510*/  STL [R1+0x168c], R29 ;  /* 0x00168c1d01007387 */ /* 0x004fe80000100800 */
[----:B---3--:R1:W-:Y:S04]  /*2520*/  STL [R1+0x4], R26 ;  /* 0x0000041a01007387 */ /* 0x0083e80000100800 */
[----:B-1----:R1:W2:Y:S01]  /*2530*/  LDG.E.U16 R26, [R14.64] ;  /* 0x000000040e1a7981 */ /* 0x0022a2000c1e1500 */
[-C--:B0-----:R-:W-:Y:S02]  /*2540*/  LEA R16, P0, R21, R3.reuse, 0x1 ;  /* 0x0000000315107211 */ /* 0x081fe400078008ff */
[----:B------:R-:W-:-:S02]  /*2550*/  LEA R18, P1, R7, R3, 0x1 ;  /* 0x0000000307127211 */ /* 0x000fc400078208ff */
[-C--:B------:R-:W-:Y:S02]  /*2560*/  LEA.HI.X.SX32 R17, R21, R2.reuse, 0x1, P0 ;  /* 0x0000000215117211 */ /* 0x080fe400000f0eff */
[-C--:B------:R-:W-:Y:S01]  /*2570*/  LEA R12, P0, R27, R3.reuse, 0x1 ;  /* 0x000000031b0c7211 */ /* 0x080fe200078008ff */
[----:B------:R-:W-:Y:S01]  /*2580*/  IMAD R20, R9, 0x4, R20 ;  /* 0x0000000409147824 */ /* 0x000fe200078e0214 */
[-C--:B------:R-:W-:Y:S02]  /*2590*/  LEA.HI.X.SX32 R19, R7, R2.reuse, 0x1, P1 ;  /* 0x0000000207137211 */ /* 0x080fe400008f0eff */
[-C--:B------:R-:W-:Y:S02]  /*25a0*/  LEA.HI.X.SX32 R13, R27, R2.reuse, 0x1, P0 ;  /* 0x000000021b0d7211 */ /* 0x080fe400000f0eff */
[CC--:B-1----:R-:W-:Y:S01]  /*25b0*/  LEA R14, P0, R28.reuse, R3.reuse, 0x1 ;  /* 0x000000031c0e7211 */ /* 0x0c2fe200078008ff */
[----:B------:R0:W3:Y:S03]  /*25c0*/  LDG.E.U16 R18, [R18.64] ;  /* 0x0000000412127981 */ /* 0x0000e6000c1e1500 */
[----:B------:R-:W-:Y:S01]  /*25d0*/  LEA.HI.X.SX32 R15, R28, R2, 0x1, P0 ;  /* 0x000000021c0f7211 */ /* 0x000fe200000f0eff */
[----:B------:R1:W3:Y:S04]  /*25e0*/  LDG.E.U16 R7, [R12.64] ;  /* 0x000000040c077981 */ /* 0x0002e8000c1e1500 */
[----:B------:R0:W3:Y:S02]  /*25f0*/  LDG.E.U16 R9, [R14.64] ;  /* 0x000000040e097981 */ /* 0x0000e4000c1e1500 */
[----:B0-----:R-:W-:-:S04]  /*2600*/  LEA R14, P0, R23, R3, 0x1 ;  /* 0x00000003170e7211 */ /* 0x001fc800078008ff */
[----:B------:R-:W-:Y:S01]  /*2610*/  LEA.HI.X.SX32 R15, R23, R2, 0x1, P0 ;  /* 0x00000002170f7211 */ /* 0x000fe200000f0eff */
[----:B--2---:R0:W-:Y:S04]  /*2620*/  STL [R1+0x1690], R26 ;  /* 0x0016901a01007387 */ /* 0x0041e80000100800 */
[----:B0-----:R-:W2:Y:S04]  /*2630*/  LDL.LU R26, [R1+0x114] ;  /* 0x00011400011a7983 */ /* 0x001ea80000300800 */
[----:B----4-:R0:W-:Y:S04]  /*2640*/  STL [R1], R24 ;  /* 0x0000001801007387 */ /* 0x0101e80000100800 */
[----:B0-----:R0:W4:Y:S02]  /*2650*/  LDG.E.U16 R24, [R16.64] ;  /* 0x0000000410187981 */ /* 0x001124000c1e1500 */
[----:B0-----:R-:W-:-:S04]  /*2660*/  LEA R16, P1, R25, R3, 0x1 ;  /* 0x0000000319107211 */ /* 0x001fc800078208ff */
[----:B------:R-:W-:Y:S02]  /*2670*/  LEA.HI.X.SX32 R17, R25, R2, 0x1, P1 ;  /* 0x0000000219117211 */ /* 0x000fe400008f0eff */
[----:B-1----:R-:W-:-:S03]  /*2680*/  LEA R12, P1, R20, R3, 0x1 ;  /* 0x00000003140c7211 */ /* 0x002fc600078208ff */
[----:B------:R0:W2:Y:S01]  /*2690*/  LDG.E.U16 R19, [R16.64] ;  /* 0x0000000410137981 */ /* 0x0000a2000c1e1500 */
[----:B------:R-:W-:-:S05]  /*26a0*/  LEA.HI.X.SX32 R13, R20, R2, 0x1, P1 ;  /* 0x00000002140d7211 */ /* 0x000fca00008f0eff */
[----:B------:R1:W2:Y:S01]  /*26b0*/  LDG.E.U16 R23, [R12.64] ;  /* 0x000000040c177981 */ /* 0x0002a2000c1e1500 */
[----:B0-----:R-:W-:-:S04]  /*26c0*/  LEA R16, P1, R22, R3, 0x1 ;  /* 0x0000000316107211 */ /* 0x001fc800078208ff */
[-C--:B------:R-:W-:Y:S02]  /*26d0*/  LEA.HI.X.SX32 R17, R22, R2.reuse, 0x1, P1 ;  /* 0x0000000216117211 */ /* 0x080fe400008f0eff */
[CC--:B-1----:R-:W-:Y:S01]  /*26e0*/  LEA R12, P0, R5.reuse, R3.reuse, 0x1 ;  /* 0x00000003050c7211 */ /* 0x0c2fe200078008ff */
[----:B------:R0:W2:Y:S03]  /*26f0*/  LDG.E.U16 R22, [R14.64] ;  /* 0x000000040e167981 */ /* 0x0000a6000c1e1500 */
[----:B------:R-:W-:Y:S01]  /*2700*/  LEA.HI.X.SX32 R13, R5, R2, 0x1, P0 ;  /* 0x00000002050d7211 */ /* 0x000fe200000f0eff */
[----:B------:R1:W2:Y:S01]  /*2710*/  LDG.E.U16 R16, [R16.64] ;  /* 0x0000000410107981 */ /* 0x0002a2000c1e1500 */
[-C--:B------:R-:W-:Y:S02]  /*2720*/  LEA R20, P0, R6, R3.reuse, 0x1 ;  /* 0x0000000306147211 */ /* 0x080fe400078008ff */
[----:B0-----:R-:W-:-:S02]  /*2730*/  LEA R14, P1, R4, R3, 0x1 ;  /* 0x00000003040e7211 */ /* 0x001fc400078208ff */
[-C--:B------:R-:W-:Y:S02]  /*2740*/  LEA.HI.X.SX32 R21, R6, R2.reuse, 0x1, P0 ;  /* 0x0000000206157211 */ /* 0x080fe400000f0eff */
[----:B------:R-:W-:Y:S01]  /*2750*/  LEA.HI.X.SX32 R15, R4, R2, 0x1, P1 ;  /* 0x00000002040f7211 */ /* 0x000fe200008f0eff */
[----:B------:R0:W2:Y:S01]  /*2760*/  LDG.E.U16 R6, [R12.64] ;  /* 0x000000040c067981 */ /* 0x0000a2000c1e1500 */
[----:B------:R-:W-:-:S03]  /*2770*/  LEA R4, P0, R8, R3, 0x1 ;  /* 0x0000000308047211 */ /* 0x000fc600078008ff */
[----:B-1----:R1:W2:Y:S01]  /*2780*/  LDG.E.U16 R17, [R14.64] ;  /* 0x000000040e117981 */ /* 0x0022a2000c1e1500 */
[----:B------:R-:W-:-:S03]  /*2790*/  LEA.HI.X.SX32 R5, R8, R2, 0x1, P0 ;  /* 0x0000000208057211 */ /* 0x000fc600000f0eff */
[----:B------:R3:W2:Y:S01]  /*27a0*/  LDG.E.U16 R8, [R20.64] ;  /* 0x0000000414087981 */ /* 0x0006a2000c1e1500 */
[----:B0-----:R-:W-:-:S03]  /*27b0*/  LEA R12, P1, R0, R3, 0x1 ;  /* 0x00000003000c7211 */ /* 0x001fc600078208ff */
[----:B------:R0:W2:Y:S01]  /*27c0*/  LDG.E.U16 R4, [R4.64] ;  /* 0x0000000404047981 */ /* 0x0000a2000c1e1500 */
[-C--:B-1----:R-:W-:Y:S02]  /*27d0*/  LEA R14, P0, R10, R3.reuse, 0x1 ;  /* 0x000000030a0e7211 */ /* 0x082fe400078008ff */
[-C--:B------:R-:W-:Y:S02]  /*27e0*/  LEA.HI.X.SX32 R13, R0, R2.reuse, 0x1, P1 ;  /* 0x00000002000d7211 */ /* 0x080fe400008f0eff */
[C---:B---3--:R-:W-:Y:S02]  /*27f0*/  LEA R20, P1, R11.reuse, R3, 0x1 ;  /* 0x000000030b147211 */ /* 0x048fe400078208ff */
[-C--:B------:R-:W-:Y:S01]  /*2800*/  LEA.HI.X.SX32 R15, R10, R2.reuse, 0x1, P0 ;  /* 0x000000020a0f7211 */ /* 0x080fe200000f0eff */
[----:B------:R-:W3:Y:S01]  /*2810*/  LDG.E.U16 R12, [R12.64] ;  /* 0x000000040c0c7981 */ /* 0x000ee2000c1e1500 */
[----:B------:R-:W-:-:S03]  /*2820*/  LEA.HI.X.SX32 R21, R11, R2, 0x1, P1 ;  /* 0x000000020b157211 */ /* 0x000fc600008f0eff */
[----:B------:R-:W3:Y:S04]  /*2830*/  LDG.E.U16 R14, [R14.64] ;  /* 0x000000040e0e7981 */ /* 0x000ee8000c1e1500 */
[----:B------:R-:W3:Y:S04]  /*2840*/  LDG.E.U16 R20, [R20.64] ;  /* 0x0000000414147981 */ /* 0x000ee8000c1e1500 */
[----:B------:R-:W1:Y:S02]  /*2850*/  S2R R27, SR_TID.X ;  /* 0x00000000001b7919 */ /* 0x000e640000002100 */
[----:B-1----:R-:W-:-:S04]  /*2860*/  LOP3.LUT R29, R27, 0x3f, RZ, 0xc0, !PT ;  /* 0x0000003f1b1d7812 */ /* 0x002fc800078ec0ff */
[----:B------:R-:W-:Y:S01]  /*2870*/  SHF.L.U32 R3, R29, 0x1, RZ ;  /* 0x000000011d037819 */ /* 0x000fe200000006ff */
[----:B----4-:R1:W-:Y:S04]  /*2880*/  STL [R1+0x1694], R24 ;  /* 0x0016941801007387 */ /* 0x0103e80000100800 */
[----:B-1----:R-:W4:Y:S04]  /*2890*/  LDL.LU R24, [R1+0x194] ;  /* 0x0001940001187983 */ /* 0x002f280000300800 */
[----:B------:R1:W-:Y:S04]  /*28a0*/  STL [R1+0x1698], R18 ;  /* 0x0016981201007387 */ /* 0x0003e80000100800 */
[----:B-1----:R-:W4:Y:S04]  /*28b0*/  LDL.LU R18, [R1+0x120] ;  /* 0x0001200001127983 */ /* 0x002f280000300800 */
[----:B------:R-:W4:Y:S04]  /*28c0*/  LDL.LU R28, [R1+0x124] ;  /* 0x00012400011c7983 */ /* 0x000f280000300800 */
[----:B------:R1:W-:Y:S04]  /*28d0*/  STL [R1+0x169c], R7 ;  /* 0x00169c0701007387 */ /* 0x0003e80000100800 */
[----:B-1----:R-:W4:Y:S04]  /*28e0*/  LDL.LU R7, [R1+0x190] ;  /* 0x0001900001077983 */ /* 0x002f280000300800 */
[----:B------:R-:W-:Y:S04]  /*28f0*/  STL [R1+0x16a0], R9 ;  /* 0x0016a00901007387 */ /* 0x000fe80000100800 */
[----:B--2---:R1:W-:Y:S04]  /*2900*/  STL [R1+0x16a4], R19 ;  /* 0x0016a41301007387 */ /* 0x0043e80000100800 */
[----:B-1----:R-:W2:Y:S04]  /*2910*/  LDL.LU R19, [R1+0x130] ;  /* 0x0001300001137983 */ /* 0x002ea80000300800 */
[----:B------:R1:W-:Y:S04]  /*2920*/  STL [R1+0x16a8], R23 ;  /* 0x0016a81701007387 */ /* 0x0003e80000100800 */
        /* <DEDUP_REMOVED lines=11> */
[----:B------:R-:W2:Y:S04]  /*29e0*/  LDL.LU R10, [R1+0x164] ;  /* 0x00016400010a7983 */ /* 0x000ea80000300800 */
[----:B0-----:R-:W2:Y:S04]  /*29f0*/  LDL.LU R5, [R1+0x170] ;  /* 0x0001700001057983 */ /* 0x001ea80000300800 */
[----:B------:R0:W-:Y:S04]  /*2a00*/  STL [R1+0x16c0], R4 ;  /* 0x0016c00401007387 */ /* 0x0001e80000100800 */
[----:B0-----:R-:W2:Y:S04]  /*2a10*/  LDL.LU R4, [R1+0x174] ;  /* 0x0001740001047983 */ /* 0x001ea80000300800 */
[----:B------:R-:W2:Y:S04]  /*2a20*/  LDL.LU R11, [R1+0x184] ;  /* 0x00018400010b7983 */ /* 0x000ea80000300800 */
[----:B------:R-:W2:Y:S04]  /*2a30*/  LDL.LU R2, [R1+0x180] ;  /* 0x0001800001027983 */ /* 0x000ea80000300800 */
[----:B---3--:R-:W-:Y:S04]  /*2a40*/  STL [R1+0x16c4], R12 ;  /* 0x0016c40c01007387 */ /* 0x008fe80000100800 */
[----:B------:R-:W-:Y:S04]  /*2a50*/  STL [R1+0x16c8], R14 ;  /* 0x0016c80e01007387 */ /* 0x000fe80000100800 */
[----:B------:R-:W-:Y:S04]  /*2a60*/  STL [R1+0x16cc], R20 ;  /* 0x0016cc1401007387 */ /* 0x000fe80000100800 */
[----:B------:R-:W3:Y:S01]  /*2a70*/  LDL.LU R29, [R1+0x110] ;  /* 0x00011000011d7983 */ /* 0x000ee20000300800 */
[----:B------:R-:W-:-:S04]  /*2a80*/  SHF.R.S32.HI R0, RZ, 0x6, R27 ;  /* 0x00000006ff007819 */ /* 0x000fc8000001141b */
[----:B------:R-:W-:-:S04]  /*2a90*/  SGXT R0, R0, 0x1 ;  /* 0x000000010000781a */ /* 0x000fc80000000200 */
[----:B------:R-:W-:Y:S01]  /*2aa0*/  LOP3.LUT R3, R3, 0x90, R0, 0x78, !PT ;  /* 0x0000009003037812 */ /* 0x000fe200078e7800 */
[----:B------:R-:W-:Y:S04]  /*2ab0*/  STL [R1+0x16d0], R27 ;  /* 0x0016d01b01007387 */ /* 0x000fe80000100800 */
[----:B------:R-:W-:Y:S04]  /*2ac0*/  STS.U16 [R3+0x12000], R26 ;  /* 0x0120001a03007388 */ /* 0x000fe80000000400 */
[----:B----4-:R0:W-:Y:S04]  /*2ad0*/  STS.U16 [R3+0x10000], R24 ;  /* 0x0100001803007388 */ /* 0x0101e80000000400 */
[----:B0-----:R-:W4:Y:S04]  /*2ae0*/  LDL.LU R24, [R1+0x104] ;  /* 0x0001040001187983 */ /* 0x001f280000300800 */
[----:B------:R-:W4:Y:S04]  /*2af0*/  LDL.LU R9, [R1+0x100] ;  /* 0x0001000001097983 */ /* 0x000f280000300800 */
[----:B------:R-:W4:Y:S04]  /*2b00*/  LDL.LU R25, [R1+0xf4] ;  /* 0x0000f40001197983 */ /* 0x000f280000300800 */
[----:B------:R-:W-:Y:S04]  /*2b10*/  STS.U16 [R3+0x11c00], R28 ;  /* 0x011c001c03007388 */ /* 0x000fe80000000400 */
[----:B------:R0:W-:Y:S04]  /*2b20*/  STS.U16 [R3+0x10200], R7 ;  /* 0x0102000703007388 */ /* 0x0001e80000000400 */
[----:B0-----:R-:W4:Y:S04]  /*2b30*/  LDL.LU R7, [R1+0xf0] ;  /* 0x0000f00001077983 */ /* 0x001f280000300800 */
[----:B------:R-:W4:Y:S04]  /*2b40*/  LDL.LU R20, [R1+0xe4] ;  /* 0x0000e40001147983 */ /* 0x000f280000300800 */
[----:B------:R-:W4:Y:S04]  /*2b50*/  LDL.LU R21, [R1+0xe0] ;  /* 0x0000e00001157983 */ /* 0x000f280000300800 */
[----:B------:R-:W4:Y:S04]  /*2b60*/  LDL.LU R14, [R1+0xdc] ;  /* 0x0000dc00010e7983 */ /* 0x000f280000300800 */
[----:B------:R-:W4:Y:S04]  /*2b70*/  LDL.LU R15, [R1+0xd0] ;  /* 0x0000d000010f7983 */ /* 0x000f280000300800 */
[----:B------:R-:W4:Y:S04]  /*2b80*/  LDL.LU R12, [R1+0xcc] ;  /* 0x0000cc00010c7983 */ /* 0x000f280000300800 */
[----:B------:R-:W4:Y:S04]  /*2b90*/  LDL.LU R13, [R1+0xc8] ;  /* 0x0000c800010d7983 */ /* 0x000f280000300800 */
[----:B------:R-:W4:Y:S04]  /*2ba0*/  LDL.LU R26, [R1+0xc4] ;  /* 0x0000c400011a7983 */ /* 0x000f280000300800 */
[----:B------:R0:W-:Y:S04]  /*2bb0*/  STS.U16 [R3+0x11e00], R18 ;  /* 0x011e001203007388 */ /* 0x0001e80000000400 */
[----:B------:R-:W4:Y:S04]  /*2bc0*/  LDL.LU R28, [R1+0xb8] ;  /* 0x0000b800011c7983 */ /* 0x000f280000300800 */
[----:B0-----:R-:W4:Y:S04]  /*2bd0*/  LDL.LU R18, [R1+0xb4] ;  /* 0x0000b40001127983 */ /* 0x001f280000300800 */
[----:B---3--:R0:W-:Y:S04]  /*2be0*/  STS.U16 [R3+0x12200], R29 ;  /* 0x0122001d03007388 */ /* 0x0081e80000000400 */
[----:B0-----:R-:W3:Y:S04]  /*2bf0*/  LDL.LU R29, [R1+0xb0] ;  /* 0x0000b000011d7983 */ /* 0x001ee80000300800 */
[----:B--2---:R-:W-:Y:S04]  /*2c00*/  STS.U16 [R3+0x10400], R11 ;  /* 0x0104000b03007388 */ /* 0x004fe80000000400 */
[----:B------:R-:W-:Y:S04]  /*2c10*/  STS.U16 [R3+0x10600], R2 ;  /* 0x0106000203007388 */ /* 0x000fe80000000400 */
        /* <DEDUP_REMOVED lines=10> */
[----:B----4-:R0:W-:Y:S04]  /*2cc0*/  STS.U16 [R3+0x12400], R24 ;  /* 0x0124001803007388 */ /* 0x0101e80000000400 */
[----:B0-----:R-:W2:Y:S04]  /*2cd0*/  LDL.LU R24, [R1+0xa4] ;  /* 0x0000a40001187983 */ /* 0x001ea80000300800 */
[----:B------:R-:W4:Y:S04]  /*2ce0*/  LDL.LU R11, [R1+0xa0] ;  /* 0x0000a000010b7983 */ /* 0x000f280000300800 */
        /* <DEDUP_REMOVED lines=12> */
[----:B------:R1:W-:Y:S04]  /*2db0*/  STS.U16 [R3+0x12800], R25 ;  /* 0x0128001903007388 */ /* 0x0003e80000000400 */
[----:B0-----:R-:W4:Y:S04]  /*2dc0*/  LDL.LU R9, [R1+0x50] ;  /* 0x0000500001097983 */ /* 0x001f280000300800 */
[----:B------:R0:W-:Y:S04]  /*2dd0*/  STS.U16 [R3+0x12a00], R7 ;  /* 0x012a000703007388 */ /* 0x0001e80000000400 */
[----:B-1----:R-:W4:Y:S04]  /*2de0*/  LDL.LU R25, [R1+0x48] ;  /* 0x0000480001197983 */ /* 0x002f280000300800 */
[----:B------:R1:W-:Y:S04]  /*2df0*/  STS.U16 [R3+0x13800], R26 ;  /* 0x0138001a03007388 */ /* 0x0003e80000000400 */
[----:B0-----:R-:W4:Y:S04]  /*2e00*/  LDL.LU R7, [R1+0x40] ;  /* 0x0000400001077983 */ /* 0x001f280000300800 */
[----:B-1----:R-:W4:Y:S04]  /*2e10*/  LDL.LU R26, [R1+0x3c] ;  /* 0x00003c00011a7983 */ /* 0x002f280000300800 */
[----:B---3--:R0:W-:Y:S04]  /*2e20*/  STS.U16 [R3+0x13e00], R29 ;  /* 0x013e001d03007388 */ /* 0x0081e80000000400 */
[----:B0-----:R-:W3:Y:S04]  /*2e30*/  LDL.LU R29, [R1+0x38] ;  /* 0x00003800011d7983 */ /* 0x001ee80000300800 */
[----:B------:R0:W-:Y:S04]  /*2e40*/  STS.U16 [R3+0x13a00], R28 ;  /* 0x013a001c03007388 */ /* 0x0001e80000000400 */
[----:B------:R1:W-:Y:S04]  /*2e50*/  STS.U16 [R3+0x13c00], R18 ;  /* 0x013c001203007388 */ /* 0x0003e80000000400 */
[----:B------:R-:W-:Y:S04]  /*2e60*/  STS.U16 [R3+0x12c00], R20 ;  /* 0x012c001403007388 */ /* 0x000fe80000000400 */
[----:B0-----:R-:W3:Y:S04]  /*2e70*/  LDL.LU R28, [R1+0x34] ;  /* 0x00003400011c7983 */ /* 0x001ee80000300800 */
[----:B-1----:R-:W3:Y:S04]  /*2e80*/  LDL.LU R18, [R1+0x30] ;  /* 0x0000300001127983 */ /* 0x002ee80000300800 */
[----:B------:R-:W-:Y:S04]  /*2e90*/  STS.U16 [R3+0x12e00], R21 ;  /* 0x012e001503007388 */ /* 0x000fe80000000400 */
[----:B------:R-:W-:Y:S04]  /*2ea0*/  STS.U16 [R3+0x13000], R14 ;  /* 0x0130000e03007388 */ /* 0x000fe80000000400 */
[----:B------:R-:W-:Y:S04]  /*2eb0*/  STS.U16 [R3+0x13200], R15 ;  /* 0x0132000f03007388 */ /* 0x000fe80000000400 */
[----:B------:R-:W-:Y:S04]  /*2ec0*/  STS.U16 [R3+0x13400], R12 ;  /* 0x0134000c03007388 */ /* 0x000fe80000000400 */
[----:B------:R-:W-:Y:S04]  /*2ed0*/  STS.U16 [R3+0x13600], R13 ;  /* 0x0136000d03007388 */ /* 0x000fe80000000400 */
[----:B--2---:R0:W-:Y:S04]  /*2ee0*/  STS.U16 [R3+0x14000], R24 ;  /* 0x0140001803007388 */ /* 0x0041e80000000400 */
        /* <DEDUP_REMOVED lines=8> */
[----:B------:R0:W-:Y:S04]  /*2f70*/  STS.U16 [R3+0x14400], R2 ;  /* 0x0144000203007388 */ /* 0x0001e80000000400 */
[----:B-1----:R-:W4:Y:S04]  /*2f80*/  LDL.LU R11, [R1+0x10] ;  /* 0x00001000010b7983 */ /* 0x002f280000300800 */
[----:B------:R1:W-:Y:S04]  /*2f90*/  STS.U16 [R3+0x14600], R4 ;  /* 0x0146000403007388 */ /* 0x0003e80000000400 */
[----:B0-----:R-:W4:Y:S04]  /*2fa0*/  LDL.LU R2, [R1+0xc] ;  /* 0x00000c0001027983 */ /* 0x001f280000300800 */
[----:B-1----:R-:W4:Y:S04]  /*2fb0*/  LDL.LU R4, [R1+0x8] ;  /* 0x0000080001047983 */ /* 0x002f280000300800 */
[----:B------:R0:W-:Y:S04]  /*2fc0*/  STS.U16 [R3+0x16000], R26 ;  /* 0x0160001a03007388 */ /* 0x0001e80000000400 */
[----:B0-----:R-:W4:Y:S04]  /*2fd0*/  LDL.LU R26, [R1+0x4] ;  /* 0x00000400011a7983 */ /* 0x001f280000300800 */
[----:B---3--:R0:W-:Y:S04]  /*2fe0*/  STS.U16 [R3+0x16200], R29 ;  /* 0x0162001d03007388 */ /* 0x0081e80000000400 */
[----:B0-----:R-:W3:Y:S04]  /*2ff0*/  LDL.LU R29, [R1] ;  /* 0x00000000011d7983 */ /* 0x001ee80000300800 */
[----:B------:R0:W-:Y:S04]  /*3000*/  STS.U16 [R3+0x14800], R5 ;  /* 0x0148000503007388 */ /* 0x0001e80000000400 */
[----:B------:R1:W-:Y:S04]  /*3010*/  STS.U16 [R3+0x14a00], R10 ;  /* 0x014a000a03007388 */ /* 0x0003e80000000400 */
[----:B------:R1:W-:Y:S04]  /*3020*/  STS.U16 [R3+0x14c00], R8 ;  /* 0x014c000803007388 */ /* 0x0003e80000000400 */
[----:B0-----:R-:W3:Y:S04]  /*3030*/  LDL.LU R5, [R1+0x1b8] ;  /* 0x0001b80001057983 */ /* 0x001ee80000300800 */
[----:B-1----:R-:W3:Y:S04]  /*3040*/  LDL.LU R10, [R1+0x1b4] ;  /* 0x0001b400010a7983 */ /* 0x002ee80000300800 */
[----:B------:R0:W-:Y:S04]  /*3050*/  STS.U16 [R3+0x14e00], R17 ;  /* 0x014e001103007388 */ /* 0x0001e80000000400 */
[----:B------:R-:W3:Y:S04]  /*3060*/  LDL.LU R8, [R1+0x1b0] ;  /* 0x0001b00001087983 */ /* 0x000ee80000300800 */
[----:B------:R1:W-:Y:S04]  /*3070*/  STS.U16 [R3+0x15000], R6 ;  /* 0x0150000603007388 */ /* 0x0003e80000000400 */
[----:B0-----:R-:W3:Y:S04]  /*3080*/  LDL.LU R17, [R1+0x1ac] ;  /* 0x0001ac0001117983 */ /* 0x001ee80000300800 */
[----:B------:R0:W-:Y:S04]  /*3090*/  STS.U16 [R3+0x15200], R16 ;  /* 0x0152001003007388 */ /* 0x0001e80000000400 */
[----:B-1----:R-:W3:Y:S04]  /*30a0*/  LDL.LU R6, [R1+0x1a8] ;  /* 0x0001a80001067983 */ /* 0x002ee80000300800 */
[----:B------:R1:W-:Y:S04]  /*30b0*/  STS.U16 [R3+0x15400], R22 ;  /* 0x0154001603007388 */ /* 0x0003e80000000400 */
[----:B0-----:R-:W3:Y:S04]  /*30c0*/  LDL.LU R16, [R1+0x1a4] ;  /* 0x0001a40001107983 */ /* 0x001ee80000300800 */
[----:B------:R0:W-:Y:S04]  /*30d0*/  STS.U16 [R3+0x15600], R23 ;  /* 0x0156001703007388 */ /* 0x0001e80000000400 */
[----:B-1----:R-:W3:Y:S04]  /*30e0*/  LDL.LU R22, [R1+0x1a0] ;  /* 0x0001a00001167983 */ /* 0x002ee80000300800 */
[----:B------:R1:W-:Y:S04]  /*30f0*/  STS.U16 [R3+0x15800], R19 ;  /* 0x0158001303007388 */ /* 0x0003e80000000400 */
[----:B0-----:R-:W3:Y:S01]  /*3100*/  LDL.LU R23, [R1+0x19c] ;  /* 0x00019c0001177983 */ /* 0x001ee20000300800 */
[----:B------:R-:W-:-:S03]  /*3110*/  IMAD.MOV.U32 R0, RZ, RZ, c[0x0][0x1d0] ;  /* 0x00007400ff007624 */ /* 0x000fc600078e00ff */
[----:B------:R0:W-:Y:S04]  /*3120*/  STS.U16 [R3+0x15a00], R9 ;  /* 0x015a000903007388 */ /* 0x0001e80000000400 */
[----:B-1----:R-:W3:Y:S04]  /*3130*/  LDL.LU R19, [R1+0x198] ;  /* 0x0001980001137983 */ /* 0x002ee80000300800 */
[----:B------:R1:W-:Y:S04]  /*3140*/  STS.U16 [R3+0x15c00], R25 ;  /* 0x015c001903007388 */ /* 0x0003e80000000400 */
[----:B0-----:R-:W3:Y:S04]  /*3150*/  LDL.LU R9, [R1+0x18c] ;  /* 0x00018c0001097983 */ /* 0x001ee80000300800 */
[----:B------:R0:W-:Y:S04]  /*3160*/  STS.U16 [R3+0x15e00], R7 ;  /* 0x015e000703007388 */ /* 0x0001e80000000400 */
[----:B-1----:R-:W3:Y:S04]  /*3170*/  LDL.LU R25, [R1+0x188] ;  /* 0x0001880001197983 */ /* 0x002ee80000300800 */
[----:B------:R1:W-:Y:S04]  /*3180*/  STS.U16 [R3+0x16400], R28 ;  /* 0x0164001c03007388 */ /* 0x0003e80000000400 */
[----:B0-----:R-:W3:Y:S04]  /*3190*/  LDL.LU R7, [R1+0x17c] ;  /* 0x00017c0001077983 */ /* 0x001ee80000300800 */
[----:B------:R0:W-:Y:S04]  /*31a0*/  STS.U16 [R3+0x16600], R18 ;  /* 0x0166001203007388 */ /* 0x0001e80000000400 */
[----:B-1----:R-:W3:Y:S01]  /*31b0*/  LDL.LU R28, [R1+0x178] ;  /* 0x00017800011c7983 */ /* 0x002ee20000300800 */
[----:B------:R-:W-:-:S03]  /*31c0*/  ISETP.GE.AND P1, PT, R0, 0x1, PT ;  /* 0x000000010000780c */ /* 0x000fc60003f26270 */
[----:B0-----:R-:W3:Y:S01]  /*31d0*/  LDL.LU R18, [R1+0x16c] ;  /* 0x00016c0001127983 */ /* 0x001ee20000300800 */
[----:B------:R-:W-:-:S03]  /*31e0*/  LOP3.LUT R0, R3, 0x20, RZ, 0x3c, !PT ;  /* 0x0000002003007812 */ /* 0x000fc600078e3cff */
[----:B--2---:R0:W-:Y:S04]  /*31f0*/  STS.U16 [R3+0x16800], R24 ;  /* 0x0168001803007388 */ /* 0x0041e80000000400 */
[----:B----4-:R-:W-:Y:S04]  /*3200*/  STS.U16 [R3+0x16a00], R20 ;  /* 0x016a001403007388 */ /* 0x010fe80000000400 */
[----:B0-----:R-:W2:Y:S04]  /*3210*/  LDL.LU R24, [R1+0x168] ;  /* 0x0001680001187983 */ /* 0x001ea80000300800 */
        /* <DEDUP_REMOVED lines=8> */
[----:B------:R0:W-:Y:S04]  /*32a0*/  STS.U16 [R3+0x17c00], R26 ;  /* 0x017c001a03007388 */ /* 0x0001e80000000400 */
[----:B0-----:R-:W4:Y:S04]  /*32b0*/  LDL.LU R26, [R1+0x15c] ;  /* 0x00015c00011a7983 */ /* 0x001f280000300800 */
[----:B---3--:R0:W-:Y:S04]  /*32c0*/  STS.U16 [R3+0x17e00], R29 ;  /* 0x017e001d03007388 */ /* 0x0081e80000000400 */
[----:B0-----:R-:W3:Y:S04]  /*32d0*/  LDL.LU R29, [R1+0x158] ;  /* 0x00015800011d7983 */ /* 0x001ee80000300800 */
[----:B------:R0:W-:Y:S04]  /*32e0*/  STL [R1+0x16d4], R3 ;  /* 0x0016d40301007387 */ /* 0x0001e80000100800 */
[----:B0-----:R-:W2:Y:S04]  /*32f0*/  LDL.LU R3, [R1+0x148] ;  /* 0x0001480001037983 */ /* 0x001ea80000300800 */
[----:B------:R-:W-:Y:S04]  /*3300*/  STS.U16 [R0+0x10100], R5 ;  /* 0x0101000500007388 */ /* 0x000fe80000000400 */
[----:B------:R-:W-:Y:S04]  /*3310*/  STS.U16 [R0+0x10300], R10 ;  /* 0x0103000a00007388 */ /* 0x000fe80000000400 */
[----:B------:R-:W-:Y:S04]  /*3320*/  STS.U16 [R0+0x10500], R8 ;  /* 0x0105000800007388 */ /* 0x000fe80000000400 */
[----:B------:R-:W-:Y:S04]  /*3330*/  STS.U16 [R0+0x10700], R17 ;  /* 0x0107001100007388 */ /* 0x000fe80000000400 */
[----:B------:R-:W-:Y:S04]  /*3340*/  STS.U16 [R0+0x10900], R6 ;  /* 0x0109000600007388 */ /* 0x000fe80000000400 */
[----:B--2---:R0:W-:Y:S04]  /*3350*/  STL [R1+0x16d8], R3 ;  /* 0x0016d80301007387 */ /* 0x0041e80000100800 */
[----:B0-----:R-:W2:Y:S04]  /*3360*/  LDL.LU R3, [R1+0x14c] ;  /* 0x00014c0001037983 */ /* 0x001ea80000300800 */
[----:B------:R-:W2:Y:S04]  /*3370*/  LDL.LU R27, [R1+0x13c] ;  /* 0x00013c00011b7983 */ /* 0x000ea80000300800 */
[----:B------:R-:W2:Y:S04]  /*3380*/  LDL.LU R20, [R1+0x138] ;  /* 0x0001380001147983 */ /* 0x000ea80000300800 */
[----:B------:R-:W2:Y:S04]  /*3390*/  LDL.LU R14, [R1+0x12c] ;  /* 0x00012c00010e7983 */ /* 0x000ea80000300800 */
[----:B------:R-:W2:Y:S04]  /*33a0*/  LDL.LU R12, [R1+0x128] ;  /* 0x00012800010c7983 */ /* 0x000ea80000300800 */
[----:B------:R-:W2:Y:S04]  /*33b0*/  LDL.LU R4, [R1+0x11c] ;  /* 0x00011c0001047983 */ /* 0x000ea80000300800 */
[----:B------:R0:W-:Y:S04]  /*33c0*/  STS.U16 [R0+0x10b00], R16 ;  /* 0x010b001000007388 */ /* 0x0001e80000000400 */
[----:B------:R-:W2:Y:S04]  /*33d0*/  LDL.LU R8, [R1+0x118] ;  /* 0x0001180001087983 */ /* 0x000ea80000300800 */
[----:B------:R1:W-:Y:S04]  /*33e0*/  STS.U16 [R0+0x10d00], R22 ;  /* 0x010d001600007388 */ /* 0x0003e80000000400 */
[----:B------:R-:W2:Y:S04]  /*33f0*/  LDL.LU R17, [R1+0x10c] ;  /* 0x00010c0001117983 */ /* 0x000ea80000300800 */
[----:B------:R0:W-:Y:S04]  /*3400*/  STS.U16 [R0+0x10f00], R23 ;  /* 0x010f001700007388 */ /* 0x0001e80000000400 */
[----:B------:R-:W2:Y:S04]  /*3410*/  LDL.LU R6, [R1+0x108] ;  /* 0x0001080001067983 */ /* 0x000ea80000300800 */
[----:B------:R1:W-:Y:S04]  /*3420*/  STS.U16 [R0+0x11100], R19 ;  /* 0x0111001300007388 */ /* 0x0003e80000000400 */
[----:B0-----:R-:W2:Y:S04]  /*3430*/  LDL.LU R16, [R1+0xfc] ;  /* 0x0000fc0001107983 */ /* 0x001ea80000300800 */
[----:B------:R0:W-:Y:S04]  /*3440*/  STS.U16 [R0+0x11300], R9 ;  /* 0x0113000900007388 */ /* 0x0001e80000000400 */
[----:B-1----:R-:W2:Y:S04]  /*3450*/  LDL.LU R22, [R1+0xf8] ;  /* 0x0000f80001167983 */ /* 0x002ea80000300800 */
[----:B------:R-:W-:Y:S04]  /*3460*/  STS.U16 [R0+0x11500], R25 ;  /* 0x0115001900007388 */ /* 0x000fe80000000400 */
[----:B------:R-:W2:Y:S04]  /*3470*/  LDL.LU R23, [R1+0xec] ;  /* 0x0000ec0001177983 */ /* 0x000ea80000300800 */
[----:B------:R1:W-:Y:S04]  /*3480*/  STS.U16 [R0+0x11700], R7 ;  /* 0x0117000700007388 */ /* 0x0003e80000000400 */
[----:B------:R-:W2:Y:S04]  /*3490*/  LDL.LU R19, [R1+0xe8] ;  /* 0x0000e80001137983 */ /* 0x000ea80000300800 */
[----:B------:R-:W-:Y:S04]  /*34a0*/  STS.U16 [R0+0x11900], R28 ;  /* 0x0119001c00007388 */ /* 0x000fe80000000400 */
[----:B0-----:R-:W2:Y:S04]  /*34b0*/  LDL.LU R9, [R1+0xd8] ;  /* 0x0000d80001097983 */ /* 0x001ea80000300800 */
[----:B------:R0:W-:Y:S04]  /*34c0*/  STS.U16 [R0+0x11b00], R18 ;  /* 0x011b001200007388 */ /* 0x0001e80000000400 */
[----:B-1----:R-:W2:Y:S04]  /*34d0*/  LDL.LU R7, [R1+0xd4] ;  /* 0x0000d40001077983 */ /* 0x002ea80000300800 */
[----:B------:R1:W-:Y:S04]  /*34e0*/  STS.U16 [R0+0x11d00], R24 ;  /* 0x011d001800007388 */ /* 0x0003e80000000400 */
[----:B0-----:R-:W2:Y:S04]  /*34f0*/  LDL.LU R18, [R1+0xc0] ;  /* 0x0000c00001127983 */ /* 0x001ea80000300800 */
[----:B----4-:R0:W-:Y:S04]  /*3500*/  STS.U16 [R0+0x11f00], R26 ;  /* 0x011f001a00007388 */ /* 0x0101e80000000400 */
[----:B-1----:R-:W4:Y:S04]  /*3510*/  LDL.LU R24, [R1+0xbc] ;  /* 0x0000bc0001187983 */ /* 0x002f280000300800 */
[----:B---3--:R1:W-:Y:S04]  /*3520*/  STS.U16 [R0+0x12100], R29 ;  /* 0x0121001d00007388 */ /* 0x0083e80000000400 */
[----:B0-----:R-:W3:Y:S04]  /*3530*/  LDL.LU R26, [R1+0xac] ;  /* 0x0000ac00011a7983 */ /* 0x001ee80000300800 */
[----:B-1----:R-:W3:Y:S04]  /*3540*/  LDL.LU R29, [R1+0xa8] ;  /* 0x0000a800011d7983 */ /* 0x002ee80000300800 */
[----:B------:R-:W3:Y:S04]  /*3550*/  LDL.LU R21, [R1+0x94] ;  /* 0x0000940001157983 */ /* 0x000ee80000300800 */
        /* <DEDUP_REMOVED lines=8> */
[----:B--2---:R0:W-:Y:S04]  /*35e0*/  STS.U16 [R0+0x12300], R3 ;  /* 0x0123000300007388 */ /* 0x0041e80000000400 */
[----:B0-----:R-:W2:Y:S04]  /*35f0*/  LDL.LU R3, [R1+0x16d8] ;  /* 0x0016d80001037983 */ /* 0x001ea80000300800 */
[----:B--2---:R0:W-:Y:S04]  /*3600*/  STS.U16 [R0+0x12500], R3 ;  /* 0x0125000300007388 */ /* 0x0041e80000000400 */
[----:B------:R1:W-:Y:S04]  /*3610*/  STS.U16 [R0+0x12700], R27 ;  /* 0x0127001b00007388 */ /* 0x0003e80000000400 */
[----:B------:R2:W-:Y:S04]  /*3620*/  STS.U16 [R0+0x12900], R20 ;  /* 0x0129001400007388 */ /* 0x0005e80000000400 */
[----:B0-----:R0:W5:Y:S04]  /*3630*/  LDL.LU R3, [R1+0x16d4] ;  /* 0x0016d40001037983 */ /* 0x0011680000300800 */
[----:B-1----:R-:W3:Y:S04]  /*3640*/  LDL.LU R27, [R1+0x16d0] ;  /* 0x0016d000011b7983 */ /* 0x002ee80000300800 */
[----:B--2---:R-:W2:Y:S04]  /*3650*/  LDL.LU R20, [R1+0x16cc] ;  /* 0x0016cc0001147983 */ /* 0x004ea80000300800 */
[----:B------:R1:W-:Y:S04]  /*3660*/  STS.U16 [R0+0x12b00], R14 ;  /* 0x012b000e00007388 */ /* 0x0003e80000000400 */
[----:B------:R0:W-:Y:S04]  /*3670*/  STS.U16 [R0+0x12d00], R12 ;  /* 0x012d000c00007388 */ /* 0x0001e80000000400 */
[----:B------:R4:W-:Y:S04]  /*3680*/  STS.U16 [R0+0x12f00], R4 ;  /* 0x012f000400007388 */ /* 0x0009e80000000400 */
[----:B-1----:R-:W2:Y:S04]  /*3690*/  LDL.LU R14, [R1+0x16c8] ;  /* 0x0016c800010e7983 */ /* 0x002ea80000300800 */
[----:B0-----:R-:W2:Y:S04]  /*36a0*/  LDL.LU R12, [R1+0x16c4] ;  /* 0x0016c400010c7983 */ /* 0x001ea80000300800 */
[----:B----4-:R-:W4:Y:S04]  /*36b0*/  LDL.LU R4, [R1+0x16c0] ;  /* 0x0016c00001047983 */ /* 0x010f280000300800 */
[----:B------:R0:W-:Y:S04]  /*36c0*/  STS.U16 [R0+0x13100], R8 ;  /* 0x0131000800007388 */ /* 0x0001e80000000400 */
[----:B------:R1:W-:Y:S04]  /*36d0*/  STS.U16 [R0+0x13300], R17 ;  /* 0x0133001100007388 */ /* 0x0003e80000000400 */
[----:B------:R1:W-:Y:S04]  /*36e0*/  STS.U16 [R0+0x13500], R6 ;  /* 0x0135000600007388 */ /* 0x0003e80000000400 */
[----:B0-----:R-:W2:Y:S04]  /*36f0*/  LDL.LU R8, [R1+0x16bc] ;  /* 0x0016bc0001087983 */ /* 0x001ea80000300800 */
[----:B-1----:R-:W2:Y:S04]  /*3700*/  LDL.LU R17, [R1+0x16b8] ;  /* 0x0016b80001117983 */ /* 0x002ea80000300800 */
[----:B------:R-:W2:Y:S04]  /*3710*/  LDL.LU R6, [R1+0x16b4] ;  /* 0x0016b40001067983 */ /* 0x000ea80000300800 */
[----:B------:R0:W-:Y:S04]  /*3720*/  STS.U16 [R0+0x13700], R16 ;  /* 0x0137001000007388 */ /* 0x0001e80000000400 */
[----:B------:R1:W-:Y:S04]  /*3730*/  STS.U16 [R0+0x13900], R22 ;  /* 0x0139001600007388 */ /* 0x0003e80000000400 */
[----:B------:R1:W-:Y:S04]  /*3740*/  STS.U16 [R0+0x13b00], R23 ;  /* 0x013b001700007388 */ /* 0x0003e80000000400 */
[----:B0-----:R-:W2:Y:S04]  /*3750*/  LDL.LU R16, [R1+0x16b0] ;  /* 0x0016b00001107983 */ /* 0x001ea80000300800 */
[----:B-1----:R-:W2:Y:S04]  /*3760*/  LDL.LU R22, [R1+0x16ac] ;  /* 0x0016ac0001167983 */ /* 0x002ea80000300800 */
[----:B------:R-:W2:Y:S04]  /*3770*/  LDL.LU R23, [R1+0x16a8] ;  /* 0x0016a80001177983 */ /* 0x000ea80000300800 */
[----:B--2---:R0:W-:Y:S04]  /*3780*/  STS.U16 [R0+0x17f00], R23 ;  /* 0x017f001700007388 */ /* 0x0041e80000000400 */
[----:B------:R1:W-:Y:S04]  /*3790*/  STS.U16 [R0+0x13d00], R19 ;  /* 0x013d001300007388 */ /* 0x0003e80000000400 */
[----:B0-----:R-:W2:Y:S04]  /*37a0*/  LDL.LU R23, [R1+0x98] ;  /* 0x0000980001177983 */ /* 0x001ea80000300800 */
[----:B-1----:R-:W4:Y:S04]  /*37b0*/  LDL.LU R19, [R1+0x16a4] ;  /* 0x0016a40001137983 */ /* 0x002f280000300800 */
[----:B------:R0:W-:Y:S04]  /*37c0*/  STS.U16 [R0+0x13f00], R9 ;  /* 0x013f000900007388 */ /* 0x0001e80000000400 */
[----:B------:R1:W-:Y:S04]  /*37d0*/  STS.U16 [R0+0x14100], R7 ;  /* 0x0141000700007388 */ /* 0x0003e80000000400 */
[----:B------:R3:W-:Y:S04]  /*37e0*/  STS.U16 [R0+0x14300], R18 ;  /* 0x0143001200007388 */ /* 0x0007e80000000400 */
[----:B0-----:R-:W4:Y:S04]  /*37f0*/  LDL.LU R9, [R1+0x16a0] ;  /* 0x0016a00001097983 */ /* 0x001f280000300800 */
[----:B-1----:R-:W4:Y:S04]  /*3800*/  LDL.LU R7, [R1+0x169c] ;  /* 0x00169c0001077983 */ /* 0x002f280000300800 */
[----:B---3--:R-:W3:Y:S04]  /*3810*/  LDL.LU R18, [R1+0x1698] ;  /* 0x0016980001127983 */ /* 0x008ee80000300800 */
[----:B------:R0:W-:Y:S04]  /*3820*/  STS.U16 [R0+0x14500], R24 ;  /* 0x0145001800007388 */ /* 0x0001e80000000400 */
[----:B------:R1:W-:Y:S04]  /*3830*/  STS.U16 [R0+0x14700], R26 ;  /* 0x0147001a00007388 */ /* 0x0003e80000000400 */
[----:B------:R1:W-:Y:S04]  /*3840*/  STS.U16 [R0+0x14900], R29 ;  /* 0x0149001d00007388 */ /* 0x0003e80000000400 */
[----:B0-----:R-:W3:Y:S04]  /*3850*/  LDL.LU R24, [R1+0x1694] ;  /* 0x0016940001187983 */ /* 0x001ee80000300800 */
[----:B-1----:R-:W3:Y:S04]  /*3860*/  LDL.LU R26, [R1+0x1690] ;  /* 0x00169000011a7983 */ /* 0x002ee80000300800 */
[----:B------:R-:W3:Y:S04]  /*3870*/  LDL.LU R29, [R1+0x168c] ;  /* 0x00168c00011d7983 */ /* 0x000ee80000300800 */
[----:B--2---:R-:W-:Y:S04]  /*3880*/  STS.U16 [R0+0x14b00], R23 ;  /* 0x014b001700007388 */ /* 0x004fe80000000400 */
[----:B------:R-:W-:Y:S04]  /*3890*/  STS.U16 [R0+0x14d00], R21 ;  /* 0x014d001500007388 */ /* 0x000fe80000000400 */
[----:B------:R-:W-:Y:S04]  /*38a0*/  STS.U16 [R0+0x14f00], R15 ;  /* 0x014f000f00007388 */ /* 0x000fe80000000400 */
[----:B------:R-:W-:Y:S04]  /*38b0*/  STS.U16 [R0+0x15100], R13 ;  /* 0x0151000d00007388 */ /* 0x000fe80000000400 */
[----:B------:R-:W-:Y:S04]  /*38c0*/  STS.U16 [R0+0x15300], R11 ;  /* 0x0153000b00007388 */ /* 0x000fe80000000400 */
[----:B------:R0:W-:Y:S04]  /*38d0*/  STS.U16 [R0+0x15500], R2 ;  /* 0x0155000200007388 */ /* 0x0001e80000000400 */
[----:B------:R-:W-:Y:S04]  /*38e0*/  STS.U16 [R0+0x15700], R5 ;  /* 0x0157000500007388 */ /* 0x000fe80000000400 */
[----:B------:R-:W-:Y:S04]  /*38f0*/  STS.U16 [R0+0x15900], R10 ;  /* 0x0159000a00007388 */ /* 0x000fe80000000400 */
[----:B------:R-:W-:Y:S04]  /*3900*/  STS.U16 [R0+0x15b00], R25 ;  /* 0x015b001900007388 */ /* 0x000fe80000000400 */
[----:B------:R-:W-:Y:S01]  /*3910*/  STS.U16 [R0+0x15d00], R28 ;  /* 0x015d001c00007388 */ /* 0x000fe20000000400 */
[----:B0-----:R-:W-:-:S03]  /*3920*/  MOV R2, 0x3f800000 ;  /* 0x3f80000000027802 */ /* 0x001fc60000000f00 */
[----:B---3--:R-:W-:Y:S04]  /*3930*/  STS.U16 [R0+0x15f00], R29 ;  /* 0x015f001d00007388 */ /* 0x008fe80000000400 */
[----:B------:R-:W-:Y:S04]  /*3940*/  STS.U16 [R0+0x16100], R26 ;  /* 0x0161001a00007388 */ /* 0x000fe80000000400 */
[----:B------:R-:W-:Y:S04]  /*3950*/  STS.U16 [R0+0x16300], R24 ;  /* 0x0163001800007388 */ /* 0x000fe80000000400 */
[----:B------:R-:W-:Y:S04]  /*3960*/  STS.U16 [R0+0x16500], R18 ;  /* 0x0165001200007388 */ /* 0x000fe80000000400 */
[----:B----4-:R-:W-:Y:S04]  /*3970*/  STS.U16 [R0+0x16700], R7 ;  /* 0x0167000700007388 */ /* 0x010fe80000000400 */
        /* <DEDUP_REMOVED lines=8> */
[----:B------:R-:W-:Y:S04]  /*3a00*/  STS.U16 [R0+0x17900], R12 ;  /* 0x0179000c00007388 */ /* 0x000fe80000000400 */
[----:B------:R-:W-:Y:S01]  /*3a10*/  STS.U16 [R0+0x17b00], R14 ;  /* 0x017b000e00007388 */ /* 0x000fe20000000400 */
[----:B0-----:R-:W-:-:S03]  /*3a20*/  MOV R4, 0xff800000 ;  /* 0xff80000000047802 */ /* 0x001fc60000000f00 */
[----:B------:R0:W-:Y:S04]  /*3a30*/  STS.U16 [R0+0x17d00], R20 ;  /* 0x017d001400007388 */ /* 0x0001e80000000400 */
[----:B------:R1:W-:Y:S01]  /*3a40*/  STL [R1+0x660], R2 ;  /* 0x0006600201007387 */ /* 0x0003e20000100800 */
[----:B0-----:R-:W-:Y:S02]  /*3a50*/  IMAD.MOV.U32 R0, RZ, RZ, -0x800000 ;  /* 0xff800000ff007424 */ /* 0x001fe400078e00ff */
[----:B-1----:R-:W-:-:S03]  /*3a60*/  IMAD.MOV.U32 R2, RZ, RZ, -0x800000 ;  /* 0xff800000ff027424 */ /* 0x002fc600078e00ff */
[----:B------:R-:W-:Y:S04]  /*3a70*/  STL [R1+0x360], R0 ;  /* 0x0003600001007387 */ /* 0x000fe80000100800 */
[----:B------:R0:W-:Y:S04]  /*3a80*/  STL [R1+0x35c], R4 ;  /* 0x00035c0401007387 */ /* 0x0001e80000100800 */
[----:B------:R1:W-:Y:S04]  /*3a90*/  STL [R1+0x358], R2 ;  /* 0x0003580201007387 */ /* 0x0003e80000100800 */
[----:B------:R2:W-:Y:S01]  /*3aa0*/  STL [R1+0x354], R0 ;  /* 0x0003540001007387 */ /* 0x0005e20000100800 */
[----:B0-----:R-:W-:Y:S01]  /*3ab0*/  MOV R4, 0x3f800000 ;  /* 0x3f80000000047802 */ /* 0x001fe20000000f00 */
[----:B-1----:R-:W-:-:S04]  /*3ac0*/  IMAD.MOV.U32 R2, RZ, RZ, 0x3f800000 ;  /* 0x3f800000ff027424 */ /* 0x002fc800078e00ff */
[----:B------:R-:W-:Y:S01]  /*3ad0*/  STL [R1+0x65c], R4 ;  /* 0x00065c0401007387 */ /* 0x000fe20000100800 */
[----:B--2---:R-:W-:-:S03]  /*3ae0*/  MOV R0, 0x3f800000 ;  /* 0x3f80000000007802 */ /* 0x004fc60000000f00 */
[----:B------:R-:W-:Y:S04]  /*3af0*/  STL [R1+0x658], R2 ;  /* 0x0006580201007387 */ /* 0x000fe80000100800 */
[----:B------:R-:W-:Y:S04]  /*3b00*/  STL [R1+0x2c0], RZ ;  /* 0x0002c0ff01007387 */ /* 0x000fe80000100800 */
[----:B------:R0:W-:Y:S04]  /*3b10*/  STL [R1+0x654], R0 ;  /* 0x0006540001007387 */ /* 0x0001e80000100800 */
[----:B------:R1:W-:Y:S04]  /*3b20*/  STL [R1+0x2c4], RZ ;  /* 0x0002c4ff01007387 */ /* 0x0003e80000100800 */
        /* <DEDUP_REMOVED lines=125> */
[----:B------:R1:W-:Y:S01]  /*4300*/  STL [R1+0x50c], RZ ;  /* 0x00050cff01007387 */ /* 0x0003e20000100800 */
[C---:B0-----:R-:W-:Y:S01]  /*4310*/  IMAD.SHL.U32 R0, R27.reuse, 0x800, RZ ;  /* 0x000008001b007824 */ /* 0x041fe200078e00ff */
[----:B------:R-:W-:-:S02]  /*4320*/  LOP3.LUT R2, R27, 0x7f, RZ, 0xc0, !PT ;  /* 0x0000007f1b027812 */ /* 0x000fc400078ec0ff */
[----:B------:R-:W-:Y:S02]  /*4330*/  LOP3.LUT R19, R27, 0x3f, RZ, 0xc0, !PT ;  /* 0x0000003f1b137812 */ /* 0x000fe400078ec0ff */
[----:B------:R-:W-:Y:S02]  /*4340*/  LOP3.LUT R0, R0, 0x3000, RZ, 0xc0, !PT ;  /* 0x0000300000007812 */ /* 0x000fe400078ec0ff */
[----:B------:R-:W-:Y:S02]  /*4350*/  ISETP.GE.U32.AND P0, PT, R2, 0x20, PT ;  /* 0x000000200200780c */ /* 0x000fe40003f06070 */
[----:B------:R-:W-:Y:S01]  /*4360*/  LEA R0, R19, R0, 0x4 ;  /* 0x0000000013007211 */ /* 0x000fe200078e20ff */
[----:B------:R-:W-:Y:S05]  /*4370*/  @!P1 BRA `(.L_x_0) ;  /* 0x00025ab000009947 */ /* 0x000fea0003800000 */
[----:B-1---5:R0:W-:Y:S01]  /*4380*/  STL [R1+0x1708], R3 ;  /* 0x0017080301007387 */ /* 0x0221e20000100800 */
[----:B------:R-:W-:Y:S02]  /*4390*/  IMAD.MOV.U32 R0, RZ, RZ, c[0x0][0x1b8] ;  /* 0x00006e00ff007624 */ /* 0x000fe400078e00ff */
[----:B------:R-:W-:Y:S01]  /*43a0*/  IMAD R19, R19, c[0x0][0x1b4], RZ ;  /* 0x00006d0013137a24 */ /* 0x000fe200078e02ff */
[----:B0-----:R-:W0:Y:S02]  /*43b0*/  S2R R3, SR_TID.X ;  /* 0x0000000000037919 */ /* 0x001e240000002100 */
[----:B0-----:R-:W-:-:S04]  /*43c0*/  SHF.R.U32.HI R5, RZ, 0x6, R3 ;  /* 0x00000006ff057819 */ /* 0x001fc80000011603 */
[----:B------:R-:W-:-:S05]  /*43d0*/  SGXT.U32 R5, R5, 0x1 ;  /* 0x000000010505781a */ /* 0x000fca0000000000 */
[----:B------:R-:W-:-:S05]  /*43e0*/  IMAD R5, R5, c[0x0][0x1b8], RZ ;  /* 0x00006e0005057a24 */ /* 0x000fca00078e02ff */
[----:B------:R-:W-:-:S05]  /*43f0*/  LEA R2, R0, R5, 0x1 ;  /* 0x0000000500027211 */ /* 0x000fca00078e08ff */
[----:B------:R-:W-:-:S05]  /*4400*/  IMAD R2, R0, 0x2, R2 ;  /* 0x0000000200027824 */ /* 0x000fca00078e0202 */
[----:B------:R-:W-:-:S05]  /*4410*/  LEA R2, R0, R2, 0x1 ;  /* 0x0000000200027211 */ /* 0x000fca00078e08ff */
[----:B------:R0:W-:Y:S02]  /*4420*/  STL [R1+0x14], R2 ;  /* 0x0000140201007387 */ /* 0x0001e40000100800 */
[----:B0-----:R-:W-:-:S05]  /*4430*/  IMAD R2, R0, 0x2, R2 ;  /* 0x0000000200027824 */ /* 0x001fca00078e0202 */
[----:B------:R0:W-:Y:S02]  /*4440*/  STL [R1+0x98], R2 ;  /* 0x0000980201007387 */ /* 0x0001e40000100800 */
[----:B0-----:R-:W-:-:S05]  /*4450*/  LEA R2, R0, R2, 0x1 ;  /* 0x0000000200027211 */ /* 0x001fca00078e08ff */
[----:B------:R0:W-:Y:S02]  /*4460*/  STL [R1+0xc0], R2 ;  /* 0x0000c00201007387 */ /* 0x0001e40000100800 */
[----:B0-----:R-:W-:-:S05]  /*4470*/  IMAD R2, R0, 0x2, R2 ;  /* 0x0000000200027824 */ /* 0x001fca00078e0202 */
[----:B------:R0:W-:Y:S02]  /*4480*/  STL [R1+0x4], R2 ;  /* 0x0000040201007387 */ /* 0x0001e40000100800 */
[----:B0-----:R-:W-:-:S05]  /*4490*/  LEA R2, R0, R2, 0x1 ;  /* 0x0000000200027211 */ /* 0x001fca00078e08ff */
[C---:B------:R-:W-:Y:S01]  /*44a0*/  IMAD R29, R0.reuse, 0x2, R2 ;  /* 0x00000002001d7824 */ /* 0x040fe200078e0202 */
[----:B------:R0:W-:Y:S04]  /*44b0*/  STL [R1], R2 ;  /* 0x0000000201007387 */ /* 0x0001e80000100800 */
[----:B------:R-:W-:-:S05]  /*44c0*/  LEA R28, R0, R29, 0x1 ;  /* 0x0000001d001c7211 */ /* 0x000fca00078e08ff */
[----:B------:R-:W-:-:S05]  /*44d0*/  IMAD R27, R0, 0x2, R28 ;  /* 0x00000002001b7824 */ /* 0x000fca00078e021c */
[----:B------:R-:W-:-:S05]  /*44e0*/  LEA R26, R0, R27, 0x1 ;  /* 0x0000001b001a7211 */ /* 0x000fca00078e08ff */
[C---:B------:R-:W-:Y:S01]  /*44f0*/  IMAD R25, R0.reuse, 0x2, R26 ;  /* 0x0000000200197824 */ /* 0x040fe200078e021a */
[----:B------:R-:W-:Y:S04]  /*4500*/  STL.64 [R1+0x1930], R26 ;  /* 0x0019301a01007387 */ /* 0x000fe80000100a00 */
[----:B------:R-:W-:-:S05]  /*4510*/  LEA R24, R0, R25, 0x1 ;  /* 0x0000001900187211 */ /* 0x000fca00078e08ff */
[C---:B------:R-:W-:Y:S01]  /*4520*/  IMAD R23, R0.reuse, 0x2, R24 ;  /* 0x0000000200177824 */ /* 0x040fe200078e0218 */
[----:B------:R-:W-:Y:S04]  /*4530*/  STL.64 [R1+0x1920], R24 ;  /* 0x0019201801007387 */ /* 0x000fe80000100a00 */
[C---:B------:R-:W-:Y:S01]  /*4540*/  LEA R22, R0.reuse, R23, 0x1 ;  /* 0x0000001700167211 */ /* 0x040fe200078e08ff */
[----:B------:R-:W-:Y:S04]  /*4550*/  STL [R1+0x1928], R25 ;  /* 0x0019281901007387 */ /* 0x000fe80000100800 */
[C---:B------:R-:W-:Y:S01]  /*4560*/  IMAD R21, R0.reuse, 0x2, R22 ;  /* 0x0000000200157824 */ /* 0x040fe200078e0216 */
[----:B------:R-:W-:Y:S04]  /*4570*/  STL.64 [R1+0x1938], R22 ;  /* 0x0019381601007387 */ /* 0x000fe80000100a00 */
[----:B------:R-:W-:-:S05]  /*4580*/  LEA R6, R0, R21, 0x1 ;  /* 0x0000001500067211 */ /* 0x000fca00078e08ff */
[----:B------:R-:W-:-:S05]  /*4590*/  IMAD R7, R0, 0x2, R6 ;  /* 0x0000000200077824 */ /* 0x000fca00078e0206 */
[C---:B------:R-:W-:Y:S01]  /*45a0*/  LEA R8, R0.reuse, R7, 0x1 ;  /* 0x0000000700087211 */ /* 0x040fe200078e08ff */
[----:B------:R-:W-:Y:S04]  /*45b0*/  STL.64 [R1+0x1940], R6 ;  /* 0x0019400601007387 */ /* 0x000fe80000100a00 */
[----:B------:R-:W-:-:S05]  /*45c0*/  IMAD R9, R0, 0x2, R8 ;  /* 0x0000000200097824 */ /* 0x000fca00078e0208 */
[C---:B------:R-:W-:Y:S01]  /*45d0*/  LEA R10, R0.reuse, R9, 0x1 ;  /* 0x00000009000a7211 */ /* 0x040fe200078e08ff */
[----:B------:R-:W-:Y:S04]  /*45e0*/  STL.64 [R1+0x1948], R8 ;  /* 0x0019480801007387 */ /* 0x000fe80000100a00 */
[----:B------:R-:W-:-:S05]  /*45f0*/  IMAD R11, R0, 0x2, R10 ;  /* 0x00000002000b7824 */ /* 0x000fca00078e020a */
[----:B------:R-:W-:-:S05]  /*4600*/  LEA R12, R0, R11, 0x1 ;  /* 0x0000000b000c7211 */ /* 0x000fca00078e08ff */
[----:B------:R-:W-:-:S05]  /*4610*/  IMAD R13, R0, 0x2, R12 ;  /* 0x00000002000d7824 */ /* 0x000fca00078e020c */
[----:B------:R-:W-:-:S05]  /*4620*/  LEA R14, R0, R13, 0x1 ;  /* 0x0000000d000e7211 */ /* 0x000fca00078e08ff */
[----:B------:R-:W-:-:S05]  /*4630*/  IMAD R15, R0, 0x2, R14 ;  /* 0x00000002000f7824 */ /* 0x000fca00078e020e */
[----:B------:R-:W-:-:S05]  /*4640*/  LEA R16, R0, R15, 0x1 ;  /* 0x0000000f00107211 */ /* 0x000fca00078e08ff */
[----:B------:R-:W-:-:S05]  /*4650*/  IMAD R17, R0, 0x2, R16 ;  /* 0x0000000200117824 */ /* 0x000fca00078e0210 */
[C---:B------:R-:W-:Y:S01]  /*4660*/  LEA R18, R0.reuse, R17, 0x1 ;  /* 0x0000001100127211 */ /* 0x040fe200078e08ff */
[----:B------:R-:W-:Y:S04]  /*4670*/  STL.64 [R1+0x18d8], R16 ;  /* 0x0018d81001007387 */ /* 0x000fe80000100a00 */
[----:B0-----:R-:W-:-:S05]  /*4680*/  IMAD R2, R0, 0x2, R18 ;  /* 0x0000000200027824 */ /* 0x001fca00078e0212 */
        /* <DEDUP_REMOVED lines=9> */
[----:B------:R0:W-:Y:S02]  /*4720*/  STL [R1+0x18], R2 ;  /* 0x0000180201007387 */ /* 0x0001e40000100800 */
[----:B0-----:R-:W-:-:S05]  /*4730*/  IMAD R2, R0, 0x2, R2 ;  /* 0x0000000200027824 */ /* 0x001fca00078e0202 */
[C---:B------:R-:W-:Y:S01]  /*4740*/  LEA R24, R0.reuse, R2, 0x1 ;  /* 0x0000000200187211 */ /* 0x040fe200078e08ff */
[----:B------:R0:W-:Y:S04]  /*4750*/  STL [R1+0x2c], R2 ;  /* 0x00002c0201007387 */ /* 0x0001e80000100800 */
[----:B0-----:R-:W-:-:S05]  /*4760*/  IMAD R2, R0, 0x2, R24 ;  /* 0x0000000200027824 */ /* 0x001fca00078e0218 */
[----:B------:R-:W-:-:S05]  /*4770*/  LEA R2, R0, R2, 0x1 ;  /* 0x0000000200027211 */ /* 0x000fca00078e08ff */
[----:B------:R-:W-:-:S05]  /*4780*/  IMAD R2, R0, 0x2, R2 ;  /* 0x0000000200027824 */ /* 0x000fca00078e0202 */
[----:B------:R0:W-:Y:S02]  /*4790*/  STL [R1+0x34], R2 ;  /* 0x0000340201007387 */ /* 0x0001e40000100800 */
[----:B0-----:R-:W-:-:S05]  /*47a0*/  LEA R2, R0, R2, 0x1 ;  /* 0x0000000200027211 */ /* 0x001fca00078e08ff */
[C---:B------:R-:W-:Y:S01]  /*47b0*/  IMAD R16, R0.reuse, 0x2, R2 ;  /* 0x0000000200107824 */ /* 0x040fe200078e0202 */
[----:B------:R0:W-:Y:S04]  /*47c0*/  STL [R1+0x30], R2 ;  /* 0x0000300201007387 */ /* 0x0001e80000100800 */
[----:B0-----:R-:W-:-:S05]  /*47d0*/  LEA R2, R0, R16, 0x1 ;  /* 0x0000001000027211 */ /* 0x001fca00078e08ff */
[----:B------:R0:W-:Y:S02]  /*47e0*/  STL [R1+0x40], R2 ;  /* 0x0000400201007387 */ /* 0x0001e40000100800 */
        /* <DEDUP_REMOVED lines=11> */
[----:B------:R0:W-:Y:S04]  /*48a0*/  STL [R1+0x58], R2 ;  /* 0x0000580201007387 */ /* 0x0001e80000100800 */
[----:B0-----:R-:W-:-:S05]  /*48b0*/  LEA R2, R0, R9, 0x1 ;  /* 0x0000000900027211 */ /* 0x001fca00078e08ff */
[----:B------:R0:W-:Y:S02]  /*48c0*/  STL [R1+0x68], R2 ;  /* 0x0000680201007387 */ /* 0x0001e40000100800 */
[----:B0-----:R-:W-:-:S05]  /*48d0*/  IMAD R2, R0, 0x2, R2 ;  /* 0x0000000200027824 */ /* 0x001fca00078e0202 */
[----:B------:R0:W-:Y:S02]  /*48e0*/  STL [R1+0x64], R2 ;  /* 0x0000640201007387 */ /* 0x0001e40000100800 */
[----:B0-----:R-:W-:-:S05]  /*48f0*/  LEA R2, R0, R2, 0x1 ;  /* 0x0000000200027211 */ /* 0x001fca00078e08ff */
[C---:B------:R-:W-:Y:S01]  /*4900*/  IMAD R22, R0.reuse, 0x2, R2 ;  /* 0x0000000200167824 */ /* 0x040fe200078e0202 */
[----:B------:R0:W-:Y:S04]  /*4910*/  STL [R1+0x60], R2 ;  /* 0x0000600201007387 */ /* 0x0001e80000100800 */
[----:B------:R-:W-:-:S05]  /*4920*/  LEA R7, R0, R22, 0x1 ;  /* 0x0000001600077211 */ /* 0x000fca00078e08ff */
        /* <DEDUP_REMOVED lines=15> */
[----:B------:R1:W-:Y:S04]  /*4a20*/  STL.64 [R1+0x1960], R24 ;  /* 0x0019601801007387 */ /* 0x0003e80000100a00 */
[----:B------:R2:W-:Y:S01]  /*4a30*/  STL.64 [R1+0x1950], R28 ;  /* 0x0019501c01007387 */ /* 0x0005e20000100a00 */
[----:B0-----:R-:W-:-:S05]  /*4a40*/  IMAD R2, R0, 0x2, R26 ;  /* 0x0000000200027824 */ /* 0x001fca00078e021a */
[----:B------:R0:W-:Y:S04]  /*4a50*/  STL [R1+0x94], R2 ;  /* 0x0000940201007387 */ /* 0x0001e80000100800 */
[----:B-1----:R-:W1:Y:S01]  /*4a60*/  S2R R25, SR_CTAID.Y ;  /* 0x0000000000197919 */ /* 0x002e620000002600 */
[----:B--2---:R-:W-:-:S03]  /*4a70*/  LOP3.LUT R28, R3, 0x7, RZ, 0xc0, !PT ;  /* 0x00000007031c7812 */ /* 0x004fc600078ec0ff */
[----:B------:R-:W2:Y:S01]  /*4a80*/  S2R R29, SR_TID.X ;  /* 0x00000000001d7919 */ /* 0x000ea20000002100 */
[----:B0-----:R-:W-:-:S05]  /*4a90*/  LEA R2, R0, R2, 0x1 ;  /* 0x0000000200027211 */ /* 0x001fca00078e08ff */
[C---:B------:R-:W-:Y:S01]  /*4aa0*/  IMAD R6, R0.reuse, 0x2, R2 ;  /* 0x0000000200067824 */ /* 0x040fe200078e0202 */
[----:B------:R0:W-:Y:S04]  /*4ab0*/  STL [R1+0x90], R2 ;  /* 0x0000900201007387 */ /* 0x0001e80000100800 */
[----:B------:R3:W-:Y:S01]  /*4ac0*/  STL.64 [R1+0x1958], R26 ;  /* 0x0019581a01007387 */ /* 0x0007e20000100a00 */
[----:B0-----:R-:W-:-:S05]  /*4ad0*/  LEA R2, R0, R6, 0x1 ;  /* 0x0000000600027211 */ /* 0x001fca00078e08ff */
[----:B------:R0:W-:Y:S01]  /*4ae0*/  STL [R1+0xb8], R2 ;  /* 0x0000b80201007387 */ /* 0x0001e20000100800 */
[----:B--2---:R-:W-:Y:S02]  /*4af0*/  LOP3.LUT R8, R29, 0x7f, RZ, 0xc0, !PT ;  /* 0x0000007f1d087812 */ /* 0x004fe400078ec0ff */
[----:B---3--:R-:W-:Y:S02]  /*4b00*/  LOP3.LUT R26, R3, 0x1c, RZ, 0xc0, !PT ;  /* 0x0000001c031a7812 */ /* 0x008fe400078ec0ff */
[----:B------:R-:W-:Y:S01]  /*4b10*/  LOP3.LUT R29, R29, 0x1f, RZ, 0xc0, !PT ;  /* 0x0000001f1d1d7812 */ /* 0x000fe200078ec0ff */
[----:B0-----:R-:W-:-:S05]  /*4b20*/  IMAD R2, R0, 0x2, R2 ;  /* 0x0000000200027824 */ /* 0x001fca00078e0202 */
[----:B------:R0:W-:Y:S02]  /*4b30*/  STL [R1+0xb4], R2 ;  /* 0x0000b40201007387 */ /* 0x0001e40000100800 */
[----:B0-----:R-:W-:-:S05]  /*4b40*/  LEA R2, R0, R2, 0x1 ;  /* 0x0000000200027211 */ /* 0x001fca00078e08ff */
[C---:B------:R-:W-:Y:S01]  /*4b50*/  IMAD R4, R0.reuse, 0x2, R2 ;  /* 0x0000000200047824 */ /* 0x040fe200078e0202 */
[----:B------:R1:W-:Y:S04]  /*4b60*/  STL [R1+0xcc], R2 ;  /* 0x0000cc0201007387 */ /* 0x0003e80000100800 */
[C---:B------:R-:W-:Y:S01]  /*4b70*/  LEA R17, R0.reuse, R4, 0x1 ;  /* 0x0000000400117211 */ /* 0x040fe200078e08ff */
[----:B------:R0:W-:Y:S03]  /*4b80*/  STL [R1+0xc8], R4 ;  /* 0x0000c80401007387 */ /* 0x0001e60000100800 */
[----:B------:R-:W-:Y:S01]  /*4b90*/  LEA R20, R0, R17, 0x1 ;  /* 0x0000001100147211 */ /* 0x000fe200078e08ff */
[----:B-1----:R-:W-:-:S03]  /*4ba0*/  IMAD R2, R25, c[0x0][0x1b0], RZ ;  /* 0x00006c0019027a24 */ /* 0x002fc600078e02ff */
[----:B------:R-:W-:Y:S01]  /*4bb0*/  LEA R23, R0, R20, 0x1 ;  /* 0x0000001400177211 */ /* 0x000fe200078e08ff */
[C---:B------:R-:W-:Y:S01]  /*4bc0*/  IMAD.SHL.U32 R20, R26.reuse, 0x4, RZ ;  /* 0x000000041a147824 */ /* 0x040fe200078e00ff */
[----:B------:R-:W-:Y:S01]  /*4bd0*/  LEA R26, R26, R29, 0x3 ;  /* 0x0000001d1a1a7211 */ /* 0x000fe200078e18ff */
[C---:B------:R-:W-:Y:S01]  /*4be0*/  IMAD.SHL.U32 R27, R2.reuse, 0x2, RZ ;  /* 0x00000002021b7824 */ /* 0x040fe200078e00ff */
[----:B0-----:R-:W-:Y:S01]  /*4bf0*/  SHF.R.U32.HI R4, RZ, 0x3, R8 ;  /* 0x00000003ff047819 */ /* 0x001fe20000011608 */
[----:B------:R-:W-:Y:S01]  /*4c00*/  IMAD.HI R24, R2, 0x2, RZ ;  /* 0x0000000202187827 */ /* 0x000fe200078e02ff */
[----:B------:R0:W-:Y:S01]  /*4c10*/  STL [R1+0xe4], R23 ;  /* 0x0000e41701007387 */ /* 0x0001e20000100800 */
[----:B------:R-:W-:Y:S02]  /*4c20*/  MOV R29, R9 ;  /* 0x00000009001d7202 */ /* 0x000fe40000000f00 */
[C---:B------:R-:W-:Y:S01]  /*4c30*/  IMAD.SHL.U32 R2, R19.reuse, 0x2, RZ ;  /* 0x0000000213027824 */ /* 0x040fe200078e00ff */
[----:B------:R-:W-:Y:S01]  /*4c40*/  LOP3.LUT R4, R4, 0xc, RZ, 0xc0, !PT ;  /* 0x0000000c04047812 */ /* 0x000fe200078ec0ff */
[----:B------:R-:W-:-:S03]  /*4c50*/  IMAD.HI R19, R19, 0x2, RZ ;  /* 0x0000000213137827 */ /* 0x000fc600078e02ff */
[----:B------:R-:W-:Y:S01]  /*4c60*/  IADD3 R2, P1, P2, R2, c[0x0][0x170], R27 ;  /* 0x00005c0002027a10 */ /* 0x000fe20007a3e01b */
[----:B------:R-:W-:Y:S01]  /*4c70*/  IMAD.IADD R20, R20, 0x1, R4 ;  /* 0x0000000114147824 */ /* 0x000fe200078e0204 */
[C---:B0-----:R-:W-:Y:S02]  /*4c80*/  LEA R23, R0.reuse, R23, 0x1 ;  /* 0x0000001700177211 */ /* 0x041fe400078e08ff */
[----:B------:R-:W-:Y:S02]  /*4c90*/  IADD3.X R4, R19, c[0x0][0x174], R24, P1, P2 ;  /* 0x00005d0013047a10 */ /* 0x000fe40000fe4418 */
[----:B------:R-:W-:Y:S01]  /*4ca0*/  LEA R24, R0, R23, 0x1 ;  /* 0x0000001700187211 */ /* 0x000fe200078e08ff */
[----:B------:R0:W-:Y:S01]  /*4cb0*/  STL [R1+0xe0], R23 ;  /* 0x0000e01701007387 */ /* 0x0001e20000100800 */
[----:B------:R-:W-:Y:S02]  /*4cc0*/  SHF.L.U32 R19, R28, 0x4, RZ ;  /* 0x000000041c137819 */ /* 0x000fe400000006ff */
[C---:B------:R-:W-:Y:S01]  /*4cd0*/  LOP3.LUT R27, R3.reuse, 0x60, RZ, 0xc0, !PT ;  /* 0x00000060031b7812 */ /* 0x040fe200078ec0ff */
[----:B------:R1:W-:Y:S04]  /*4ce0*/  STL [R1+0x5cc], R20 ;  /* 0x0005cc1401007387 */ /* 0x0003e80000100800 */
[----:B------:R2:W-:Y:S01]  /*4cf0*/  STL [R1+0xf8], R24 ;  /* 0x0000f81801007387 */ /* 0x0005e20000100800 */
[C---:B0-----:R-:W-:Y:S01]  /*4d00*/  SHF.L.U32 R23, R3.reuse, 0x1, RZ ;  /* 0x0000000103177819 */ /* 0x041fe200000006ff */
[----:B-1----:R-:W-:-:S02]  /*4d10*/  IMAD.SHL.U32 R20, R3, 0x8, RZ ;  /* 0x0000000803147824 */ /* 0x002fc400078e00ff */
[----:B--2---:R-:W-:-:S03]  /*4d20*/  IMAD R24, R0, 0x2, R24 ;  /* 0x0000000200187824 */ /* 0x004fc600078e0218 */
[----:B------:R-:W-:Y:S02]  /*4d30*/  LOP3.LUT R20, R20, 0x30, RZ, 0xc0, !PT ;  /* 0x0000003014147812 */ /* 0x000fe400078ec0ff */
[----:B------:R0:W-:Y:S03]  /*4d40*/  STL [R1+0xf4], R24 ;  /* 0x0000f41801007387 */ /* 0x0001e60000100800 */
[----:B------:R-:W-:Y:S02]  /*4d50*/  IMAD R20, R28, 0x40, R20 ;  /* 0x000000401c147824 */ /* 0x000fe400078e0214 */
[----:B0-----:R-:W-:Y:S01]  /*4d60*/  IMAD R24, R0, 0x2, R24 ;  /* 0x0000000200187824 */ /* 0x001fe200078e0218 */
[----:B------:R-:W-:-:S04]  /*4d70*/  SHF.L.U32 R0, R3, 0x7, RZ ;  /* 0x0000000703007819 */ /* 0x000fc800000006ff */
[C---:B------:R-:W-:Y:S01]  /*4d80*/  LOP3.LUT R0, R19.reuse, 0x780, R0, 0xf8, !PT ;  /* 0x0000078013007812 */ /* 0x040fe200078ef800 */
[----:B------:R0:W-:Y:S01]  /*4d90*/  STL [R1+0xf0], R24 ;  /* 0x0000f01801007387 */ /* 0x0001e20000100800 */
[----:B------:R-:W-:Y:S02]  /*4da0*/  MOV R0, c[0x0][0x1b8] ;  /* 0x00006e0000007a02 */ /* 0x000fe40000000f00 */
[--C-:B------:R-:W-:Y:S02]  /*4db0*/  LOP3.LUT R19, R19, 0x30, R23.reuse, 0x78, !PT ;  /* 0x0000003013137812 */ /* 0x100fe400078e7817 */
[----:B------:R-:W-:Y:S02]  /*4dc0*/  LOP3.LUT R23, R20, 0x10, R23, 0x78, !PT ;  /* 0x0000001014177812 */ /* 0x000fe400078e7817 */
[----:B------:R-:W-:Y:S01]  /*4dd0*/  LEA R20, R28, R27, 0x2 ;  /* 0x0000001b1c147211 */ /* 0x000fe200078e10ff */
[----:B------:R-:W-:Y:S02]  /*4de0*/  IMAD.MOV.U32 R28, RZ, RZ, R22 ;  /* 0x000000ffff1c7224 */ /* 0x000fe400078e0016 */
[----:B0-----:R-:W-:-:S05]  /*4df0*/  IMAD R24, R0, 0x2, R24 ;  /* 0x0000000200187824 */ /* 0x001fca00078e0218 */
[----:B------:R0:W-:Y:S04]  /*4e00*/  STL [R1+0x11c], R24 ;  /* 0x00011c1801007387 */ /* 0x0001e80000100800 */
[----:B------:R-:W-:Y:S04]  /*4e10*/  STL.64 [R1+0x1900], R16 ;  /* 0x0019001001007387 */ /* 0x000fe80000100a00 */
[----:B------:R1:W-:Y:S01]  /*4e20*/  STL.64 [R1+0x18f8], R10 ;  /* 0x0018f80a01007387 */ /* 0x0003e20000100a00 */
[----:B0-----:R-:W-:-:S03]  /*4e30*/  IMAD R24, R0, 0x2, R24 ;  /* 0x0000000200187824 */ /* 0x001fc600078e0218 */
[----:B------:R0:W-:Y:S04]  /*4e40*/  STL.64 [R1+0x18f0], R12 ;  /* 0x0018f00c01007387 */ /* 0x0001e80000100a00 */
[----:B------:R-:W-:Y:S04]  /*4e50*/  STL [R1+0x118], R24 ;  /* 0x0001181801007387 */ /* 0x000fe80000100800 */
[----:B------:R2:W-:Y:S01]  /*4e60*/  STL.64 [R1+0x18e8], R14 ;  /* 0x0018e80e01007387 */ /* 0x0005e20000100a00 */
[----:B-1----:R-:W-:Y:S01]  /*4e70*/  LEA R10, R0, R24, 0x1 ;  /* 0x00000018000a7211 */ /* 0x002fe200078e08ff */
[----:B------:R-:W-:Y:S01]  /*4e80*/  IMAD.SHL.U32 R11, R26, 0x4, RZ ;  /* 0x000000041a0b7824 */ /* 0x000fe200078e00ff */
[----:B0-----:R-:W-:-:S02]  /*4e90*/  LEA R13, R20, R19, 0x5 ;  /* 0x00000013140d7211 */ /* 0x001fc400078e28ff */
[----:B------:R-:W-:-:S04]  /*4ea0*/  SHF.R.U32.HI R12, RZ, 0x1, R27 ;  /* 0x00000001ff0c7819 */ /* 0x000fc8000001161b */
[----:B------:R-:W-:Y:S01]  /*4eb0*/  LOP3.LUT R11, R11, R12, RZ, 0x3c, !PT ;  /* 0x0000000c0b0b7212 */ /* 0x000fe200078e3cff */
[----:B--2---:R-:W-:Y:S01]  /*4ec0*/  IMAD.U32 R14, R20, 0x100, R19 ;  /* 0x00000100140e7824 */ /* 0x004fe200078e0013 */
[----:B------:R-:W-:Y:S01]  /*4ed0*/  LOP3.LUT R11, R3, 0x10, RZ, 0xc0, !PT ;  /* 0x00000010030b7812 */ /* 0x000fe200078ec0ff */
[----:B------:R-:W-:-:S03]  /*4ee0*/  IMAD R19, R25, c[0x0][0x1a0], RZ ;  /* 0x0000680019137a24 */ /* 0x000fc600078e02ff */
[----:B------:R0:W-:Y:S01]  /*4ef0*/  STL [R1+0x350], R14 ;  /* 0x0003500e01007387 */ /* 0x0001e20000100800 */
[----:B------:R-:W-:Y:S02]  /*4f00*/  LEA R11, R11, R23, 0x5 ;  /* 0x000000170b0b7211 */ /* 0x000fe400078e28ff */
[----:B------:R-:W-:Y:S01]  /*4f10*/  LEA R20, P1, R19, c[0x0][0x168], 0x1 ;  /* 0x00005a0013147a11 */ /* 0x000fe200078208ff */
[----:B------:R1:W-:Y:S04]  /*4f20*/  STL [R1+0x114], R10 ;  /* 0x0001140a01007387 */ /* 0x0003e80000100800 */
[----:B------:R-:W-:Y:S01]  /*4f30*/  STL [R1+0x34c], R13 ;  /* 0x00034c0d01007387 */ /* 0x000fe20000100800 */
[----:B0-----:R-:W-:Y:S01]  /*4f40*/  IMAD R14, R8, c[0x0][0x1a8], RZ ;  /* 0x00006a00080e7a24 */ /* 0x001fe200078e02ff */
[----:B------:R-:W-:Y:S01]  /*4f50*/  MOV R8, c[0x0][0x1a8] ;  /* 0x00006a0000087a02 */ /* 0x000fe20000000f00 */
[----:B-1----:R-:W-:-:S03]  /*4f60*/  IMAD R10, R0, 0x2, R10 ;  /* 0x00000002000a7824 */ /* 0x002fc600078e020a */
[----:B------:R-:W-:Y:S02]  /*4f70*/  LEA R25, R8, R14, 0x7 ;  /* 0x0000000e08197211 */ /* 0x000fe400078e38ff */
[----:B------:R0:W-:Y:S01]  /*4f80*/  STL [R1+0x110], R10 ;  /* 0x0001100a01007387 */ /* 0x0001e20000100800 */
[----:B------:R-:W-:-:S03]  /*4f90*/  LEA.HI.X.SX32 R19, R19, c[0x0][0x16c], 0x1, P1 ;  /* 0x00005b0013137a11 */ /* 0x000fc600008f0eff */
[----:B------:R1:W-:Y:S01]  /*4fa0*/  STL [R1+0x320], R11 ;  /* 0x0003200b01007387 */ /* 0x0003e20000100800 */
[----:B0-----:R-:W-:-:S03]  /*4fb0*/  IMAD R10, R0, 0x2, R10 ;  /* 0x00000002000a7824 */ /* 0x001fc600078e020a */
[----:B------:R-:W2:Y:S01]  /*4fc0*/  LDL.LU R9, [R1+0x14] ;  /* 0x0000140001097983 */ /* 0x000ea20000300800 */
[----:B------:R-:W-:-:S03]  /*4fd0*/  IMAD R3, R0, 0x2, R10 ;  /* 0x0000000200037824 */ /* 0x000fc600078e020a */
[----:B------:R-:W3:Y:S01]  /*4fe0*/  LDL.LU R22, [R1+0x98] ;  /* 0x0000980001167983 */ /* 0x000ee20000300800 */
[-C--:B------:R-:W-:Y:S02]  /*4ff0*/  LEA R12, P1, R14, R20.reuse, 0x1 ;  /* 0x000000140e0c7211 */ /* 0x080fe400078208ff */
[----:B-1----:R-:W-:Y:S01]  /*5000*/  LEA R11, R0, R3, 0x1 ;  /* 0x00000003000b7211 */ /* 0x002fe200078e08ff */
[----:B------:R-:W4:Y:S01]  /*5010*/  LDL.LU R23, [R1+0xc0] ;  /* 0x0000c00001177983 */ /* 0x000f220000300800 */
[----:B------:R-:W-:Y:S01]  /*5020*/  IMAD R24, R8, 0x80, R25 ;  /* 0x0000008008187824 */ /* 0x000fe200078e0219 */
[----:B------:R-:W-:Y:S02]  /*5030*/  LEA.HI.X.SX32 R13, R14, R19, 0x1, P1 ;  /* 0x000000130e0d7211 */ /* 0x000fe400008f0eff */
[----:B------:R0:W-:Y:S01]  /*5040*/  STL [R1+0x13c], R11 ;  /* 0x00013c0b01007387 */ /* 0x0001e20000100800 */
[----:B------:R-:W-:Y:S01]  /*5050*/  IMAD R8, R8, 0x80, R24 ;  /* 0x0000008008087824 */ /* 0x000fe200078e0218 */
[----:B------:R-:W-:-:S02]  /*5060*/  LEA R14, P1, R24, R20, 0x1 ;  /* 0x00000014180e7211 */ /* 0x000fc400078208ff */
[----:B------:R-:W4:Y:S01]  /*5070*/  LDL.LU R17, [R1+0x4] ;  /* 0x0000040001117983 */ /* 0x000f220000300800 */
[----:B------:R-:W-:-:S03]  /*5080*/  LEA R26, P2, R25, R20, 0x1 ;  /* 0x00000014191a7211 */ /* 0x000fc600078408ff */
[----:B------:R-:W4:Y:S01]  /*5090*/  LDL.LU R16, [R1] ;  /* 0x0000000001107983 */ /* 0x000f220000300800 */
[----:B0-----:R-:W-:Y:S02]  /*50a0*/  LEA R11, R0, R11, 0x1 ;  /* 0x0000000b000b7211 */ /* 0x001fe400078e08ff */
[----:B------:R-:W-:-:S03]  /*50b0*/  LEA.HI.X.SX32 R15, R24, R19, 0x1, P1 ;  /* 0x00000013180f7211 */ /* 0x000fc600008f0eff */
[----:B------:R0:W-:Y:S01]  /*50c0*/  STL [R1+0x138], R11 ;  /* 0x0001380b01007387 */ /* 0x0001e20000100800 */
[----:B------:R-:W-:-:S03]  /*50d0*/  LEA.HI.X.SX32 R27, R25, R19, 0x1, P2 ;  /* 0x00000013191b7211 */ /* 0x000fc600010f0eff */
[----:B------:R1:W-:Y:S01]  /*50e0*/  STL.64 [R1+0x340], R12 ;  /* 0x0003400c01007387 */ /* 0x0003e20000100a00 */
[C---:B------:R-:W-:Y:S01]  /*50f0*/  LEA R24, P1, R5.reuse, R2, 0x1 ;  /* 0x0000000205187211 */ /* 0x040fe200078208ff */
[----:B0-----:R-:W-:Y:S01]  /*5100*/  IMAD R11, R0, 0x2, R11 ;  /* 0x00000002000b7824 */ /* 0x001fe200078e020b */
[C---:B-1----:R-:W-:Y:S01]  /*5110*/  LEA R12, P3, R8.reuse, R20, 0x1 ;  /* 0x00000014080c7211 */ /* 0x042fe200078608ff */
[----:B------:R-:W-:Y:S01]  /*5120*/  STL.64 [R1+0x338], R26 ;  /* 0x0003381a01007387 */ /* 0x000fe20000100a00 */
[----:B------:R-:W-:Y:S02]  /*5130*/  LEA.HI.X.SX32 R25, R5, R4, 0x1, P1 ;  /* 0x0000000405197211 */ /* 0x000fe400008f0eff */
[----:B------:R-:W-:Y:S01]  /*5140*/  LEA.HI.X.SX32 R13, R8, R19, 0x1, P3 ;  /* 0x00000013080d7211 */ /* 0x000fe200018f0eff */
[C---:B------:R-:W-:Y:S01]  /*5150*/  IMAD R8, R0.reuse, 0x2, R11 ;  /* 0x0000000200087824 */ /* 0x040fe200078e020b */
[----:B------:R-:W-:Y:S04]  /*5160*/  STL.64 [R1+0x330], R14 ;  /* 0x0003300e01007387 */ /* 0x000fe80000100a00 */
[----:B------:R-:W-:Y:S04]  /*5170*/  STL.64 [R1+0x328], R12 ;  /* 0x0003280c01007387 */ /* 0x000fe80000100a00 */
[----:B------:R-:W-:Y:S04]  /*5180*/  STL [R1+0x134], R8 ;  /* 0x0001340801007387 */ /* 0x000fe80000100800 */
[----:B------:R0:W-:Y:S04]  /*5190*/  STL.64 [R1+0xe60], R24 ;  /* 0x000e601801007387 */ /* 0x0001e80000100a00 */
[----:B0-----:R-:W4:Y:S01]  /*51a0*/  LDL.LU.64 R24, [R1+0x1960] ;  /* 0x0019600001187983 */ /* 0x001f220000300a00 */
[C---:B------:R-:W-:Y:S01]  /*51b0*/  IMAD R20, R0.reuse, 0x2, R5 ;  /* 0x0000000200147824 */ /* 0x040fe200078e0205 */
[----:B------:R-:W-:-:S04]  /*51c0*/  LEA R26, R0, R5, 0x1 ;  /* 0x00000005001a7211 */ /* 0x000fc800078e08ff */
[----:B------:R-:W-:Y:S02]  /*51d0*/  LEA R26, R0, R26, 0x1 ;  /* 0x0000001a001a7211 */ /* 0x000fe400078e08ff */
[----:B------:R-:W-:Y:S02]  /*51e0*/  LEA R14, P2, R20, R2, 0x1 ;  /* 0x00000002140e7211 */ /* 0x000fe400078408ff */
[----:B------:R-:W-:Y:S02]  /*51f0*/  LEA R8, R0, R8, 0x1 ;  /* 0x0000000800087211 */ /* 0x000fe400078e08ff */
[----:B------:R-:W-:Y:S02]  /*5200*/  LEA R12, P3, R26, R2, 0x1 ;  /* 0x000000021a0c7211 */ /* 0x000fe400078608ff */
[-C--:B------:R-:W-:Y:S01]  /*5210*/  LEA.HI.X.SX32 R15, R20, R4.reuse, 0x1, P2 ;  /* 0x00000004140f7211 */ /* 0x080fe200010f0eff */
[----:B------:R0:W-:Y:S01]  /*5220*/  STL [R1+0x130], R8 ;  /* 0x0001300801007387 */ /* 0x0001e20000100800 */
[----:B------:R-:W-:-:S03]  /*5230*/  LEA.HI.X.SX32 R13, R26, R4, 0x1, P3 ;  /* 0x000000041a0d7211 */ /* 0x000fc600018f0eff */
[----:B------:R1:W-:Y:S01]  /*5240*/  STL.64 [R1+0xe58], R14 ;  /* 0x000e580e01007387 */ /* 0x0003e20000100a00 */
[----:B------:R-:W-:Y:S01]  /*5250*/  IMAD.MOV.U32 R5, RZ, RZ, R29 ;  /* 0x000000ffff057224 */ /* 0x000fe200078e001d */
[----:B0-----:R-:W-:Y:S02]  /*5260*/  LEA R8, R0, R8, 0x1 ;  /* 0x0000000800087211 */ /* 0x001fe400078e08ff */
[----:B-1----:R-:W-:Y:S01]  /*5270*/  MOV R14, R28 ;  /* 0x0000001c000e7202 */ /* 0x002fe20000000f00 */
[----:B------:R-:W-:Y:S04]  /*5280*/  STL.64 [R1+0xe50], R12 ;  /* 0x000e500c01007387 */ /* 0x000fe80000100a00 */
[----:B------:R-:W-:Y:S01]  /*5290*/  STL [R1+0x128], R8 ;  /* 0x0001280801007387 */ /* 0x000fe20000100800 */
[----:B--2---:R-:W-:-:S02]  /*52a0*/  LEA R26, P1, R9, R2, 0x1 ;  /* 0x00000002091a7211 */ /* 0x004fc400078208ff */
[----:B---3--:R-:W-:-:S04]  /*52b0*/  LEA R28, P2, R22, R2, 0x1 ;  /* 0x00000002161c7211 */ /* 0x008fc800078408ff */
[----:B------:R-:W-:Y:S01]  /*52c0*/  LEA.HI.X.SX32 R29, R22, R4, 0x1, P2 ;  /* 0x00000004161d7211 */ /* 0x000fe200010f0eff */
[----:B----4-:R-:W-:-:S04]  /*52d0*/  IMAD R27, R0, 0x2, R24 ;  /* 0x00000002001b7824 */ /* 0x010fc800078e0218 */
[----:B------:R-:W-:Y:S01]  /*52e0*/  IMAD.MOV.U32 R19, RZ, RZ, R27 ;  /* 0x000000ffff137224 */ /* 0x000fe200078e001b */
[----:B------:R-:W-:-:S05]  /*52f0*/  LEA.HI.X.SX32 R27, R9, R4, 0x1, P1 ;  /* 0x00000004091b7211 */ /* 0x000fca00008f0eff */
[----:B------:R0:W-:Y:S04]  /*5300*/  STL.64 [R1+0xe48], R26 ;  /* 0x000e481a01007387 */ /* 0x0001e80000100a00 */
[----:B0-----:R-:W2:Y:S04]  /*5310*/  LDL.LU.64 R26, [R1+0x1958] ;  /* 0x00195800011a7983 */ /* 0x001ea80000300a00 */
[----:B------:R0:W-:Y:S04]  /*5320*/  STL.64 [R1+0xe40], R28 ;  /* 0x000e401c01007387 */ /* 0x0001e80000100a00 */
[----:B0-----:R-:W3:Y:S01]  /*5330*/  LDL.LU.64 R28, [R1+0x1950] ;  /* 0x00195000011c7983 */ /* 0x001ee20000300a00 */
[----:B------:R-:W-:-:S02]  /*5340*/  LEA R8, R0, R8, 0x1 ;  /* 0x0000000800087211 */ /* 0x000fc400078e08ff */
[----:B------:R-:W-:-:S03]  /*5350*/  LEA R12, P3, R23, R2, 0x1 ;  /* 0x00000002170c7211 */ /* 0x000fc600078608ff */
[----:B------:R0:W-:Y:S01]  /*5360*/  STL [R1+0x140], R8 ;  /* 0x0001400801007387 */ /* 0x0001e20000100800 */
[----:B------:R-:W-:Y:S01]  /*5370*/  IMAD R15, R0, 0x2, R8 ;  /* 0x00000002000f7824 */ /* 0x000fe200078e0208 */
[----:B------:R-:W-:Y:S02]  /*5380*/  LEA.HI.X.SX32 R13, R23, R4, 0x1, P3 ;  /* 0x00000004170d7211 */ /* 0x000fe400018f0eff */
[----:B0-----:R-:W-:-:S03]  /*5390*/  LEA R8, P1, R17, R2, 0x1 ;  /* 0x0000000211087211 */ /* 0x001fc600078208ff */
[----:B------:R0:W-:Y:S01]  /*53a0*/  STL.64 [R1+0xe38], R12 ;  /* 0x000e380c01007387 */ /* 0x0001e20000100a00 */
[----:B------:R-:W-:Y:S01]  /*53b0*/  LEA.HI.X.SX32 R9, R17, R4, 0x1, P1 ;  /* 0x0000000411097211 */ /* 0x000fe200008f0eff */
[C---:B------:R-:W-:Y:S02]  /*53c0*/  IMAD R17, R0.reuse, 0x2, R24 ;  /* 0x0000000200117824 */ /* 0x040fe400078e0218 */
[----:B------:R1:W-:Y:S03]  /*53d0*/  STL [R1+0x124], R15 ;  /* 0x0001240f01007387 */ /* 0x0003e60000100800 */
[----:B------:R-:W-:Y:S01]  /*53e0*/  LEA R17, R0, R17, 0x1 ;  /* 0x0000001100117211 */ /* 0x000fe200078e08ff */
[----:B0-----:R-:W-:Y:S01]  /*53f0*/  IMAD.MOV.U32 R13, RZ, RZ, R6 ;  /* 0x000000ffff0d7224 */ /* 0x001fe200078e0006 */
[----:B------:R-:W-:Y:S02]  /*5400*/  LEA R6, P2, R16, R2, 0x1 ;  /* 0x0000000210067211 */ /* 0x000fe400078408ff */
[----:B------:R-:W-:-:S02]  /*5410*/  MOV R12, R7 ;  /* 0x00000007000c7202 */ /* 0x000fc40000000f00 */
[----:B------:R-:W-:Y:S01]  /*5420*/  LEA.HI.X.SX32 R7, R16, R4, 0x1, P2 ;  /* 0x0000000410077211 */ /* 0x000fe200010f0eff */
[----:B------:R0:W-:Y:S01]  /*5430*/  STL.64 [R1+0xe30], R8 ;  /* 0x000e300801007387 */ /* 0x0001e20000100a00 */
[----:B------:R-:W-:Y:S01]  /*5440*/  IMAD.MOV.U32 R20, RZ, RZ, R17 ;  /* 0x000000ffff147224 */ /* 0x000fe200078e0011 */
[----:B-1----:R-:W-:Y:S02]  /*5450*/  LEA R15, R0, R15, 0x1 ;  /* 0x0000000f000f7211 */ /* 0x002fe400078e08ff */
[----:B0-----:R-:W4:Y:S04]  /*5460*/  LDL.LU.64 R8, [R1+0x1948] ;  /* 0x0019480001087983 */ /* 0x001f280000300a00 */
[----:B------:R0:W-:Y:S04]  /*5470*/  STL.64 [R1+0xe28], R6 ;  /* 0x000e280601007387 */ /* 0x0001e80000100a00 */
[----:B0-----:R-:W4:Y:S01]  /*5480*/  LDL.LU.64 R6, [R1+0x1940] ;  /* 0x0019400001067983 */ /* 0x001f220000300a00 */
[----:B--2---:R-:W-:Y:S01]  /*5490*/  IMAD.MOV.U32 R17, RZ, RZ, R26 ;  /* 0x000000ffff117224 */ /* 0x004fe200078e001a */
[----:B---3--:R-:W-:-:S04]  /*54a0*/  LEA R22, P3, R29, R2, 0x1 ;  /* 0x000000021d167211 */ /* 0x008fc800078608ff */
[----:B------:R-:W-:Y:S02]  /*54b0*/  LEA.HI.X.SX32 R23, R29, R4, 0x1, P3 ;  /* 0x000000041d177211 */ /* 0x000fe400018f0eff */
[----:B------:R-:W-:-:S03]  /*54c0*/  LEA R26, P1, R28, R2, 0x1 ;  /* 0x000000021c1a7211 */ /* 0x000fc600078208ff */
[----:B------:R0:W-:Y:S04]  /*54d0*/  STL.64 [R1+0xe20], R22 ;  /* 0x000e201601007387 */ /* 0x0001e80000100a00 */
[----:B0-----:R-:W2:Y:S04]  /*54e0*/  LDL.LU.64 R22, [R1+0x1938] ;  /* 0x0019380001167983 */ /* 0x001ea80000300a00 */
[----:B------:R-:W-:Y:S04]  /*54f0*/  STL [R1+0x120], R15 ;  /* 0x0001200f01007387 */ /* 0x000fe80000100800 */
[----:B------:R0:W-:Y:S04]  /*5500*/  STL [R1+0xe18], R26 ;  /* 0x000e181a01007387 */ /* 0x0001e80000100800 */
[----:B0-----:R-:W3:Y:S01]  /*5510*/  LDL.LU.64 R26, [R1+0x1930] ;  /* 0x00193000011a7983 */ /* 0x001ee20000300a00 */
[----:B------:R-:W-:-:S02]  /*5520*/  LEA R15, R0, R15, 0x1 ;  /* 0x0000000f000f7211 */ /* 0x000fc400078e08ff */
[----:B------:R-:W-:-:S03]  /*5530*/  MOV R16, R24 ;  /* 0x0000001800107202 */ /* 0x000fc60000000f00 */
[----:B------:R-:W-:Y:S01]  /*5540*/  STL [R1+0x104], R15 ;  /* 0x0001040f01007387 */ /* 0x000fe20000100800 */
[----:B---3--:R-:W-:-:S05]  /*5550*/  LEA R24, P2, R27, R2, 0x1 ;  /* 0x000000021b187211 */ /* 0x008fca00078408ff */
[----:B------:R0:W-:Y:S04]  /*5560*/  STL [R1+0xe10], R24 ;  /* 0x000e101801007387 */ /* 0x0001e80000100800 */
[----:B------:R1:W3:Y:S01]  /*5570*/  LDL.LU R25, [R1+0x1928] ;  /* 0x0019280001197983 */ /* 0x0002e20000300800 */
[----:B0-----:R-:W-:-:S05]  /*5580*/  LEA R24, P3, R26, R2, 0x1 ;  /* 0x000000021a187211 */ /* 0x001fca00078608ff */
[----:B------:R3:W-:Y:S04]  /*5590*/  STL [R1+0xe08], R24 ;  /* 0x000e081801007387 */ /* 0x0007e80000100800 */
[----:B---3--:R-:W3:Y:S04]  /*55a0*/  LDL.LU.64 R24, [R1+0x1920] ;  /* 0x0019200001187983 */ /* 0x008ee80000300a00 */
[----:B----4-:R0:W-:Y:S04]  /*55b0*/  STL.64 [R1+0x1918], R6 ;  /* 0x0019180601007387 */ /* 0x0101e80000100a00 */
[----:B0-----:R1:W4:Y:S04]  /*55c0*/  LDL.64 R6, [R1+0xe18] ;  /* 0x000e180001067983 */ /* 0x0013280000100a00 */
[----:B------:R0:W-:Y:S04]  /*55d0*/  STL.64 [R1+0x1910], R16 ;  /* 0x0019101001007387 */ /* 0x0001e80000100a00 */
[----:B0-----:R1:W2:Y:S04]  /*55e0*/  LDL.64 R16, [R1+0xe08] ;  /* 0x000e080001107983 */ /* 0x0012a80000100a00 */
[----:B------:R0:W-:Y:S04]  /*55f0*/  STL.64 [R1+0x1908], R8 ;  /* 0x0019080801007387 */ /* 0x0001e80000100a00 */
[----:B0-----:R1:W3:Y:S01]  /*5600*/  LDL.64 R8, [R1+0xe10] ;  /* 0x000e100001087983 */ /* 0x0012e20000100a00 */
[----:B------:R-:W-:Y:S01]  /*5610*/  IMAD R15, R0, 0x2, R15 ;  /* 0x00000002000f7824 */ /* 0x000fe200078e020f */
[----:B----4-:R-:W-:-:S05]  /*5620*/  LEA.HI.X.SX32 R7, R28, R4, 0x1, P1 ;  /* 0x000000041c077211 */ /* 0x010fca00008f0eff */
[----:B------:R0:W-:Y:S04]  /*5630*/  STL [R1+0xe1c], R7 ;  /* 0x000e1c0701007387 */ /* 0x0001e80000100800 */
[----:B0-----:R-:W4:Y:S01]  /*5640*/  LDL.LU.64 R6, [R1+0x1918] ;  /* 0x0019180001067983 */ /* 0x001f220000300a00 */
[----:B--2---:R-:W-:Y:S02]  /*5650*/  LEA.HI.X.SX32 R17, R26, R4, 0x1, P3 ;  /* 0x000000041a117211 */ /* 0x004fe400018f0eff */
[----:B---3--:R-:W-:Y:S01]  /*5660*/  LEA R16, P1, R25, R2, 0x1 ;  /* 0x0000000219107211 */ /* 0x008fe200078208ff */
[----:B------:R-:W-:Y:S01]  /*5670*/  IMAD R26, R0, 0x2, R15 ;  /* 0x00000002001a7824 */ /* 0x000fe200078e020f */
[----:B------:R-:W-:Y:S02]  /*5680*/  LEA.HI.X.SX32 R9, R27, R4, 0x1, P2 ;  /* 0x000000041b097211 */ /* 0x000fe400010f0eff */
[----:B------:R-:W-:-:S02]  /*5690*/  LEA R28, P2, R24, R2, 0x1 ;  /* 0x00000002181c7211 */ /* 0x000fc400078408ff */
[----:B------:R-:W-:Y:S01]  /*56a0*/  LEA R8, P3, R23, R2, 0x1 ;  /* 0x0000000217087211 */ /* 0x000fe200078608ff */
[----:B------:R0:W-:Y:S01]  /*56b0*/  STL [R1+0xe14], R9 ;  /* 0x000e140901007387 */ /* 0x0001e20000100800 */
[----:B------:R-:W-:-:S03]  /*56c0*/  LEA.HI.X.SX32 R29, R24, R4, 0x1, P2 ;  /* 0x00000004181d7211 */ /* 0x000fc600010f0eff */
[----:B------:R2:W-:Y:S01]  /*56d0*/  STL [R1+0xe0c], R17 ;  /* 0x000e0c1101007387 */ /* 0x0005e20000100800 */
[----:B------:R-:W-:Y:S02]  /*56e0*/  MOV R27, R5 ;  /* 0x00000005001b7202 */ /* 0x000fe40000000f00 */
[-C--:B0-----:R-:W-:Y:S02]  /*56f0*/  LEA.HI.X.SX32 R9, R23, R4.reuse, 0x1, P3 ;  /* 0x0000000417097211 */ /* 0x081fe400018f0eff */
[----:B--2---:R-:W-:Y:S02]  /*5700*/  LEA.HI.X.SX32 R17, R25, R4, 0x1, P1 ;  /* 0x0000000419117211 */ /* 0x004fe400008f0eff */
[----:B------:R-:W-:-:S03]  /*5710*/  LEA R5, R0, R26, 0x1 ;  /* 0x0000001a00057211 */ /* 0x000fc600078e08ff */
[----:B------:R0:W-:Y:S02]  /*5720*/  STL.64 [R1+0xe00], R16 ;  /* 0x000e001001007387 */ /* 0x0001e40000100a00 */
[----:B------:R-:W-:Y:S02]  /*5730*/  IMAD R5, R0, 0x2, R5 ;  /* 0x0000000200057824 */ /* 0x000fe400078e0205 */
[----:B0-----:R-:W2:Y:S04]  /*5740*/  LDL.LU.64 R16, [R1+0x1910] ;  /* 0x0019100001107983 */ /* 0x001ea80000300a00 */
[----:B------:R-:W-:Y:S04]  /*5750*/  STL.64 [R1+0xdf8], R28 ;  /* 0x000df81c01007387 */ /* 0x000fe80000100a00 */
[----:B------:R0:W-:Y:S04]  /*5760*/  STL.64 [R1+0xdf0], R8 ;  /* 0x000df00801007387 */ /* 0x0001e80000100a00 */
[----:B------:R-:W-:Y:S01]  /*5770*/  STL [R1+0xdc], R5 ;  /* 0x0000dc0501007387 */ /* 0x000fe20000100800 */
[----:B0-----:R-:W-:-:S04]  /*5780*/  LEA R8, P1, R22, R2, 0x1 ;  /* 0x0000000216087211 */ /* 0x001fc800078208ff */
[----:B------:R-:W-:-:S05]  /*5790*/  LEA.HI.X.SX32 R9, R22, R4, 0x1, P1 ;  /* 0x0000000416097211 */ /* 0x000fca00008f0eff */
[----:B------:R0:W-:Y:S04]  /*57a0*/  STL.64 [R1+0xde8], R8 ;  /* 0x000de80801007387 */ /* 0x0001e80000100a00 */
[----:B0-----:R-:W3:Y:S01]  /*57b0*/  LDL.LU.64 R8, [R1+0x1908] ;  /* 0x0019080001087983 */ /* 0x001ee20000300a00 */
[----:B------:R-:W-:Y:S01]  /*57c0*/  IMAD.MOV.U32 R25, RZ, RZ, R15 ;  /* 0x000000ffff197224 */ /* 0x000fe200078e000f */
[----:B------:R-:W-:Y:S02]  /*57d0*/  MOV R15, R12 ;  /* 0x0000000c000f7202 */ /* 0x000fe40000000f00 */
[----:B------:R-:W-:Y:S02]  /*57e0*/  LEA R28, P2, R21, R2, 0x1 ;  /* 0x00000002151c7211 */ /* 0x000fe400078408ff */
[----:B------:R-:W-:-:S02]  /*57f0*/  MOV R23, R13 ;  /* 0x0000000d00177202 */ /* 0x000fc40000000f00 */
[----:B------:R-:W-:Y:S01]  /*5800*/  LEA.HI.X.SX32 R29, R21, R4, 0x1, P2 ;  /* 0x00000004151d7211 */ /* 0x000fe200010f0eff */
[----:B------:R-:W-:Y:S01]  /*5810*/  IMAD.MOV.U32 R22, RZ, RZ, R27 ;  /* 0x000000ffff167224 */ /* 0x000fe200078e001b */
[----:B------:R-:W-:Y:S01]  /*5820*/  MOV R27, R20 ;  /* 0x00000014001b7202 */ /* 0x000fe20000000f00 */
[----:B------:R-:W-:Y:S02]  /*5830*/  IMAD.MOV.U32 R20, RZ, RZ, R10 ;  /* 0x000000ffff147224 */ /* 0x000fe400078e000a */
[----:B------:R0:W-:Y:S01]  /*5840*/  STL.64 [R1+0xde0], R28 ;  /* 0x000de01c01007387 */ /* 0x0001e20000100a00 */
[----:B------:R-:W-:Y:S02]  /*5850*/  MOV R21, R11 ;  /* 0x0000000b00157202 */ /* 0x000fe40000000f00 */
[----:B----4-:R-:W-:-:S04]  /*5860*/  LEA R12, P3, R6, R2, 0x1 ;  /* 0x00000002060c7211 */ /* 0x010fc800078608ff */
[----:B------:R-:W-:-:S05]  /*5870*/  LEA.HI.X.SX32 R13, R6, R4, 0x1, P3 ;  /* 0x00000004060d7211 */ /* 0x000fca00018f0eff */
[----:B------:R-:W-:Y:S01]  /*5880*/  STL.64 [R1+0xdd8], R12 ;  /* 0x000dd80c01007387 */ /* 0x000fe20000100a00 */
[----:B--2---:R-:W-:Y:S01]  /*5890*/  IMAD.MOV.U32 R6, RZ, RZ, R16 ;  /* 0x000000ffff067224 */ /* 0x004fe200078e0010 */
[----:B------:R-:W-:Y:S01]  /*58a0*/  LEA R16, P1, R7, R2, 0x1 ;  /* 0x0000000207107211 */ /* 0x000fe200078208ff */
[----:B0-----:R-:W-:-:S03]  /*58b0*/  IMAD.MOV.U32 R28, RZ, RZ, R17 ;  /* 0x000000ffff1c7224 */ /* 0x001fc600078e0011 */
[----:B------:R-:W-:-:S05]  /*58c0*/  LEA.HI.X.SX32 R17, R7, R4, 0x1, P1 ;  /* 0x0000000407117211 */ /* 0x000fca00008f0eff */
[----:B------:R0:W-:Y:S04]  /*58d0*/  STL.64 [R1+0xdd0], R16 ;  /* 0x000dd01001007387 */ /* 0x0001e80000100a00 */
[----:B0-----:R-:W2:Y:S01]  /*58e0*/  LDL.LU.64 R16, [R1+0x1900] ;  /* 0x0019000001107983 */ /* 0x001ea20000300a00 */
[----:B---3--:R-:W-:-:S04]  /*58f0*/  LEA R10, P2, R8, R2, 0x1 ;  /* 0x00000002080a7211 */ /* 0x008fc800078408ff */
[----:B------:R-:W-:-:S05]  /*5900*/  LEA.HI.X.SX32 R11, R8, R4, 0x1, P2 ;  /* 0x00000004080b7211 */ /* 0x000fca00010f0eff */
[----:B------:R0:W-:Y:S04]  /*5910*/  STL.64 [R1+0xdc8], R10 ;  /* 0x000dc80a01007387 */ /* 0x0001e80000100a00 */
[----:B0-----:R-:W3:Y:S01]  /*5920*/  LDL.LU.64 R10, [R1+0x18f8] ;  /* 0x0018f800010a7983 */ /* 0x001ee20000300a00 */
[----:B------:R-:W-:Y:S01]  /*5930*/  IMAD R5, R0, 0x2, R5 ;  /* 0x0000000200057824 */ /* 0x000fe200078e0205 */
[----:B------:R-:W-:-:S04]  /*5940*/  LEA R12, P3, R9, R2, 0x1 ;  /* 0x00000002090c7211 */ /* 0x000fc800078608ff */
[C---:B------:R-:W-:Y:S02]  /*5950*/  LEA R5, R0.reuse, R5, 0x1 ;  /* 0x0000000500057211 */ /* 0x040fe400078e08ff */
[----:B------:R-:W-:Y:S02]  /*5960*/  LEA.HI.X.SX32 R13, R9, R4, 0x1, P3 ;  /* 0x00000004090d7211 */ /* 0x000fe400018f0eff */
[----:B------:R-:W-:Y:S01]  /*5970*/  LEA R5, R0, R5, 0x1 ;  /* 0x0000000500057211 */ /* 0x000fe200078e08ff */
[----:B------:R-:W-:Y:S01]  /*5980*/  IMAD.MOV.U32 R7, RZ, RZ, R19 ;  /* 0x000000ffff077224 */ /* 0x000fe200078e0013 */
[----:B------:R-:W-:-:S03]  /*5990*/  MOV R19, R14 ;  /* 0x0000000e00137202 */ /* 0x000fc60000000f00 */
[----:B------:R0:W-:Y:S04]  /*59a0*/  STL [R1+0xd0], R5 ;  /* 0x0000d00501007387 */ /* 0x0001e80000100800 */
[----:B------:R4:W-:Y:S01]  /*59b0*/  STL.64 [R1+0xdc0], R12 ;  /* 0x000dc00c01007387 */ /* 0x0009e20000100a00 */
[----:B------:R-:W-:Y:S01]  /*59c0*/  IMAD R29, R0, 0x2, R5 ;  /* 0x00000002001d7824 */ /* 0x000fe200078e0205 */
[----:B0-----:R-:W-:Y:S02]  /*59d0*/  MOV R5, R15 ;  /* 0x0000000f00057202 */ /* 0x001fe40000000f00 */
[----:B----4-:R-:W4:Y:S04]  /*59e0*/  LDL.LU.64 R12, [R1+0x18f0] ;  /* 0x0018f000010c7983 */ /* 0x010f280000300a00 */
[----:B------:R-:W-:Y:S01]  /*59f0*/  STL.64 [R1+0x18e0], R18 ;  /* 0x0018e01201007387 */ /* 0x000fe20000100a00 */
[----:B---3--:R-:W-:-:S04]  /*5a00*/  LEA R14, P1, R10, R2, 0x1 ;  /* 0x000000020a0e7211 */ /* 0x008fc800078208ff */
[----:B------:R-:W-:-:S05]  /*5a10*/  LEA.HI.X.SX32 R15, R10, R4, 0x1, P1 ;  /* 0x000000040a0f7211 */ /* 0x000fca00008f0eff */
[----:B------:R0:W-:Y:S04]  /*5a20*/  STL.64 [R1+0xdb8], R14 ;  /* 0x000db80e01007387 */ /* 0x0001e80000100a00 */
[----:B0-----:R-:W3:Y:S01]  /*5a30*/  LDL.LU.64 R14, [R1+0x18e8] ;  /* 0x0018e800010e7983 */ /* 0x001ee20000300a00 */
[C---:B------:R-:W-:Y:S02]  /*5a40*/  LEA R8, P2, R11.reuse, R2, 0x1 ;  /* 0x000000020b087211 */ /* 0x040fe400078408ff */
[----:B------:R-:W-:Y:S01]  /*5a50*/  MOV R24, R25 ;  /* 0x0000001900187202 */ /* 0x000fe20000000f00 */
[----:B------:R-:W-:Y:S01]  /*5a60*/  IMAD.MOV.U32 R25, RZ, RZ, R3 ;  /* 0x000000ffff197224 */ /* 0x000fe200078e0003 */
[----:B------:R-:W-:Y:S02]  /*5a70*/  LEA R3, R0, R29, 0x1 ;  /* 0x0000001d00037211 */ /* 0x000fe400078e08ff */
[----:B------:R-:W-:-:S03]  /*5a80*/  LEA.HI.X.SX32 R9, R11, R4, 0x1, P2 ;  /* 0x000000040b097211 */ /* 0x000fc600010f0eff */
[----:B------:R-:W-:Y:S01]  /*5a90*/  STL [R1+0xc0], R3 ;  /* 0x0000c00301007387 */ /* 0x000fe20000100800 */
[----:B----4-:R-:W-:-:S03]  /*5aa0*/  LEA R18, P3, R12, R2, 0x1 ;  /* 0x000000020c127211 */ /* 0x010fc600078608ff */
[----:B------:R0:W-:Y:S01]  /*5ab0*/  STL.64 [R1+0xdb0], R8 ;  /* 0x000db00801007387 */ /* 0x0001e20000100a00 */
[----:B------:R-:W-:Y:S01]  /*5ac0*/  IMAD.MOV.U32 R11, RZ, RZ, R6 ;  /* 0x000000ffff0b7224 */ /* 0x000fe200078e0006 */
[----:B------:R-:W-:Y:S01]  /*5ad0*/  MOV R6, R22 ;  /* 0x0000001600067202 */ /* 0x000fe20000000f00 */
[----:B--2---:R-:W-:Y:S01]  /*5ae0*/  IMAD R22, R0, 0x2, R17 ;  /* 0x0000000200167824 */ /* 0x004fe200078e0211 */
[----:B------:R-:W-:Y:S01]  /*5af0*/  LEA.HI.X.SX32 R19, R12, R4, 0x1, P3 ;  /* 0x000000040c137211 */ /* 0x000fe200018f0eff */
[----:B0-----:R-:W-:Y:S01]  /*5b00*/  IMAD.MOV.U32 R9, RZ, RZ, R27 ;  /* 0x000000ffff097224 */ /* 0x001fe200078e001b */
[----:B------:R-:W-:-:S03]  /*5b10*/  LEA R27, R0, R16, 0x1 ;  /* 0x00000010001b7211 */ /* 0x000fc600078e08ff */
[----:B------:R0:W-:Y:S01]  /*5b20*/  STL.64 [R1+0xda8], R18 ;  /* 0x000da81201007387 */ /* 0x0001e20000100a00 */
[C---:B------:R-:W-:Y:S01]  /*5b30*/  LEA R27, R0.reuse, R27, 0x1 ;  /* 0x0000001b001b7211 */ /* 0x040fe200078e08ff */
[----:B------:R-:W-:Y:S02]  /*5b40*/  IMAD.MOV.U32 R10, RZ, RZ, R22 ;  /* 0x000000ffff0a7224 */ /* 0x000fe400078e0016 */
[----:B------:R-:W-:Y:S01]  /*5b50*/  IMAD.MOV.U32 R8, RZ, RZ, R16 ;  /* 0x000000ffff087224 */ /* 0x000fe200078e0010 */
[----:B------:R-:W-:Y:S01]  /*5b60*/  MOV R22, R27 ;  /* 0x0000001b00167202 */ /* 0x000fe20000000f00 */
[----:B------:R-:W-:Y:S01]  /*5b70*/  IMAD R3, R0, 0x2, R3 ;  /* 0x0000000200037824 */ /* 0x000fe200078e0203 */
[----:B------:R-:W-:Y:S02]  /*5b80*/  MOV R27, R28 ;  /* 0x0000001c001b7202 */ /* 0x000fe40000000f00 */
[----:B0-----:R-:W-:Y:S01]  /*5b90*/  LEA R18, P1, R13, R2, 0x1 ;  /* 0x000000020d127211 */ /* 0x001fe200078208ff */
[----:B------:R-:W-:Y:S01]  /*5ba0*/  IMAD.MOV.U32 R28, RZ, RZ, R20 ;  /* 0x000000ffff1c7224 */ /* 0x000fe200078e0014 */
[----:B------:R-:W-:-:S02]  /*5bb0*/  MOV R20, R17 ;  /* 0x0000001100147202 */ /* 0x000fc40000000f00 */
[----:B------:R-:W-:Y:S01]  /*5bc0*/  LEA.HI.X.SX32 R19, R13, R4, 0x1, P1 ;  /* 0x000000040d137211 */ /* 0x000fe200008f0eff */
[----:B------:R-:W-:Y:S04]  /*5bd0*/  STL.64 [R1+0x18c8], R26 ;  /* 0x0018c81a01007387 */ /* 0x000fe80000100a00 */
[----:B------:R0:W-:Y:S01]  /*5be0*/  STL [R1+0xac], R3 ;  /* 0x0000ac0301007387 */ /* 0x0001e20000100800 */
[----:B------:R-:W-:-:S03]  /*5bf0*/  IMAD.MOV.U32 R12, RZ, RZ, R7 ;  /* 0x000000ffff0c7224 */ /* 0x000fc600078e0007 */
[----:B------:R2:W-:Y:S01]  /*5c00*/  STL.64 [R1+0xda0], R18 ;  /* 0x000da01201007387 */ /* 0x0005e20000100a00 */
[----:B------:R-:W-:Y:S02]  /*5c10*/  MOV R7, R21 ;  /* 0x0000001500077202 */ /* 0x000fe40000000f00 */
[----:B0-----:R-:W-:Y:S01]  /*5c20*/  LEA R3, R0, R3, 0x1 ;  /* 0x0000000300037211 */ /* 0x001fe200078e08ff */
[----:B--2---:R-:W2:Y:S01]  /*5c30*/  LDL.LU.64 R18, [R1+0x18e0] ;  /* 0x0018e00001127983 */ /* 0x004ea20000300a00 */
[----:B---3--:R-:W-:-:S04]  /*5c40*/  LEA R16, P2, R14, R2, 0x1 ;  /* 0x000000020e107211 */ /* 0x008fc800078408ff */
[----:B------:R-:W-:-:S05]  /*5c50*/  LEA.HI.X.SX32 R17, R14, R4, 0x1, P2 ;  /* 0x000000040e117211 */ /* 0x000fca00010f0eff */
[----:B------:R0:W-:Y:S04]  /*5c60*/  STL.64 [R1+0xd98], R16 ;  /* 0x000d981001007387 */ /* 0x0001e80000100a00 */
[----:B0-----:R-:W3:Y:S04]  /*5c70*/  LDL.LU.64 R16, [R1+0x18d8] ;  /* 0x0018d80001107983 */ /* 0x001ee80000300a00 */
[----:B------:R0:W-:Y:S04]  /*5c80*/  STL [R1+0xa8], R3 ;  /* 0x0000a80301007387 */ /* 0x0001e80000100800 */
[----:B------:R-:W4:Y:S01]  /*5c90*/  LDL.LU R21, [R1+0x8] ;  /* 0x0000080001157983 */ /* 0x000f220000300800 */
[----:B------:R-:W-:-:S04]  /*5ca0*/  LEA R26, P3, R15, R2, 0x1 ;  /* 0x000000020f1a7211 */ /* 0x000fc800078608ff */
[----:B------:R-:W-:Y:S01]  /*5cb0*/  LEA.HI.X.SX32 R27, R15, R4, 0x1, P3 ;  /* 0x000000040f1b7211 */ /* 0x000fe200018f0eff */
[----:B0-----:R-:W-:-:S04]  /*5cc0*/  IMAD R3, R0, 0x2, R3 ;  /* 0x0000000200037824 */ /* 0x001fc800078e0203 */
[----:B------:R3:W-:Y:S02]  /*5cd0*/  STL.64 [R1+0xd90], R26 ;  /* 0x000d901a01007387 */ /* 0x0007e40000100a00 */
[C---:B---3--:R-:W-:Y:S02]  /*5ce0*/  LEA R26, P2, R17.reuse, R2, 0x1 ;  /* 0x00000002111a7211 */ /* 0x048fe400078408ff */
[----:B----4-:R0:W-:Y:S02]  /*5cf0*/  STL.64 [R1+0x18d0], R20 ;  /* 0x0018d01401007387 */ /* 0x0101e40000100a00 */
[----:B------:R-:W-:Y:S02]  /*5d00*/  LEA.HI.X.SX32 R27, R17, R4, 0x1, P2 ;  /* 0x00000004111b7211 */ /* 0x000fe400010f0eff */
[----:B------:R-:W-:Y:S01]  /*5d10*/  STL [R1+0x18b0], R15 ;  /* 0x0018b00f01007387 */ /* 0x000fe20000100800 */
[----:B0-----:R-:W-:-:S03]  /*5d20*/  LEA R20, P1, R16, R2, 0x1 ;  /* 0x0000000210147211 */ /* 0x001fc600078208ff */
[----:B------:R-:W-:Y:S01]  /*5d30*/  STL [R1+0xa4], R3 ;  /* 0x0000a40301007387 */ /* 0x000fe20000100800 */
[----:B------:R-:W-:-:S03]  /*5d40*/  LEA.HI.X.SX32 R21, R16, R4, 0x1, P1 ;  /* 0x0000000410157211 */ /* 0x000fc600008f0eff */
[----:B------:R-:W-:Y:S04]  /*5d50*/  STL [R1+0x1890], R29 ;  /* 0x0018901d01007387 */ /* 0x000fe80000100800 */
[----:B------:R0:W-:Y:S04]  /*5d60*/  STL.64 [R1+0xd88], R20 ;  /* 0x000d881401007387 */ /* 0x0001e80000100a00 */
[----:B0-----:R-:W3:Y:S04]  /*5d70*/  LDL.LU.64 R20, [R1+0x18d0] ;  /* 0x0018d00001147983 */ /* 0x001ee80000300a00 */
[----:B------:R0:W-:Y:S04]  /*5d80*/  STL.64 [R1+0xd80], R26 ;  /* 0x000d801a01007387 */ /* 0x0001e80000100a00 */
[----:B0-----:R-:W4:Y:S01]  /*5d90*/  LDL.LU.64 R26, [R1+0x18c8] ;  /* 0x0018c800011a7983 */ /* 0x001f220000300a00 */
[----:B--2---:R-:W-:-:S04]  /*5da0*/  LEA R14, P3, R18, R2, 0x1 ;  /* 0x00000002120e7211 */ /* 0x004fc800078608ff */
[----:B------:R-:W-:Y:S01]  /*5db0*/  LEA.HI.X.SX32 R15, R18, R4, 0x1, P3 ;  /* 0x00000004120f7211 */ /* 0x000fe200018f0eff */
[----:B----4-:R-:W-:Y:S04]  /*5dc0*/  STL.64 [R1+0x18b8], R26 ;  /* 0x0018b81a01007387 */ /* 0x010fe80000100a00 */
[----:B------:R0:W-:Y:S04]  /*5dd0*/  STL [R1+0x18c0], R19 ;  /* 0x0018c01301007387 */ /* 0x0001e80000100800 */
[----:B0-----:R-:W2:Y:S04]  /*5de0*/  LDL.LU R19, [R1+0xc] ;  /* 0x00000c0001137983 */ /* 0x001ea80000300800 */
[----:B------:R-:W-:Y:S04]  /*5df0*/  STL.64 [R1+0xd78], R14 ;  /* 0x000d780e01007387 */ /* 0x000fe80000100a00 */
[----:B------:R-:W4:Y:S01]  /*5e00*/  LDL.LU R16, [R1+0x20] ;  /* 0x0000200001107983 */ /* 0x000f220000300800 */
[----:B------:R-:W-:Y:S01]  /*5e10*/  MOV R13, R12 ;  /* 0x0000000c000d7202 */ /* 0x000fe20000000f00 */
[----:B------:R-:W-:Y:S01]  /*5e20*/  IMAD.MOV.U32 R12, RZ, RZ, R11 ;  /* 0x000000ffff0c7224 */ /* 0x000fe200078e000b */
[C---:B------:R-:W-:Y:S01]  /*5e30*/  LEA R11, R0.reuse, R18, 0x1 ;  /* 0x00000012000b7211 */ /* 0x040fe200078e08ff */
[----:B------:R-:W-:-:S03]  /*5e40*/  IMAD R3, R0, 0x2, R3 ;  /* 0x0000000200037824 */ /* 0x000fc600078e0203 */
[----:B------:R-:W-:Y:S01]  /*5e50*/  MOV R18, R12 ;  /* 0x0000000c00127202 */ /* 0x000fe20000000f00 */
[----:B------:R-:W-:Y:S02]  /*5e60*/  IMAD.MOV.U32 R17, RZ, RZ, R11 ;  /* 0x000000ffff117224 */ /* 0x000fe400078e000b */
[----:B------:R-:W-:Y:S01]  /*5e70*/  IMAD.MOV.U32 R12, RZ, RZ, R22 ;  /* 0x000000ffff0c7224 */ /* 0x000fe200078e0016 */
[----:B------:R-:W-:Y:S02]  /*5e80*/  LEA R22, R0, R3, 0x1 ;  /* 0x0000000300167211 */ /* 0x000fe400078e08ff */
[C---:B--2---:R-:W-:Y:S01]  /*5e90*/  LEA R26, P2, R19.reuse, R2, 0x1 ;  /* 0x00000002131a7211 */ /* 0x044fe200078408ff */
[----:B----4-:R0:W-:Y:S03]  /*5ea0*/  STL [R1+0x18c4], R16 ;  /* 0x0018c41001007387 */ /* 0x0101e60000100800 */
[----:B------:R-:W-:Y:S01]  /*5eb0*/  LEA.HI.X.SX32 R27, R19, R4, 0x1, P2 ;  /* 0x00000004131b7211 */ /* 0x000fe200010f0eff */
[----:B------:R-:W2:Y:S01]  /*5ec0*/  LDL.LU R29, [R1+0x1c] ;  /* 0x00001c00011d7983 */ /* 0x000ea20000300800 */
[----:B0-----:R-:W-:-:S03]  /*5ed0*/  LEA R16, P1, R11, R2, 0x1 ;  /* 0x000000020b107211 */ /* 0x001fc600078208ff */
[----:B------:R0:W-:Y:S01]  /*5ee0*/  STL [R1+0x1860], R22 ;  /* 0x0018601601007387 */ /* 0x0001e20000100800 */
[----:B------:R-:W-:Y:S02]  /*5ef0*/  LEA R11, R0, R22, 0x1 ;  /* 0x00000016000b7211 */ /* 0x000fe400078e08ff */
[----:B------:R-:W-:Y:S01]  /*5f00*/  LEA.HI.X.SX32 R17, R17, R4, 0x1, P1 ;  /* 0x0000000411117211 */ /* 0x000fe200008f0eff */
[----:B0-----:R-:W4:Y:S04]  /*5f10*/  LDL.LU R22, [R1+0x18] ;  /* 0x0000180001167983 */ /* 0x001f280000300800 */
[----:B------:R0:W-:Y:S04]  /*5f20*/  STL.64 [R1+0xd70], R16 ;  /* 0x000d701001007387 */ /* 0x0001e80000100a00 */
[----:B0-----:R-:W2:Y:S04]  /*5f30*/  LDL.LU R16, [R1+0x18c4] ;  /* 0x0018c40001107983 */ /* 0x001ea80000300800 */
[----:B------:R-:W-:Y:S04]  /*5f40*/  STL [R1+0x98], R11 ;  /* 0x0000980b01007387 */ /* 0x000fe80000100800 */
[----:B------:R-:W4:Y:S04]  /*5f50*/  LDL.LU R17, [R1+0x2c] ;  /* 0x00002c0001117983 */ /* 0x000f280000300800 */
[----:B------:R-:W4:Y:S04]  /*5f60*/  LDL.LU R19, [R1+0x18c0] ;  /* 0x0018c00001137983 */ /* 0x000f280000300800 */
[----:B------:R0:W-:Y:S04]  /*5f70*/  STL.64 [R1+0xd68], R26 ;  /* 0x000d681a01007387 */ /* 0x0001e80000100a00 */
[----:B0-----:R-:W4:Y:S01]  /*5f80*/  LDL.LU.64 R26, [R1+0x18b8] ;  /* 0x0018b800011a7983 */ /* 0x001f220000300a00 */
[----:B---3--:R-:W-:-:S04]  /*5f90*/  LEA R14, P3, R21, R2, 0x1 ;  /* 0x00000002150e7211 */ /* 0x008fc800078608ff */
[----:B------:R-:W-:Y:S01]  /*5fa0*/  LEA.HI.X.SX32 R15, R21, R4, 0x1, P3 ;  /* 0x00000004150f7211 */ /* 0x000fe200018f0eff */
[----:B------:R-:W-:-:S04]  /*5fb0*/  IMAD R21, R0, 0x2, R11 ;  /* 0x0000000200157824 */ /* 0x000fc800078e020b */
[----:B------:R0:W-:Y:S01]  /*5fc0*/  STL.64 [R1+0xd60], R14 ;  /* 0x000d600e01007387 */ /* 0x0001e20000100a00 */
[----:B------:R-:W-:Y:S01]  /*5fd0*/  MOV R11, R8 ;  /* 0x00000008000b7202 */ /* 0x000fe20000000f00 */
[----:B------:R-:W-:Y:S01]  /*5fe0*/  IMAD.MOV.U32 R8, RZ, RZ, R5 ;  /* 0x000000ffff087224 */ /* 0x000fe200078e0005 */
[----:B------:R-:W-:Y:S01]  /*5ff0*/  LEA R5, R0, R21, 0x1 ;  /* 0x0000001500057211 */ /* 0x000fe200078e08ff */
[----:B0-----:R1:W3:Y:S01]  /*6000*/  LDL.LU R15, [R1+0x18b0] ;  /* 0x0018b000010f7983 */ /* 0x0012e20000300800 */
[----:B--2---:R-:W-:-:S03]  /*6010*/  LEA R14, P1, R16, R2, 0x1 ;  /* 0x00000002100e7211 */ /* 0x004fc600078208ff */
[----:B----4-:R-:W-:Y:S04]  /*6020*/  STL.64 [R1+0x18a0], R26 ;  /* 0x0018a01a01007387 */ /* 0x010fe80000100a00 */
[----:B------:R-:W-:Y:S04]  /*6030*/  STL [R1+0xd58], R14 ;  /* 0x000d580e01007387 */ /* 0x000fe80000100800 */
[----:B------:R0:W-:Y:S04]  /*6040*/  STL.64 [R1+0x18a8], R20 ;  /* 0x0018a81401007387 */ /* 0x0001e80000100a00 */
[----:B0-----:R1:W2:Y:S01]  /*6050*/  LDL.64 R20, [R1+0xd58] ;  /* 0x000d580001147983 */ /* 0x0012a20000100a00 */
[----:B------:R-:W-:-:S02]  /*6060*/  LEA R26, P2, R29, R2, 0x1 ;  /* 0x000000021d1a7211 */ /* 0x000fc400078408ff */
[C---:B------:R-:W-:Y:S02]  /*6070*/  LEA R14, P3, R22.reuse, R2, 0x1 ;  /* 0x00000002160e7211 */ /* 0x040fe400078608ff */
[-C--:B------:R-:W-:Y:S02]  /*6080*/  LEA.HI.X.SX32 R27, R29, R4.reuse, 0x1, P2 ;  /* 0x000000041d1b7211 */ /* 0x080fe400010f0eff */
[-C--:B---3--:R-:W-:Y:S01]  /*6090*/  LEA.HI.X.SX32 R15, R22, R4.reuse, 0x1, P3 ;  /* 0x00000004160f7211 */ /* 0x088fe200018f0eff */
[----:B------:R-:W3:Y:S01]  /*60a0*/  LDL.LU R29, [R1+0x34] ;  /* 0x00003400011d7983 */ /* 0x000ee20000300800 */
[----:B--2---:R-:W-:Y:S02]  /*60b0*/  LEA.HI.X.SX32 R21, R16, R4, 0x1, P1 ;  /* 0x0000000410157211 */ /* 0x004fe400008f0eff */
[----:B------:R-:W-:-:S03]  /*60c0*/  LEA R20, P1, R17, R2, 0x1 ;  /* 0x0000000211147211 */ /* 0x000fc600078208ff */
[----:B------:R0:W-:Y:S04]  /*60d0*/  STL [R1+0xd5c], R21 ;  /* 0x000d5c1501007387 */ /* 0x0001e80000100800 */
[----:B------:R-:W2:Y:S04]  /*60e0*/  LDL.LU R16, [R1+0x30] ;  /* 0x0000300001107983 */ /* 0x000ea80000300800 */
[----:B------:R4:W-:Y:S01]  /*60f0*/  STL.64 [R1+0xd50], R26 ;  /* 0x000d501a01007387 */ /* 0x0009e20000100a00 */
[----:B0-----:R-:W-:-:S03]  /*6100*/  LEA.HI.X.SX32 R21, R17, R4, 0x1, P1 ;  /* 0x0000000411157211 */ /* 0x001fc600008f0eff */
[----:B------:R0:W-:Y:S01]  /*6110*/  STL.64 [R1+0xd48], R14 ;  /* 0x000d480e01007387 */ /* 0x0001e20000100a00 */
[C---:B----4-:R-:W-:Y:S01]  /*6120*/  LEA R26, P2, R18.reuse, R2, 0x1 ;  /* 0x00000002121a7211 */ /* 0x050fe200078408ff */
[----:B0-----:R-:W-:Y:S01]  /*6130*/  IMAD.MOV.U32 R14, RZ, RZ, R7 ;  /* 0x000000ffff0e7224 */ /* 0x001fe200078e0007 */
[----:B------:R-:W-:Y:S02]  /*6140*/  MOV R15, R6 ;  /* 0x00000006000f7202 */ /* 0x000fe40000000f00 */
[----:B------:R-:W-:-:S03]  /*6150*/  LEA.HI.X.SX32 R27, R18, R4, 0x1, P2 ;  /* 0x00000004121b7211 */ /* 0x000fc600010f0eff */
[----:B------:R-:W-:Y:S04]  /*6160*/  STL.64 [R1+0x1898], R14 ;  /* 0x0018980e01007387 */ /* 0x000fe80000100a00 */
[----:B------:R0:W-:Y:S04]  /*6170*/  STL.64 [R1+0xd40], R20 ;  /* 0x000d401401007387 */ /* 0x0001e80000100a00 */
[----:B0-----:R-:W4:Y:S04]  /*6180*/  LDL.LU.64 R20, [R1+0x18a8] ;  /* 0x0018a80001147983 */ /* 0x001f280000300a00 */
[----:B------:R-:W2:Y:S04]  /*6190*/  LDL.LU R17, [R1+0x40] ;  /* 0x0000400001117983 */ /* 0x000ea80000300800 */
[----:B------:R0:W-:Y:S04]  /*61a0*/  STL.64 [R1+0xd38], R26 ;  /* 0x000d381a01007387 */ /* 0x0001e80000100a00 */
[----:B0-----:R-:W2:Y:S01]  /*61b0*/  LDL.LU.64 R26, [R1+0x18a0] ;  /* 0x0018a000011a7983 */ /* 0x001ea20000300a00 */
[----:B------:R-:W-:-:S04]  /*61c0*/  LEA R14, P3, R13, R2, 0x1 ;  /* 0x000000020d0e7211 */ /* 0x000fc800078608ff */
[----:B------:R-:W-:Y:S01]  /*61d0*/  LEA.HI.X.SX32 R15, R13, R4, 0x1, P3 ;  /* 0x000000040d0f7211 */ /* 0x000fe200018f0eff */
[----:B------:R-:W-:-:S05]  /*61e0*/  IMAD R6, R0, 0x2, R5 ;  /* 0x0000000200067824 */ /* 0x000fca00078e0205 */
[----:B------:R-:W-:Y:S01]  /*61f0*/  LEA R7, R0, R6, 0x1 ;  /* 0x0000000600077211 */ /* 0x000fe200078e08ff */
[----:B--2---:R-:W-:Y:S04]  /*6200*/  STL.64 [R1+0x1888], R26 ;  /* 0x0018881a01007387 */ /* 0x004fe80000100a00 */
[----:B------:R0:W-:Y:S04]  /*6210*/  STL.64 [R1+0xd30], R14 ;  /* 0x000d300e01007387 */ /* 0x0001e80000100a00 */
[----:B------:R-:W2:Y:S04]  /*6220*/  LDL.LU R22, [R1+0x4c] ;  /* 0x00004c0001167983 */ /* 0x000ea80000300800 */
[----:B------:R-:W2:Y:S01]  /*6230*/  LDL.LU R18, [R1+0x48] ;  /* 0x0000480001127983 */ /* 0x000ea20000300800 */
[----:B0-----:R-:W-:Y:S01]  /*6240*/  IMAD.MOV.U32 R15, RZ, RZ, R9 ;  /* 0x000000ffff0f7224 */ /* 0x001fe200078e0009 */
[----:B------:R-:W-:-:S04]  /*6250*/  LEA R14, P1, R9, R2, 0x1 ;  /* 0x00000002090e7211 */ /* 0x000fc800078208ff */
[----:B------:R-:W-:Y:S01]  /*6260*/  LEA.HI.X.SX32 R15, R15, R4, 0x1, P1 ;  /* 0x000000040f0f7211 */ /* 0x000fe200008f0eff */
[----:B------:R-:W-:Y:S04]  /*6270*/  STL.64 [R1+0x1820], R6 ;  /* 0x0018200601007387 */ /* 0x000fe80000100a00 */
[----:B------:R0:W-:Y:S04]  /*6280*/  STL.64 [R1+0xd28], R14 ;  /* 0x000d280e01007387 */ /* 0x0001e80000100a00 */
[----:B0-----:R-:W2:Y:S01]  /*6290*/  LDL.LU.64 R14, [R1+0x1898] ;  /* 0x00189800010e7983 */ /* 0x001ea20000300a00 */
[----:B------:R-:W-:-:S02]  /*62a0*/  LEA R26, P3, R16, R2, 0x1 ;  /* 0x00000002101a7211 */ /* 0x000fc400078608ff */
[C---:B---3--:R-:W-:Y:S01]  /*62b0*/  LEA R6, P2, R29.reuse, R2, 0x1 ;  /* 0x000000021d067211 */ /* 0x048fe200078408ff */
[----:B------:R-:W-:Y:S01]  /*62c0*/  IMAD.MOV.U32 R13, RZ, RZ, R8 ;  /* 0x000000ffff0d7224 */ /* 0x000fe200078e0008 */
[----:B------:R-:W-:Y:S02]  /*62d0*/  LEA R8, R0, R7, 0x1 ;  /* 0x0000000700087211 */ /* 0x000fe400078e08ff */
[-C--:B------:R-:W-:Y:S02]  /*62e0*/  LEA.HI.X.SX32 R27, R16, R4.reuse, 0x1, P3 ;  /* 0x00000004101b7211 */ /* 0x080fe400018f0eff */
[----:B------:R-:W-:Y:S02]  /*62f0*/  LEA.HI.X.SX32 R7, R29, R4, 0x1, P2 ;  /* 0x000000041d077211 */ /* 0x000fe400010f0eff */
[C---:B------:R-:W-:Y:S01]  /*6300*/  LEA R9, R0.reuse, R8, 0x1 ;  /* 0x0000000800097211 */ /* 0x040fe200078e08ff */
[----:B------:R-:W3:Y:S04]  /*6310*/  LDL.LU R29, [R1+0x1890] ;  /* 0x00189000011d7983 */ /* 0x000ee80000300800 */
[----:B------:R-:W-:Y:S04]  /*6320*/  STL.64 [R1+0xd20], R6 ;  /* 0x000d200601007387 */ /* 0x000fe80000100a00 */
[----:B------:R-:W-:Y:S01]  /*6330*/  STL.64 [R1+0xd18], R26 ;  /* 0x000d181a01007387 */ /* 0x000fe20000100a00 */
[----:B--2---:R-:W-:Y:S01]  /*6340*/  IMAD.MOV.U32 R16, RZ, RZ, R15 ;  /* 0x000000ffff107224 */ /* 0x004fe200078e000f */
[----:B------:R-:W-:Y:S01]  /*6350*/  MOV R15, R14 ;  /* 0x0000000e000f7202 */ /* 0x000fe20000000f00 */
[----:B------:R-:W-:Y:S01]  /*6360*/  IMAD.MOV.U32 R14, RZ, RZ, R10 ;  /* 0x000000ffff0e7224 */ /* 0x000fe200078e000a */
[----:B------:R-:W-:-:S04]  /*6370*/  LEA R10, R0, R9, 0x1 ;  /* 0x00000009000a7211 */ /* 0x000fc800078e08ff */
[----:B------:R-:W-:Y:S04]  /*6380*/  STL.64 [R1+0x1880], R14 ;  /* 0x0018800e01007387 */ /* 0x000fe80000100a00 */
[----:B------:R0:W-:Y:S04]  /*6390*/  STL.64 [R1+0x1828], R8 ;  /* 0x0018280801007387 */ /* 0x0001e80000100a00 */
[----:B0-----:R-:W2:Y:S01]  /*63a0*/  LDL.LU R9, [R1+0x50] ;  /* 0x0000500001097983 */ /* 0x001ea20000300800 */
[----:B------:R-:W-:Y:S01]  /*63b0*/  IMAD.MOV.U32 R27, RZ, RZ, R11 ;  /* 0x000000ffff1b7224 */ /* 0x000fe200078e000b */
[----:B------:R-:W-:-:S02]  /*63c0*/  LEA R26, P1, R11, R2, 0x1 ;  /* 0x000000020b1a7211 */ /* 0x000fc400078208ff */
[----:B------:R-:W-:Y:S01]  /*63d0*/  LEA R14, P2, R17, R2, 0x1 ;  /* 0x00000002110e7211 */ /* 0x000fe200078408ff */
[----:B------:R-:W3:Y:S01]  /*63e0*/  LDL.LU R8, [R1+0x58] ;  /* 0x0000580001087983 */ /* 0x000ee20000300800 */
[-C--:B------:R-:W-:Y:S02]  /*63f0*/  LEA.HI.X.SX32 R27, R27, R4.reuse, 0x1, P1 ;  /* 0x000000041b1b7211 */ /* 0x080fe400008f0eff */
[----:B------:R-:W-:Y:S02]  /*6400*/  LEA.HI.X.SX32 R15, R17, R4, 0x1, P2 ;  /* 0x00000004110f7211 */ /* 0x000fe400010f0eff */
[----:B------:R-:W-:Y:S01]  /*6410*/  LEA R6, P3, R12, R2, 0x1 ;  /* 0x000000020c067211 */ /* 0x000fe200078608ff */
[----:B------:R0:W-:Y:S01]  /*6420*/  STL.64 [R1+0xd10], R26 ;  /* 0x000d101a01007387 */ /* 0x0001e20000100a00 */
[----:B------:R-:W-:Y:S02]  /*6430*/  LEA R11, R0, R10, 0x1 ;  /* 0x0000000a000b7211 */ /* 0x000fe400078e08ff */
[----:B------:R-:W-:Y:S01]  /*6440*/  LEA.HI.X.SX32 R7, R12, R4, 0x1, P3 ;  /* 0x000000040c077211 */ /* 0x000fe200018f0eff */
[----:B0-----:R-:W3:Y:S04]  /*6450*/  LDL.LU.64 R26, [R1+0x1888] ;  /* 0x00188800011a7983 */ /* 0x001ee80000300a00 */
[----:B------:R-:W-:Y:S01]  /*6460*/  STL.64 [R1+0xd08], R14 ;  /* 0x000d080e01007387 */ /* 0x000fe20000100a00 */
[----:B------:R-:W-:-:S03]  /*6470*/  LEA R12, R0, R11, 0x1 ;  /* 0x0000000b000c7211 */ /* 0x000fc600078e08ff */
[----:B----4-:R-:W-:Y:S04]  /*6480*/  STL.64 [R1+0x1878], R20 ;  /* 0x0018781401007387 */ /* 0x010fe80000100a00 */
[----:B------:R-:W-:Y:S04]  /*6490*/  STL.64 [R1+0xd00], R6 ;  /* 0x000d000601007387 */ /* 0x000fe80000100a00 */
[----:B------:R0:W-:Y:S04]  /*64a0*/  STL.64 [R1+0x1810], R10 ;  /* 0x0018100a01007387 */ /* 0x0001e80000100a00 */
[----:B0-----:R-:W4:Y:S01]  /*64b0*/  LDL.LU R11, [R1+0x5c] ;  /* 0x00005c00010b7983 */ /* 0x001f220000300800 */
[----:B--2---:R-:W-:-:S04]  /*64c0*/  LEA R14, P1, R9, R2, 0x1 ;  /* 0x00000002090e7211 */ /* 0x004fc800078208ff */
[----:B------:R-:W-:-:S05]  /*64d0*/  LEA.HI.X.SX32 R15, R9, R4, 0x1, P1 ;  /* 0x00000004090f7211 */ /* 0x000fca00008f0eff */
[----:B------:R0:W-:Y:S04]  /*64e0*/  STL.64 [R1+0xcf8], R14 ;  /* 0x000cf80e01007387 */ /* 0x0001e80000100a00 */
[----:B0-----:R-:W2:Y:S01]  /*64f0*/  LDL.LU.64 R14, [R1+0x1880] ;  /* 0x00188000010e7983 */ /* 0x001ea20000300a00 */
[-C--:B------:R-:W-:Y:S02]  /*6500*/  LEA R20, P2, R22, R2.reuse, 0x1 ;  /* 0x0000000216147211 */ /* 0x080fe400078408ff */
[----:B------:R-:W-:Y:S01]  /*6510*/  LEA R6, P3, R18, R2, 0x1 ;  /* 0x0000000212067211 */ /* 0x000fe200078608ff */
[----:B------:R-:W-:Y:S01]  /*6520*/  IMAD.MOV.U32 R17, RZ, RZ, R13 ;  /* 0x000000ffff117224 */ /* 0x000fe200078e000d */
[-C--:B------:R-:W-:Y:S01]  /*6530*/  LEA.HI.X.SX32 R21, R22, R4.reuse, 0x1, P2 ;  /* 0x0000000416157211 */ /* 0x080fe200010f0eff */
[----:B------:R-:W-:Y:S01]  /*6540*/  IMAD R13, R0, 0x2, R12 ;  /* 0x00000002000d7824 */ /* 0x000fe200078e020c */
[----:B------:R-:W-:Y:S01]  /*6550*/  LEA.HI.X.SX32 R7, R18, R4, 0x1, P3 ;  /* 0x0000000412077211 */ /* 0x000fe200018f0eff */
[----:B------:R-:W2:Y:S04]  /*6560*/  LDL.LU R10, [R1+0x64] ;  /* 0x00006400010a7983 */ /* 0x000ea80000300800 */
[----:B------:R-:W2:Y:S04]  /*6570*/  LDL.LU R9, [R1+0x60] ;  /* 0x0000600001097983 */ /* 0x000ea80000300800 */
[----:B------:R3:W-:Y:S04]  /*6580*/  STL.64 [R1+0xcf0], R20 ;  /* 0x000cf01401007387 */ /* 0x0007e80000100a00 */
[----:B------:R-:W-:Y:S04]  /*6590*/  STL.64 [R1+0xce8], R6 ;  /* 0x000ce80601007387 */ /* 0x000fe80000100a00 */
[----:B------:R4:W-:Y:S01]  /*65a0*/  STL.64 [R1+0x17f8], R12 ;  /* 0x0017f80c01007387 */ /* 0x0009e20000100a00 */
[----:B---3--:R-:W-:-:S02]  /*65b0*/  LEA R20, P2, R8, R2, 0x1 ;  /* 0x0000000208147211 */ /* 0x008fc400078408ff */
[C---:B----4-:R-:W-:Y:S02]  /*65c0*/  LEA R12, P1, R11.reuse, R2, 0x1 ;  /* 0x000000020b0c7211 */ /* 0x050fe400078208ff */
[-C--:B------:R-:W-:Y:S01]  /*65d0*/  LEA.HI.X.SX32 R21, R8, R4.reuse, 0x1, P2 ;  /* 0x0000000408157211 */ /* 0x080fe200010f0eff */
[----:B--2---:R-:W-:Y:S01]  /*65e0*/  IMAD.MOV.U32 R22, RZ, RZ, R14 ;  /* 0x000000ffff167224 */ /* 0x004fe200078e000e */
[----:B------:R-:W-:Y:S02]  /*65f0*/  LEA R14, R0, R13, 0x1 ;  /* 0x0000000d000e7211 */ /* 0x000fe400078e08ff */
[----:B------:R-:W-:-:S05]  /*6600*/  LEA.HI.X.SX32 R13, R11, R4, 0x1, P1 ;  /* 0x000000040b0d7211 */ /* 0x000fca00008f0eff */
[----:B------:R0:W-:Y:S04]  /*6610*/  STL.64 [R1+0xce0], R12 ;  /* 0x000ce00c01007387 */ /* 0x0001e80000100a00 */
[----:B0-----:R-:W2:Y:S04]  /*6620*/  LDL.LU R12, [R1+0x6c] ;  /* 0x00006c00010c7983 */ /* 0x001ea80000300800 */
[----:B------:R0:W-:Y:S04]  /*6630*/  STL.64 [R1+0xcd8], R20 ;  /* 0x000cd81401007387 */ /* 0x0001e80000100a00 */
[----:B0-----:R-:W3:Y:S01]  /*6640*/  LDL.LU.64 R20, [R1+0x1878] ;  /* 0x0018780001147983 */ /* 0x001ee20000300a00 */
[----:B------:R-:W-:-:S04]  /*6650*/  LEA R6, P3, R16, R2, 0x1 ;  /* 0x0000000210067211 */ /* 0x000fc800078608ff */
[----:B------:R-:W-:Y:S02]  /*6660*/  LEA.HI.X.SX32 R7, R16, R4, 0x1, P3 ;  /* 0x0000000410077211 */ /* 0x000fe400018f0eff */
[----:B------:R-:W-:Y:S01]  /*6670*/  MOV R18, R15 ;  /* 0x0000000f00127202 */ /* 0x000fe20000000f00 */
[----:B------:R-:W-:Y:S01]  /*6680*/  IMAD R15, R0, 0x2, R14 ;  /* 0x00000002000f7824 */ /* 0x000fe200078e020e */
[----:B---3--:R-:W-:Y:S04]  /*6690*/  STL.64 [R1+0x1868], R20 ;  /* 0x0018681401007387 */ /* 0x008fe80000100a00 */
[----:B------:R-:W-:Y:S04]  /*66a0*/  STL.64 [R1+0xcd0], R6 ;  /* 0x000cd00601007387 */ /* 0x000fe80000100a00 */
[----:B------:R-:W-:Y:S04]  /*66b0*/  STL.64 [R1+0x1870], R26 ;  /* 0x0018701a01007387 */ /* 0x000fe80000100a00 */
[----:B------:R-:W3:Y:S04]  /*66c0*/  LDL.LU R13, [R1+0x7c] ;  /* 0x00007c00010d7983 */ /* 0x000ee80000300800 */
[----:B------:R-:W4:Y:S04]  /*66d0*/  LDL.LU R8, [R1+0x78] ;  /* 0x0000780001087983 */ /* 0x000f280000300800 */
[----:B------:R0:W-:Y:S04]  /*66e0*/  STL.64 [R1+0x1800], R14 ;  /* 0x0018000e01007387 */ /* 0x0001e80000100a00 */
[----:B0-----:R-:W2:Y:S01]  /*66f0*/  LDL.LU R14, [R1+0x68] ;  /* 0x00006800010e7983 */ /* 0x001ea20000300800 */
[----:B------:R-:W-:-:S02]  /*6700*/  LEA R20, P2, R10, R2, 0x1 ;  /* 0x000000020a147211 */ /* 0x000fc400078408ff */
[C---:B------:R-:W-:Y:S01]  /*6710*/  LEA R6, P3, R9.reuse, R2, 0x1 ;  /* 0x0000000209067211 */ /* 0x040fe200078608ff */
[----:B------:R-:W-:Y:S01]  /*6720*/  IMAD R16, R0, 0x2, R15 ;  /* 0x0000000200107824 */ /* 0x000fe200078e020f */
[-C--:B------:R-:W-:Y:S01]  /*6730*/  LEA.HI.X.SX32 R21, R10, R4.reuse, 0x1, P2 ;  /* 0x000000040a157211 */ /* 0x080fe200010f0eff */
[----:B------:R0:W-:Y:S01]  /*6740*/  STL [R1+0x1818], R15 ;  /* 0x0018180f01007387 */ /* 0x0001e20000100800 */
[----:B------:R-:W-:Y:S02]  /*6750*/  LEA.HI.X.SX32 R7, R9, R4, 0x1, P3 ;  /* 0x0000000409077211 */ /* 0x000fe400018f0eff */
[----:B------:R-:W-:Y:S02]  /*6760*/  MOV R11, R17 ;  /* 0x00000011000b7202 */ /* 0x000fe40000000f00 */
[----:B------:R-:W-:Y:S01]  /*6770*/  LEA R17, R0, R16, 0x1 ;  /* 0x0000001000117211 */ /* 0x000fe200078e08ff */
[----:B0-----:R-:W3:Y:S01]  /*6780*/  LDL.LU R15, [R1+0x80] ;  /* 0x00008000010f7983 */ /* 0x001ee20000300800 */
[----:B--2---:R-:W-:-:S04]  /*6790*/  LEA R26, P1, R14, R2, 0x1 ;  /* 0x000000020e1a7211 */ /* 0x004fc800078208ff */
[----:B------:R-:W-:-:S05]  /*67a0*/  LEA.HI.X.SX32 R27, R14, R4, 0x1, P1 ;  /* 0x000000040e1b7211 */ /* 0x000fca00008f0eff */
[----:B------:R0:W-:Y:S04]  /*67b0*/  STL.64 [R1+0xcc8], R26 ;  /* 0x000cc81a01007387 */ /* 0x0001e80000100a00 */
[----:B------:R-:W-:Y:S04]  /*67c0*/  STL.64 [R1+0xcc0], R20 ;  /* 0x000cc01401007387 */ /* 0x000fe80000100a00 */
[----:B------:R2:W-:Y:S01]  /*67d0*/  STL.64 [R1+0xcb8], R6 ;  /* 0x000cb80601007387 */ /* 0x0005e20000100a00 */
[----:B0-----:R-:W-:Y:S01]  /*67e0*/  IMAD.MOV.U32 R27, RZ, RZ, R19 ;  /* 0x000000ffff1b7224 */ /* 0x001fe200078e0013 */
[----:B------:R-:W-:Y:S01]  /*67f0*/  LEA R26, P1, R19, R2, 0x1 ;  /* 0x00000002131a7211 */ /* 0x000fe200078208ff */
[----:B--2---:R-:W-:-:S02]  /*6800*/  IMAD.MOV.U32 R6, RZ, RZ, R22 ;  /* 0x000000ffff067224 */ /* 0x004fc400078e0016 */
[----:B------:R-:W2:Y:S04]  /*6810*/  LDL.LU R22, [R1+0x8c] ;  /* 0x00008c0001167983 */ /* 0x000ea80000300800 */
[----:B------:R-:W2:Y:S04]  /*6820*/  LDL.LU R14, [R1+0x88] ;  /* 0x00008800010e7983 */ /* 0x000ea80000300800 */
[----:B------:R-:W2:Y:S04]  /*6830*/  LDL.LU R9, [R1+0x84] ;  /* 0x0000840001097983 */ /* 0x000ea80000300800 */
[----:B------:R0:W-:Y:S01]  /*6840*/  STL.64 [R1+0x1808], R16 ;  /* 0x0018081001007387 */ /* 0x0001e20000100a00 */
[----:B------:R-:W-:-:S02]  /*6850*/  LEA.HI.X.SX32 R27, R27, R4, 0x1, P1 ;  /* 0x000000041b1b7211 */ /* 0x000fc400008f0eff */
[----:B0-----:R-:W-:-:S04]  /*6860*/  MOV R16, R11 ;  /* 0x0000000b00107202 */ /* 0x001fc80000000f00 */
[C---:B------:R-:W-:Y:S01]  /*6870*/  LEA R20, P2, R16.reuse, R2, 0x1 ;  /* 0x0000000210147211 */ /* 0x040fe200078408ff */
[----:B------:R0:W-:Y:S03]  /*6880*/  STL.64 [R1+0xcb0], R26 ;  /* 0x000cb01a01007387 */ /* 0x0001e60000100a00 */
[----:B------:R-:W-:Y:S01]  /*6890*/  LEA.HI.X.SX32 R21, R16, R4, 0x1, P2 ;  /* 0x0000000410157211 */ /* 0x000fe200010f0eff */
[----:B0-----:R-:W2:Y:S04]  /*68a0*/  LDL.LU.64 R26, [R1+0x1870] ;  /* 0x00187000011a7983 */ /* 0x001ea80000300a00 */
[----:B------:R0:W-:Y:S04]  /*68b0*/  STL.64 [R1+0xca8], R20 ;  /* 0x000ca81401007387 */ /* 0x0001e80000100a00 */
[----:B0-----:R-:W2:Y:S01]  /*68c0*/  LDL.LU.64 R20, [R1+0x1868] ;  /* 0x0018680001147983 */ /* 0x001ea20000300a00 */
[----:B------:R-:W-:Y:S01]  /*68d0*/  MOV R7, R18 ;  /* 0x0000001200077202 */ /* 0x000fe20000000f00 */
[----:B------:R-:W-:Y:S01]  /*68e0*/  IMAD R18, R0, 0x2, R17 ;  /* 0x0000000200127824 */ /* 0x000fe200078e0211 */
[----:B------:R-:W-:-:S04]  /*68f0*/  LEA R10, P3, R12, R2, 0x1 ;  /* 0x000000020c0a7211 */ /* 0x000fc800078608ff */
[----:B------:R-:W-:Y:S02]  /*6900*/  LEA.HI.X.SX32 R11, R12, R4, 0x1, P3 ;  /* 0x000000040c0b7211 */ /* 0x000fe400018f0eff */
[----:B------:R-:W-:Y:S01]  /*6910*/  LEA R19, R0, R18, 0x1 ;  /* 0x0000001200137211 */ /* 0x000fe200078e08ff */
[----:B------:R-:W-:Y:S01]  /*6920*/  STL.64 [R1+0x1858], R28 ;  /* 0x0018581c01007387 */ /* 0x000fe20000100a00 */
[----:B---3--:R-:W-:-:S03]  /*6930*/  LEA R16, P1, R15, R2, 0x1 ;  /* 0x000000020f107211 */ /* 0x008fc600078208ff */
[----:B------:R0:W-:Y:S04]  /*6940*/  STL.64 [R1+0xca0], R10 ;  /* 0x000ca00a01007387 */ /* 0x0001e80000100a00 */
[----:B------:R-:W3:Y:S04]  /*6950*/  LDL.LU R12, [R1+0x90] ;  /* 0x00009000010c7983 */ /* 0x000ee80000300800 */
[----:B------:R1:W-:Y:S01]  /*6960*/  STL.64 [R1+0x17f0], R18 ;  /* 0x0017f01201007387 */ /* 0x0003e20000100a00 */
[----:B0-----:R-:W-:-:S03]  /*6970*/  IMAD.MOV.U32 R11, RZ, RZ, R25 ;  /* 0x000000ffff0b7224 */ /* 0x001fc600078e0019 */
[----:B-1----:R-:W3:Y:S04]  /*6980*/  LDL.LU R18, [R1+0x94] ;  /* 0x0000940001127983 */ /* 0x002ee80000300800 */
[----:B------:R-:W-:Y:S01]  /*6990*/  STL [R1+0xc98], R16 ;  /* 0x000c981001007387 */ /* 0x000fe20000100800 */
[----:B--2---:R-:W-:Y:S01]  /*69a0*/  MOV R10, R20 ;  /* 0x00000014000a7202 */ /* 0x004fe20000000f00 */
[----:B------:R-:W-:-:S05]  /*69b0*/  IMAD R20, R0, 0x2, R19 ;  /* 0x0000000200147824 */ /* 0x000fca00078e0213 */
[----:B------:R-:W-:Y:S01]  /*69c0*/  LEA R25, R0, R20, 0x1 ;  /* 0x0000001400197211 */ /* 0x000fe200078e08ff */
[----:B------:R0:W-:Y:S04]  /*69d0*/  STL.64 [R1+0x1830], R20 ;  /* 0x0018301401007387 */ /* 0x0001e80000100a00 */
[----:B0-----:R0:W2:Y:S01]  /*69e0*/  LDL.64 R20, [R1+0xc98] ;  /* 0x000c980001147983 */ /* 0x0010a20000100a00 */
[CC--:B------:R-:W-:Y:S02]  /*69f0*/  LEA R28, P2, R13.reuse, R2.reuse, 0x1 ;  /* 0x000000020d1c7211 */ /* 0x0c0fe400078408ff */
[----:B----4-:R-:W-:Y:S02]  /*6a00*/  LEA R16, P3, R8, R2, 0x1 ;  /* 0x0000000208107211 */ /* 0x010fe400078608ff */
[----:B------:R-:W-:-:S02]  /*6a10*/  LEA.HI.X.SX32 R29, R13, R4, 0x1, P2 ;  /* 0x000000040d1d7211 */ /* 0x000fc400010f0eff */
[----:B------:R-:W-:Y:S02]  /*6a20*/  LEA.HI.X.SX32 R17, R8, R4, 0x1, P3 ;  /* 0x0000000408117211 */ /* 0x000fe400018f0eff */
[----:B------:R-:W-:Y:S01]  /*6a30*/  MOV R8, R24 ;  /* 0x0000001800087202 */ /* 0x000fe20000000f00 */
[----:B------:R-:W-:Y:S02]  /*6a40*/  IMAD R24, R0, 0x2, R25 ;  /* 0x0000000200187824 */ /* 0x000fe400078e0219 */
[----:B------:R-:W-:Y:S01]  /*6a50*/  IMAD.MOV.U32 R13, RZ, RZ, R6 ;  /* 0x000000ffff0d7224 */ /* 0x000fe200078e0006 */
[----:B------:R-:W-:Y:S02]  /*6a60*/  LEA R6, P3, R9, R2, 0x1 ;  /* 0x0000000209067211 */ /* 0x000fe400078608ff */
[----:B--2---:R-:W-:-:S05]  /*6a70*/  LEA.HI.X.SX32 R21, R15, R4, 0x1, P1 ;  /* 0x000000040f157211 */ /* 0x004fca00008f0eff */
[----:B------:R-:W-:Y:S04]  /*6a80*/  STL [R1+0xc9c], R21 ;  /* 0x000c9c1501007387 */ /* 0x000fe80000100800 */
[----:B------:R1:W-:Y:S04]  /*6a90*/  STL.64 [R1+0xc90], R28 ;  /* 0x000c901c01007387 */ /* 0x0003e80000100a00 */
[----:B------:R-:W-:Y:S04]  /*6aa0*/  STL.64 [R1+0xc88], R16 ;  /* 0x000c881001007387 */ /* 0x000fe80000100a00 */
[----:B------:R-:W2:Y:S01]  /*6ab0*/  LDL.LU R20, [R1+0xb8] ;  /* 0x0000b80001147983 */ /* 0x000ea20000300800 */
[----:B-1----:R-:W-:-:S03]  /*6ac0*/  LEA R28, P1, R22, R2, 0x1 ;  /* 0x00000002161c7211 */ /* 0x002fc600078208ff */
[----:B------:R-:W4:Y:S01]  /*6ad0*/  LDL.LU R21, [R1+0xb4] ;  /* 0x0000b40001157983 */ /* 0x000f220000300800 */
[----:B------:R-:W-:-:S03]  /*6ae0*/  LEA.HI.X.SX32 R29, R22, R4, 0x1, P1 ;  /* 0x00000004161d7211 */ /* 0x000fc600008f0eff */
[----:B------:R-:W-:Y:S04]  /*6af0*/  STL.64 [R1+0x17e0], R24 ;  /* 0x0017e01801007387 */ /* 0x000fe80000100a00 */
[----:B------:R-:W2:Y:S04]  /*6b00*/  LDL.LU R22, [R1+0x1860] ;  /* 0x0018600001167983 */ /* 0x000ea80000300800 */
[----:B------:R1:W-:Y:S04]  /*6b10*/  STL.64 [R1+0xc80], R28 ;  /* 0x000c801c01007387 */ /* 0x0003e80000100a00 */
[----:B-1----:R-:W4:Y:S01]  /*6b20*/  LDL.LU.64 R28, [R1+0x1858] ;  /* 0x00185800011c7983 */ /* 0x002f220000300a00 */
[----:B------:R-:W-:-:S02]  /*6b30*/  MOV R15, R7 ;  /* 0x00000007000f7202 */ /* 0x000fc40000000f00 */
[----:B------:R-:W-:-:S05]  /*6b40*/  LEA.HI.X.SX32 R7, R9, R4, 0x1, P3 ;  /* 0x0000000409077211 */ /* 0x000fca00018f0eff */
[----:B------:R1:W-:Y:S01]  /*6b50*/  STL.64 [R1+0xc70], R6 ;  /* 0x000c700601007387 */ /* 0x0003e20000100a00 */
[----:B------:R-:W-:Y:S01]  /*6b60*/  LEA R16, P2, R14, R2, 0x1 ;  /* 0x000000020e107211 */ /* 0x000fe200078408ff */
[C---:B-1----:R-:W-:Y:S01]  /*6b70*/  IMAD R7, R0.reuse, 0x2, R26 ;  /* 0x0000000200077824 */ /* 0x042fe200078e021a */
[----:B------:R-:W-:-:S04]  /*6b80*/  LEA R6, R0, R26, 0x1 ;  /* 0x0000001a00067211 */ /* 0x000fc800078e08ff */
[C---:B------:R-:W-:Y:S01]  /*6b90*/  LEA R7, R0.reuse, R7, 0x1 ;  /* 0x0000000700077211 */ /* 0x040fe200078e08ff */
[----:B------:R-:W-:-:S04]  /*6ba0*/  IMAD R6, R0, 0x2, R6 ;  /* 0x0000000200067824 */ /* 0x000fc800078e0206 */
[----:B------:R-:W-:Y:S01]  /*6bb0*/  IMAD R7, R0, 0x2, R7 ;  /* 0x0000000200077824 */ /* 0x000fe200078e0207 */
[----:B------:R-:W-:Y:S02]  /*6bc0*/  LEA.HI.X.SX32 R17, R14, R4, 0x1, P2 ;  /* 0x000000040e117211 */ /* 0x000fe400010f0eff */
[C---:B------:R-:W-:Y:S02]  /*6bd0*/  LEA R6, R0.reuse, R6, 0x1 ;  /* 0x0000000600067211 */ /* 0x040fe400078e08ff */
[C---:B------:R-:W-:Y:S01]  /*6be0*/  LEA R7, R0.reuse, R7, 0x1 ;  /* 0x0000000700077211 */ /* 0x040fe200078e08ff */
[----:B------:R-:W-:Y:S01]  /*6bf0*/  IMAD.MOV.U32 R19, RZ, RZ, R23 ;  /* 0x000000ffff137224 */ /* 0x000fe200078e0017 */
[----:B------:R-:W-:Y:S01]  /*6c00*/  LEA R23, R0, R24, 0x1 ;  /* 0x0000001800177211 */ /* 0x000fe200078e08ff */
[----:B------:R1:W-:Y:S04]  /*6c10*/  STL.64 [R1+0xc78], R16 ;  /* 0x000c781001007387 */ /* 0x0003e80000100a00 */
[----:B------:R0:W-:Y:S01]  /*6c20*/  STL.64 [R1+0x1850], R6 ;  /* 0x0018500601007387 */ /* 0x0001e20000100a00 */
[-C--:B---3--:R-:W-:Y:S01]  /*6c30*/  LEA R24, P2, R18, R2.reuse, 0x1 ;  /* 0x0000000212187211 */ /* 0x088fe200078408ff */
[----:B-1----:R-:W-:Y:S01]  /*6c40*/  IMAD.MOV.U32 R17, RZ, RZ, R10 ;  /* 0x000000ffff117224 */ /* 0x002fe200078e000a */
[----:B------:R-:W-:Y:S01]  /*6c50*/  MOV R10, R11 ;  /* 0x0000000b000a7202 */ /* 0x000fe20000000f00 */
[----:B------:R-:W3:Y:S04]  /*6c60*/  LDL.LU R16, [R1+0xcc] ;  /* 0x0000cc0001107983 */ /* 0x000ee80000300800 */
[----:B------:R-:W3:Y:S01]  /*6c70*/  LDL.LU R14, [R1+0xc8] ;  /* 0x0000c800010e7983 */ /* 0x000ee20000300800 */
[----:B0-----:R-:W-:-:S02]  /*6c80*/  LEA R6, P3, R12, R2, 0x1 ;  /* 0x000000020c067211 */ /* 0x001fc400078608ff */
[-C--:B------:R-:W-:Y:S02]  /*6c90*/  LEA.HI.X.SX32 R25, R18, R4.reuse, 0x1, P2 ;  /* 0x0000000412197211 */ /* 0x080fe400010f0eff */
[----:B------:R-:W-:Y:S01]  /*6ca0*/  LEA.HI.X.SX32 R7, R12, R4, 0x1, P3 ;  /* 0x000000040c077211 */ /* 0x000fe200018f0eff */
[----:B------:R-:W-:Y:S01]  /*6cb0*/  IMAD.MOV.U32 R12, RZ, RZ, R8 ;  /* 0x000000ffff0c7224 */ /* 0x000fe200078e0008 */
[----:B------:R-:W-:Y:S01]  /*6cc0*/  MOV R8, R26 ;  /* 0x0000001a00087202 */ /* 0x000fe20000000f00 */
[C---:B------:R-:W-:Y:S01]  /*6cd0*/  IMAD R9, R0.reuse, 0x2, R26 ;  /* 0x0000000200097824 */ /* 0x040fe200078e021a */
[----:B--2---:R0:W-:Y:S02]  /*6ce0*/  STL.64 [R1+0x1838], R22 ;  /* 0x0018381601007387 */ /* 0x0041e40000100a00 */
[----:B0-----:R-:W-:Y:S01]  /*6cf0*/  LEA R22, P1, R27, R2, 0x1 ;  /* 0x000000021b167211 */ /* 0x001fe200078208ff */
[----:B----4-:R-:W-:Y:S01]  /*6d00*/  IMAD.MOV.U32 R11, RZ, RZ, R28 ;  /* 0x000000ffff0b7224 */ /* 0x010fe200078e001c */
[----:B------:R-:W-:Y:S01]  /*6d10*/  LEA R28, R0, R23, 0x1 ;  /* 0x00000017001c7211 */ /* 0x000fe200078e08ff */
[----:B------:R-:W-:-:S05]  /*6d20*/  IMAD.MOV.U32 R23, RZ, RZ, R27 ;  /* 0x000000ffff177224 */ /* 0x000fca00078e001b */
[----:B------:R-:W-:Y:S02]  /*6d30*/  LEA.HI.X.SX32 R23, R23, R4, 0x1, P1 ;  /* 0x0000000417177211 */ /* 0x000fe400008f0eff */
[----:B------:R-:W-:-:S03]  /*6d40*/  LEA R27, R0, R28, 0x1 ;  /* 0x0000001c001b7211 */ /* 0x000fc600078e08ff */
[----:B------:R-:W-:Y:S04]  /*6d50*/  STL.64 [R1+0xc68], R22 ;  /* 0x000c681601007387 */ /* 0x000fe80000100a00 */
[----:B------:R0:W-:Y:S01]  /*6d60*/  STL.64 [R1+0xc60], R24 ;  /* 0x000c601801007387 */ /* 0x0001e20000100a00 */
[----:B------:R-:W-:-:S03]  /*6d70*/  IMAD R26, R0, 0x2, R27 ;  /* 0x00000002001a7824 */ /* 0x000fc600078e021b */
[----:B0-----:R-:W2:Y:S04]  /*6d80*/  LDL.LU R24, [R1+0xe4] ;  /* 0x0000e40001187983 */ /* 0x001ea80000300800 */
[----:B------:R0:W-:Y:S04]  /*6d90*/  STL.64 [R1+0xc58], R6 ;  /* 0x000c580601007387 */ /* 0x0001e80000100a00 */
[----:B------:R-:W4:Y:S01]  /*6da0*/  LDL.LU R25, [R1+0xe0] ;  /* 0x0000e00001197983 */ /* 0x000f220000300800 */
[----:B0-----:R-:W-:Y:S02]  /*6db0*/  LEA R6, P1, R19, R2, 0x1 ;  /* 0x0000000213067211 */ /* 0x001fe400078208ff */
[----:B------:R-:W-:-:S04]  /*6dc0*/  MOV R7, R19 ;  /* 0x0000001300077202 */ /* 0x000fc80000000f00 */
[----:B------:R-:W-:Y:S01]  /*6dd0*/  LEA.HI.X.SX32 R7, R7, R4, 0x1, P1 ;  /* 0x0000000407077211 */ /* 0x000fe200008f0eff */
[----:B------:R-:W-:Y:S04]  /*6de0*/  STL.64 [R1+0x17c8], R26 ;  /* 0x0017c81a01007387 */ /* 0x000fe80000100a00 */
[----:B------:R0:W-:Y:S04]  /*6df0*/  STL.64 [R1+0xc50], R6 ;  /* 0x000c500601007387 */ /* 0x0001e80000100a00 */
[----:B0-----:R-:W2:Y:S01]  /*6e00*/  LDL.LU.64 R6, [R1+0x1850] ;  /* 0x0018500001067983 */ /* 0x001ea20000300a00 */
[----:B------:R-:W-:Y:S01]  /*6e10*/  IMAD.MOV.U32 R23, RZ, RZ, R13 ;  /* 0x000000ffff177224 */ /* 0x000fe200078e000d */
[----:B------:R-:W-:-:S02]  /*6e20*/  LEA R13, R0, R26, 0x1 ;  /* 0x0000001a000d7211 */ /* 0x000fc400078e08ff */
[CC--:B------:R-:W-:Y:S02]  /*6e30*/  LEA R22, P2, R20.reuse, R2.reuse, 0x1 ;  /* 0x0000000214167211 */ /* 0x0c0fe400078408ff */
[C---:B------:R-:W-:Y:S01]  /*6e40*/  LEA R18, P3, R21.reuse, R2, 0x1 ;  /* 0x0000000215127211 */ /* 0x040fe200078608ff */
[----:B------:R-:W-:Y:S01]  /*6e50*/  IMAD.MOV.U32 R27, RZ, RZ, R23 ;  /* 0x000000ffff1b7224 */ /* 0x000fe200078e0017 */
[----:B------:R0:W-:Y:S01]  /*6e60*/  STL [R1+0x4], R13 ;  /* 0x0000040d01007387 */ /* 0x0001e20000100800 */
[-C--:B------:R-:W-:Y:S02]  /*6e70*/  LEA.HI.X.SX32 R23, R20, R4.reuse, 0x1, P2 ;  /* 0x0000000414177211 */ /* 0x080fe400010f0eff */
[----:B------:R-:W-:Y:S02]  /*6e80*/  LEA R26, R0, R13, 0x1 ;  /* 0x0000000d001a7211 */ /* 0x000fe400078e08ff */
[----:B------:R-:W-:Y:S01]  /*6e90*/  LEA.HI.X.SX32 R19, R21, R4, 0x1, P3 ;  /* 0x0000000415137211 */ /* 0x000fe200018f0eff */
[----:B------:R3:W-:Y:S01]  /*6ea0*/  STL.64 [R1+0xc48], R22 ;  /* 0x000c481601007387 */ /* 0x0007e20000100a00 */
[----:B0-----:R-:W-:Y:S01]  /*6eb0*/  IMAD.MOV.U32 R13, RZ, RZ, R10 ;  /* 0x000000ffff0d7224 */ /* 0x001fe200078e000a */
[----:B------:R-:W-:-:S02]  /*6ec0*/  MOV R10, R11 ;  /* 0x0000000b000a7202 */ /* 0x000fc40000000f00 */
[----:B------:R0:W-:Y:S01]  /*6ed0*/  STL.64 [R1+0xc40], R18 ;  /* 0x000c401201007387 */ /* 0x0001e20000100a00 */
[-C--:B---3--:R-:W-:Y:S02]  /*6ee0*/  LEA R22, P1, R16, R2.reuse, 0x1 ;  /* 0x0000000210167211 */ /* 0x088fe400078208ff */
[----:B0-----:R-:W-:Y:S02]  /*6ef0*/  LEA R18, P2, R14, R2, 0x1 ;  /* 0x000000020e127211 */ /* 0x001fe400078408ff */
[-C--:B------:R-:W-:Y:S02]  /*6f00*/  LEA.HI.X.SX32 R23, R16, R4.reuse, 0x1, P1 ;  /* 0x0000000410177211 */ /* 0x080fe400008f0eff */
[----:B------:R-:W-:Y:S01]  /*6f10*/  LEA.HI.X.SX32 R19, R14, R4, 0x1, P2 ;  /* 0x000000040e137211 */ /* 0x000fe200010f0eff */
[----:B--2---:R-:W-:-:S05]  /*6f20*/  IMAD.MOV.U32 R11, RZ, RZ, R7 ;  /* 0x000000ffff0b7224 */ /* 0x004fca00078e0007 */
[----:B------:R0:W-:Y:S01]  /*6f30*/  STL.64 [R1+0x1848], R10 ;  /* 0x0018480a01007387 */ /* 0x0001e20000100a00 */
[----:B------:R-:W-:-:S03]  /*6f40*/  MOV R7, R29 ;  /* 0x0000001d00077202 */ /* 0x000fc60000000f00 */
[----:B------:R-:W2:Y:S01]  /*6f50*/  LDL.LU R20, [R1+0xf4] ;  /* 0x0000f40001147983 */ /* 0x000ea20000300800 */
[----:B------:R-:W-:-:S03]  /*6f60*/  IMAD R29, R0, 0x2, R26 ;  /* 0x00000002001d7824 */ /* 0x000fc600078e021a */
[----:B------:R-:W3:Y:S01]  /*6f70*/  LDL.LU R21, [R1+0xf0] ;  /* 0x0000f00001157983 */ /* 0x000ee20000300800 */
[----:B0-----:R-:W-:-:S03]  /*6f80*/  LEA R10, P3, R17, R2, 0x1 ;  /* 0x00000002110a7211 */ /* 0x001fc600078608ff */
[----:B------:R-:W3:Y:S01]  /*6f90*/  LDL.LU R14, [R1+0x114] ;  /* 0x00011400010e7983 */ /* 0x000ee20000300800 */
[----:B------:R-:W-:-:S03]  /*6fa0*/  LEA.HI.X.SX32 R11, R17, R4, 0x1, P3 ;  /* 0x00000004110b7211 */ /* 0x000fc600018f0eff */
[----:B------:R-:W-:Y:S04]  /*6fb0*/  STL.64 [R1+0xc38], R22 ;  /* 0x000c381601007387 */ /* 0x000fe80000100a00 */
[----:B------:R0:W-:Y:S04]  /*6fc0*/  STL.64 [R1+0xc30], R18 ;  /* 0x000c301201007387 */ /* 0x0001e80000100a00 */
[----:B------:R-:W3:Y:S04]  /*6fd0*/  LDL.LU R26, [R1+0x11c] ;  /* 0x00011c00011a7983 */ /* 0x000ee80000300800 */
[----:B------:R1:W-:Y:S01]  /*6fe0*/  STL.64 [R1+0xc28], R10 ;  /* 0x000c280a01007387 */ /* 0x0003e20000100a00 */
[----:B0-----:R-:W-:-:S03]  /*6ff0*/  MOV R19, R12 ;  /* 0x0000000c00137202 */ /* 0x001fc60000000f00 */
[----:B------:R-:W3:Y:S01]  /*7000*/  LDL.LU R18, [R1+0x118] ;  /* 0x0001180001127983 */ /* 0x000ee20000300800 */
[----:B------:R-:W-:Y:S01]  /*7010*/  IMAD R12, R0, 0x2, R29 ;  /* 0x00000002000c7824 */ /* 0x000fe200078e021d */
[C---:B-1----:R-:W-:Y:S02]  /*7020*/  LEA R10, P1, R27.reuse, R2, 0x1 ;  /* 0x000000021b0a7211 */ /* 0x042fe400078208ff */
[----:B------:R0:W-:Y:S02]  /*7030*/  STL.64 [R1+0x17d0], R28 ;  /* 0x0017d01c01007387 */ /* 0x0001e40000100a00 */
[----:B------:R-:W-:Y:S02]  /*7040*/  LEA.HI.X.SX32 R11, R27, R4, 0x1, P1 ;  /* 0x000000041b0b7211 */ /* 0x000fe400008f0eff */
[----:B0-----:R-:W3:Y:S04]  /*7050*/  LDL.LU R29, [R1+0xf8] ;  /* 0x0000f800011d7983 */ /* 0x001ee80000300800 */
[----:B------:R-:W-:Y:S04]  /*7060*/  STL [R1+0x10], R12 ;  /* 0x0000100c01007387 */ /* 0x000fe80000100800 */
[----:B------:R0:W-:Y:S04]  /*7070*/  STL.64 [R1+0xc20], R10 ;  /* 0x000c200a01007387 */ /* 0x0001e80000100a00 */
[----:B0-----:R-:W3:Y:S01]  /*7080*/  LDL.LU.64 R10, [R1+0x1848] ;  /* 0x00184800010a7983 */ /* 0x001ee20000300a00 */
[----:B------:R-:W-:-:S02]  /*7090*/  LEA R22, P2, R24, R2, 0x1 ;  /* 0x0000000218167211 */ /* 0x000fc400078408ff */
[----:B------:R-:W-:Y:S02]  /*70a0*/  LEA R12, R0, R12, 0x1 ;  /* 0x0000000c000c7211 */ /* 0x000fe400078e08ff */
[----:B------:R-:W-:Y:S02]  /*70b0*/  LEA.HI.X.SX32 R23, R24, R4, 0x1, P2 ;  /* 0x0000000418177211 */ /* 0x000fe400010f0eff */
[C---:B----4-:R-:W-:Y:S01]  /*70c0*/  LEA R16, P3, R25.reuse, R2, 0x1 ;  /* 0x0000000219107211 */ /* 0x050fe200078608ff */
[----:B------:R0:W-:Y:S03]  /*70d0*/  STL [R1+0xc], R12 ;  /* 0x00000c0c01007387 */ /* 0x0001e60000100800 */
[----:B------:R-:W-:Y:S01]  /*70e0*/  LEA.HI.X.SX32 R17, R25, R4, 0x1, P3 ;  /* 0x0000000419117211 */ /* 0x000fe200018f0eff */
[----:B------:R2:W-:Y:S01]  /*70f0*/  STL.64 [R1+0xc18], R22 ;  /* 0x000c181601007387 */ /* 0x0005e20000100a00 */
[----:B0-----:R-:W-:-:S03]  /*7100*/  IMAD R12, R0, 0x2, R12 ;  /* 0x00000002000c7824 */ /* 0x001fc600078e020c */
[----:B------:R-:W-:Y:S02]  /*7110*/  STL.64 [R1+0xc10], R16 ;  /* 0x000c101001007387 */ /* 0x000fe40000100a00 */
[----:B------:R-:W-:Y:S02]  /*7120*/  LEA R12, R0, R12, 0x1 ;  /* 0x0000000c000c7211 */ /* 0x000fe400078e08ff */
[----:B--2---:R-:W-:-:S04]  /*7130*/  LEA R22, P2, R20, R2, 0x1 ;  /* 0x0000000214167211 */ /* 0x004fc800078408ff */
[----:B------:R-:W-:Y:S02]  /*7140*/  LEA.HI.X.SX32 R23, R20, R4, 0x1, P2 ;  /* 0x0000000414177211 */ /* 0x000fe400010f0eff */
[----:B---3--:R-:W-:-:S04]  /*7150*/  LEA R24, P1, R29, R2, 0x1 ;  /* 0x000000021d187211 */ /* 0x008fc800078208ff */
[----:B------:R-:W-:Y:S02]  /*7160*/  LEA.HI.X.SX32 R25, R29, R4, 0x1, P1 ;  /* 0x000000041d197211 */ /* 0x000fe400008f0eff */
[----:B------:R-:W-:Y:S01]  /*7170*/  MOV R27, R10 ;  /* 0x0000000a001b7202 */ /* 0x000fe20000000f00 */
[----:B------:R-:W-:Y:S02]  /*7180*/  IMAD.MOV.U32 R10, RZ, RZ, R11 ;  /* 0x000000ffff0a7224 */ /* 0x000fe400078e000b */
[----:B------:R-:W2:Y:S04]  /*7190*/  LDL.LU R11, [R1+0x110] ;  /* 0x00011000010b7983 */ /* 0x000ea80000300800 */
[----:B------:R-:W-:Y:S04]  /*71a0*/  STL [R1+0x1c], R12 ;  /* 0x00001c0c01007387 */ /* 0x000fe80000100800 */
[----:B------:R0:W-:Y:S04]  /*71b0*/  STL.64 [R1+0xc08], R24 ;  /* 0x000c081801007387 */ /* 0x0001e80000100a00 */
[----:B------:R1:W-:Y:S04]  /*71c0*/  STL.64 [R1+0xc00], R22 ;  /* 0x000c001601007387 */ /* 0x0003e80000100a00 */
[----:B0-----:R-:W3:Y:S04]  /*71d0*/  LDL.LU R24, [R1+0x13c] ;  /* 0x00013c0001187983 */ /* 0x001ee80000300800 */
[----:B------:R-:W3:Y:S01]  /*71e0*/  LDL.LU R25, [R1+0x138] ;  /* 0x0001380001197983 */ /* 0x000ee20000300800 */
[----:B------:R-:W-:Y:S01]  /*71f0*/  LEA R16, P3, R21, R2, 0x1 ;  /* 0x0000000215107211 */ /* 0x000fe200078608ff */
[----:B------:R-:W-:-:S03]  /*7200*/  IMAD R12, R0, 0x2, R12 ;  /* 0x00000002000c7824 */ /* 0x000fc600078e020c */
[----:B------:R-:W-:Y:S02]  /*7210*/  LEA.HI.X.SX32 R17, R21, R4, 0x1, P3 ;  /* 0x0000000415117211 */ /* 0x000fe400018f0eff */
[-C--:B-1----:R-:W-:Y:S02]  /*7220*/  LEA R22, P1, R26, R2.reuse, 0x1 ;  /* 0x000000021a167211 */ /* 0x082fe400078208ff */
[----:B------:R-:W-:Y:S02]  /*7230*/  LEA R20, P2, R18, R2, 0x1 ;  /* 0x0000000212147211 */ /* 0x000fe400078408ff */
[-C--:B------:R-:W-:Y:S02]  /*7240*/  LEA.HI.X.SX32 R23, R26, R4.reuse, 0x1, P1 ;  /* 0x000000041a177211 */ /* 0x080fe400008f0eff */
[----:B------:R-:W-:Y:S01]  /*7250*/  LEA.HI.X.SX32 R21, R18, R4, 0x1, P2 ;  /* 0x0000000412157211 */ /* 0x000fe200010f0eff */
[----:B---3--:R2:W-:Y:S04]  /*7260*/  STL.64 [R1+0x1840], R24 ;  /* 0x0018401801007387 */ /* 0x0085e80000100a00 */
[----:B------:R0:W-:Y:S04]  /*7270*/  STL.64 [R1+0xbf8], R16 ;  /* 0x000bf81001007387 */ /* 0x0001e80000100a00 */
[----:B------:R1:W-:Y:S01]  /*7280*/  STL [R1+0x18], R12 ;  /* 0x0000180c01007387 */ /* 0x0003e20000100800 */
[----:B--2---:R-:W-:-:S02]  /*7290*/  LEA R24, P1, R11, R2, 0x1 ;  /* 0x000000020b187211 */ /* 0x004fc400078208ff */
[----:B0-----:R-:W-:Y:S02]  /*72a0*/  LEA R16, P3, R14, R2, 0x1 ;  /* 0x000000020e107211 */ /* 0x001fe400078608ff */
[----:B-1----:R-:W-:Y:S02]  /*72b0*/  LEA R12, R0, R12, 0x1 ;  /* 0x0000000c000c7211 */ /* 0x002fe400078e08ff */
[----:B------:R-:W-:-:S03]  /*72c0*/  LEA.HI.X.SX32 R17, R14, R4, 0x1, P3 ;  /* 0x000000040e117211 */ /* 0x000fc600018f0eff */
[----:B------:R0:W-:Y:S01]  /*72d0*/  STL [R1+0x14], R12 ;  /* 0x0000140c01007387 */ /* 0x0001e20000100800 */
[----:B------:R-:W-:-:S03]  /*72e0*/  LEA.HI.X.SX32 R25, R11, R4, 0x1, P1 ;  /* 0x000000040b197211 */ /* 0x000fc600008f0eff */
[----:B------:R-:W-:Y:S04]  /*72f0*/  STL.64 [R1+0xbf0], R22 ;  /* 0x000bf01601007387 */ /* 0x000fe80000100a00 */
[----:B------:R-:W-:Y:S01]  /*7300*/  STL.64 [R1+0xbe8], R20 ;  /* 0x000be81401007387 */ /* 0x000fe20000100a00 */
[----:B0-----:R-:W-:-:S03]  /*7310*/  IMAD R12, R0, 0x2, R12 ;  /* 0x00000002000c7824 */ /* 0x001fc600078e020c */
[----:B------:R-:W2:Y:S04]  /*7320*/  LDL.LU R29, [R1+0x134] ;  /* 0x00013400011d7983 */ /* 0x000ea80000300800 */
[----:B------:R0:W-:Y:S04]  /*7330*/  STL.64 [R1+0xbe0], R16 ;  /* 0x000be01001007387 */ /* 0x0001e80000100a00 */
[----:B0-----:R-:W3:Y:S04]  /*7340*/  LDL.LU R16, [R1+0x130] ;  /* 0x0001300001107983 */ /* 0x001ee80000300800 */
[----:B------:R-:W4:Y:S04]  /*7350*/  LDL.LU R14, [R1+0x128] ;  /* 0x00012800010e7983 */ /* 0x000f280000300800 */
[----:B------:R-:W-:Y:S04]  /*7360*/  STL [R1+0x28], R12 ;  /* 0x0000280c01007387 */ /* 0x000fe80000100800 */
[----:B------:R0:W-:Y:S04]  /*7370*/  STL.64 [R1+0xbd8], R24 ;  /* 0x000bd81801007387 */ /* 0x0001e80000100a00 */
[----:B0-----:R-:W2:Y:S01]  /*7380*/  LDL.LU.64 R24, [R1+0x1840] ;  /* 0x0018400001187983 */ /* 0x001ea20000300a00 */
[----:B------:R-:W-:-:S03]  /*7390*/  LEA R22, P2, R27, R2, 0x1 ;  /* 0x000000021b167211 */ /* 0x000fc600078408ff */
[----:B------:R-:W3:Y:S01]  /*73a0*/  LDL.LU R11, [R1+0x140] ;  /* 0x00014000010b7983 */ /* 0x000ee20000300800 */
[----:B------:R-:W-:Y:S02]  /*73b0*/  LEA R20, P3, R13, R2, 0x1 ;  /* 0x000000020d147211 */ /* 0x000fe400078608ff */
[C---:B------:R-:W-:Y:S01]  /*73c0*/  LEA R12, R0.reuse, R12, 0x1 ;  /* 0x0000000c000c7211 */ /* 0x040fe200078e08ff */
[----:B------:R-:W3:Y:S01]  /*73d0*/  LDL.LU R18, [R1+0x124] ;  /* 0x0001240001127983 */ /* 0x000ee20000300800 */
[-C--:B------:R-:W-:Y:S02]  /*73e0*/  LEA.HI.X.SX32 R23, R27, R4.reuse, 0x1, P2 ;  /* 0x000000041b177211 */ /* 0x080fe400010f0eff */
[----:B------:R-:W-:Y:S01]  /*73f0*/  LEA.HI.X.SX32 R21, R13, R4, 0x1, P3 ;  /* 0x000000040d157211 */ /* 0x000fe200018f0eff */
[----:B------:R0:W-:Y:S04]  /*7400*/  STL [R1+0x24], R12 ;  /* 0x0000240c01007387 */ /* 0x0001e80000100800 */
[----:B------:R-:W3:Y:S04]  /*7410*/  LDL.LU R17, [R1+0x120] ;  /* 0x0001200001117983 */ /* 0x000ee80000300800 */
[----:B------:R-:W-:Y:S04]  /*7420*/  STL.64 [R1+0xbd0], R22 ;  /* 0x000bd01601007387 */ /* 0x000fe80000100a00 */
[----:B------:R-:W-:Y:S01]  /*7430*/  STL.64 [R1+0xbc8], R20 ;  /* 0x000bc81401007387 */ /* 0x000fe20000100a00 */
[----:B0-----:R-:W-:Y:S01]  /*7440*/  IMAD R12, R0, 0x2, R12 ;  /* 0x00000002000c7824 */ /* 0x001fe200078e020c */
[----:B--2---:R-:W-:-:S04]  /*7450*/  LEA R26, P1, R24, R2, 0x1 ;  /* 0x00000002181a7211 */ /* 0x004fc800078208ff */
[----:B------:R-:W-:-:S05]  /*7460*/  LEA.HI.X.SX32 R27, R24, R4, 0x1, P1 ;  /* 0x00000004181b7211 */ /* 0x000fca00008f0eff */
[----:B------:R0:W-:Y:S04]  /*7470*/  STL.64 [R1+0xbc0], R26 ;  /* 0x000bc01a01007387 */ /* 0x0001e80000100a00 */
[----:B0-----:R-:W2:Y:S01]  /*7480*/  LDL.LU R26, [R1+0x104] ;  /* 0x00010400011a7983 */ /* 0x001ea20000300800 */
[-C--:B------:R-:W-:Y:S02]  /*7490*/  LEA R22, P2, R25, R2.reuse, 0x1 ;  /* 0x0000000219167211 */ /* 0x080fe400078408ff */
[----:B------:R-:W-:Y:S02]  /*74a0*/  LEA R20, P3, R15, R2, 0x1 ;  /* 0x000000020f147211 */ /* 0x000fe400078608ff */
[----:B------:R-:W-:Y:S02]  /*74b0*/  LEA R13, R0, R12, 0x1 ;  /* 0x0000000c000d7211 */ /* 0x000fe400078e08ff */
[----:B------:R-:W-:-:S02]  /*74c0*/  LEA.HI.X.SX32 R23, R25, R4, 0x1, P2 ;  /* 0x0000000419177211 */ /* 0x000fc400010f0eff */
[----:B------:R-:W-:Y:S01]  /*74d0*/  LEA.HI.X.SX32 R21, R15, R4, 0x1, P3 ;  /* 0x000000040f157211 */ /* 0x000fe200018f0eff */
[----:B------:R0:W-:Y:S01]  /*74e0*/  STL [R1+0x34], R13 ;  /* 0x0000340d01007387 */ /* 0x0001e20000100800 */
[----:B------:R-:W-:-:S03]  /*74f0*/  LEA R24, P1, R29, R2, 0x1 ;  /* 0x000000021d187211 */ /* 0x000fc600078208ff */
[----:B------:R3:W-:Y:S01]  /*7500*/  STL.64 [R1+0xbb8], R22 ;  /* 0x000bb81601007387 */ /* 0x0007e20000100a00 */
[----:B------:R-:W-:Y:S01]  /*7510*/  LEA.HI.X.SX32 R25, R29, R4, 0x1, P1 ;  /* 0x000000041d197211 */ /* 0x000fe200008f0eff */
[----:B------:R-:W-:Y:S01]  /*7520*/  IMAD.MOV.U32 R27, RZ, RZ, R19 ;  /* 0x000000ffff1b7224 */ /* 0x000fe200078e0013 */
[----:B0-----:R-:W-:Y:S01]  /*7530*/  LEA R13, R0, R13, 0x1 ;  /* 0x0000000d000d7211 */ /* 0x001fe200078e08ff */
[----:B------:R4:W-:Y:S01]  /*7540*/  STL.64 [R1+0xbb0], R20 ;  /* 0x000bb01401007387 */ /* 0x0009e20000100a00 */
[----:B---3--:R-:W-:-:S03]  /*7550*/  LEA R22, P2, R16, R2, 0x1 ;  /* 0x0000000210167211 */ /* 0x008fc600078408ff */
[----:B------:R-:W-:Y:S01]  /*7560*/  IMAD R19, R0, 0x2, R13 ;  /* 0x0000000200137824 */ /* 0x000fe200078e020d */
[----:B------:R-:W3:Y:S01]  /*7570*/  LDL.LU R15, [R1+0xdc] ;  /* 0x0000dc00010f7983 */ /* 0x000ee20000300800 */
[----:B------:R-:W-:Y:S02]  /*7580*/  LEA.HI.X.SX32 R23, R16, R4, 0x1, P2 ;  /* 0x0000000410177211 */ /* 0x000fe400010f0eff */
[----:B----4-:R-:W-:Y:S01]  /*7590*/  LEA R20, P3, R14, R2, 0x1 ;  /* 0x000000020e147211 */ /* 0x010fe200078608ff */
[----:B------:R0:W-:Y:S01]  /*75a0*/  STL.64 [R1+0xba8], R24 ;  /* 0x000ba81801007387 */ /* 0x0001e20000100a00 */
[----:B------:R-:W-:Y:S02]  /*75b0*/  IMAD R16, R0, 0x2, R19 ;  /* 0x0000000200107824 */ /* 0x000fe400078e0213 */
[----:B------:R-:W-:Y:S01]  /*75c0*/  LEA.HI.X.SX32 R21, R14, R4, 0x1, P3 ;  /* 0x000000040e157211 */ /* 0x000fe200018f0eff */
[----:B------:R1:W-:Y:S01]  /*75d0*/  STL.64 [R1+0xba0], R22 ;  /* 0x000ba01601007387 */ /* 0x0003e20000100a00 */
[----:B------:R-:W-:-:S03]  /*75e0*/  MOV R14, R10 ;  /* 0x0000000a000e7202 */ /* 0x000fc60000000f00 */
[----:B------:R-:W4:Y:S01]  /*75f0*/  LDL.LU R10, [R1+0xd0] ;  /* 0x0000d000010a7983 */ /* 0x000f220000300800 */
[----:B0-----:R-:W-:-:S03]  /*7600*/  LEA R24, P1, R11, R2, 0x1 ;  /* 0x000000020b187211 */ /* 0x001fc600078208ff */
[----:B------:R-:W-:Y:S01]  /*7610*/  STL.64 [R1+0xb98], R20 ;  /* 0x000b981401007387 */ /* 0x000fe20000100a00 */
[----:B------:R-:W-:-:S03]  /*7620*/  LEA.HI.X.SX32 R25, R11, R4, 0x1, P1 ;  /* 0x000000040b197211 */ /* 0x000fc600008f0eff */
[----:B------:R0:W-:Y:S01]  /*7630*/  STL [R1+0x4c], R16 ;  /* 0x00004c1001007387 */ /* 0x0001e20000100800 */
[----:B-1----:R-:W-:-:S03]  /*7640*/  LEA R22, P2, R18, R2, 0x1 ;  /* 0x0000000212167211 */ /* 0x002fc600078408ff */
[----:B------:R-:W4:Y:S01]  /*7650*/  LDL.LU R29, [R1+0xc0] ;  /* 0x0000c000011d7983 */ /* 0x000f220000300800 */
[----:B------:R-:W-:Y:S02]  /*7660*/  LEA.HI.X.SX32 R23, R18, R4, 0x1, P2 ;  /* 0x0000000412177211 */ /* 0x000fe400010f0eff */
[----:B0-----:R-:W-:Y:S01]  /*7670*/  LEA R16, R0, R16, 0x1 ;  /* 0x0000001000107211 */ /* 0x001fe200078e08ff */
[----:B------:R0:W-:Y:S01]  /*7680*/  STL.64 [R1+0xb90], R24 ;  /* 0x000b901801007387 */ /* 0x0001e20000100a00 */
[----:B------:R-:W-:-:S03]  /*7690*/  LEA R20, P3, R17, R2, 0x1 ;  /* 0x0000000211147211 */ /* 0x000fc600078608ff */
[----:B0-----:R-:W4:Y:S04]  /*76a0*/  LDL.LU R25, [R1+0xac] ;  /* 0x0000ac0001197983 */ /* 0x001f280000300800 */
[----:B------:R-:W-:Y:S04]  /*76b0*/  STL [R1+0x48], R16 ;  /* 0x0000481001007387 */ /* 0x000fe80000100800 */
[----:B------:R-:W4:Y:S04]  /*76c0*/  LDL.LU R11, [R1+0xa8] ;  /* 0x0000a800010b7983 */ /* 0x000f280000300800 */
[----:B------:R-:W4:Y:S04]  /*76d0*/  LDL.LU R24, [R1+0xa4] ;  /* 0x0000a40001187983 */ /* 0x000f280000300800 */
[----:B------:R2:W-:Y:S01]  /*76e0*/  STL.64 [R1+0xb88], R22 ;  /* 0x000b881601007387 */ /* 0x0005e20000100a00 */
[----:B------:R-:W-:-:S05]  /*76f0*/  LEA.HI.X.SX32 R21, R17, R4, 0x1, P3 ;  /* 0x0000000411157211 */ /* 0x000fca00018f0eff */
[----:B------:R-:W-:Y:S01]  /*7700*/  STL.64 [R1+0xb80], R20 ;  /* 0x000b801401007387 */ /* 0x000fe20000100a00 */
[----:B--2---:R-:W-:-:S04]  /*7710*/  LEA R22, P1, R26, R2, 0x1 ;  /* 0x000000021a167211 */ /* 0x004fc800078208ff */
[----:B------:R-:W-:-:S05]  /*7720*/  LEA.HI.X.SX32 R23, R26, R4, 0x1, P1 ;  /* 0x000000041a177211 */ /* 0x000fca00008f0eff */
[----:B------:R0:W-:Y:S04]  /*7730*/  STL.64 [R1+0xb78], R22 ;  /* 0x000b781601007387 */ /* 0x0001e80000100a00 */
[----:B0-----:R-:W2:Y:S01]  /*7740*/  LDL.LU.64 R22, [R1+0x1838] ;  /* 0x0018380001167983 */ /* 0x001ea20000300a00 */
[----:B------:R-:W-:Y:S01]  /*7750*/  IMAD R18, R0, 0x2, R16 ;  /* 0x0000000200127824 */ /* 0x000fe200078e0210 */
[CC--:B------:R-:W-:Y:S02]  /*7760*/  LEA R20, P2, R27.reuse, R2.reuse, 0x1 ;  /* 0x000000021b147211 */ /* 0x0c0fe400078408ff */
[----:B------:R-:W-:Y:S02]  /*7770*/  LEA R16, P3, R8, R2, 0x1 ;  /* 0x0000000208107211 */ /* 0x000fe400078608ff */
[----:B------:R-:W-:-:S02]  /*7780*/  LEA.HI.X.SX32 R21, R27, R4, 0x1, P2 ;  /* 0x000000041b157211 */ /* 0x000fc400010f0eff */
[----:B------:R-:W-:Y:S02]  /*7790*/  LEA R28, R0, R18, 0x1 ;  /* 0x00000012001c7211 */ /* 0x000fe400078e08ff */
[----:B------:R-:W-:Y:S01]  /*77a0*/  LEA.HI.X.SX32 R17, R8, R4, 0x1, P3 ;  /* 0x0000000408117211 */ /* 0x000fe200018f0eff */
[----:B------:R0:W-:Y:S02]  /*77b0*/  STL.64 [R1+0xb70], R20 ;  /* 0x000b701401007387 */ /* 0x0001e40000100a00 */
[----:B------:R-:W-:Y:S01]  /*77c0*/  IMAD R27, R0, 0x2, R28 ;  /* 0x00000002001b7824 */ /* 0x000fe200078e021c */
[-C--:B------:R-:W-:Y:S01]  /*77d0*/  LEA R8, P3, R6, R2.reuse, 0x1 ;  /* 0x0000000206087211 */ /* 0x080fe200078608ff */
[----:B------:R3:W-:Y:S02]  /*77e0*/  STL.64 [R1+0xb68], R16 ;  /* 0x000b681001007387 */ /* 0x0007e40000100a00 */
[----:B------:R-:W-:Y:S01]  /*77f0*/  IMAD R26, R0, 0x2, R27 ;  /* 0x00000002001a7824 */ /* 0x000fe200078e021b */
[----:B0-----:R-:W-:-:S02]  /*7800*/  LEA R20, P1, R9, R2, 0x1 ;  /* 0x0000000209147211 */ /* 0x001fc400078208ff */
[----:B------:R-:W-:Y:S02]  /*7810*/  MOV R21, R9 ;  /* 0x0000000900157202 */ /* 0x000fe40000000f00 */
[----:B---3--:R-:W-:Y:S02]  /*7820*/  LEA R16, P2, R15, R2, 0x1 ;  /* 0x000000020f107211 */ /* 0x008fe400078408ff */
[-C--:B------:R-:W-:Y:S02]  /*7830*/  LEA.HI.X.SX32 R21, R21, R4.reuse, 0x1, P1 ;  /* 0x0000000415157211 */ /* 0x080fe400008f0eff */
[-C--:B------:R-:W-:Y:S02]  /*7840*/  LEA.HI.X.SX32 R9, R6, R4.reuse, 0x1, P3 ;  /* 0x0000000406097211 */ /* 0x080fe400018f0eff */
[----:B------:R-:W-:Y:S01]  /*7850*/  LEA.HI.X.SX32 R17, R15, R4, 0x1, P2 ;  /* 0x000000040f117211 */ /* 0x000fe200010f0eff */
[----:B------:R0:W-:Y:S01]  /*7860*/  STL.64 [R1+0xb60], R20 ;  /* 0x000b601401007387 */ /* 0x0001e20000100a00 */
[----:B------:R-:W-:-:S03]  /*7870*/  LEA R6, R0, R26, 0x1 ;  /* 0x0000001a00067211 */ /* 0x000fc600078e08ff */
[----:B0-----:R-:W3:Y:S04]  /*7880*/  LDL.LU.64 R20, [R1+0x1830] ;  /* 0x0018300001147983 */ /* 0x001ee80000300a00 */
[----:B------:R0:W-:Y:S04]  /*7890*/  STL.64 [R1+0xb50], R8 ;  /* 0x000b500801007387 */ /* 0x0001e80000100a00 */
[----:B------:R4:W-:Y:S04]  /*78a0*/  STL.64 [R1+0xb58], R16 ;  /* 0x000b581001007387 */ /* 0x0009e80000100a00 */
[----:B------:R1:W-:Y:S01]  /*78b0*/  STL [R1+0x78], R6 ;  /* 0x0000780601007387 */ /* 0x0003e20000100800 */
[----:B0-----:R-:W-:Y:S01]  /*78c0*/  IMAD.MOV.U32 R9, RZ, RZ, R14 ;  /* 0x000000ffff097224 */ /* 0x001fe200078e000e */
[----:B------:R-:W-:-:S02]  /*78d0*/  LEA R8, P1, R14, R2, 0x1 ;  /* 0x000000020e087211 */ /* 0x000fc400078208ff */
[-C--:B------:R-:W-:Y:S02]  /*78e0*/  LEA R14, P3, R7, R2.reuse, 0x1 ;  /* 0x00000002070e7211 */ /* 0x080fe400078608ff */
[----:B----4-:R-:W-:Y:S02]  /*78f0*/  LEA R16, P2, R10, R2, 0x1 ;  /* 0x000000020a107211 */ /* 0x010fe400078408ff */
[----:B-1----:R-:W-:Y:S02]  /*7900*/  LEA R6, R0, R6, 0x1 ;  /* 0x0000000600067211 */ /* 0x002fe400078e08ff */
[-C--:B------:R-:W-:Y:S02]  /*7910*/  LEA.HI.X.SX32 R9, R9, R4.reuse, 0x1, P1 ;  /* 0x0000000409097211 */ /* 0x080fe400008f0eff */
[-C--:B------:R-:W-:Y:S01]  /*7920*/  LEA.HI.X.SX32 R17, R10, R4.reuse, 0x1, P2 ;  /* 0x000000040a117211 */ /* 0x080fe200010f0eff */
[----:B------:R-:W-:Y:S01]  /*7930*/  IMAD R10, R0, 0x2, R6 ;  /* 0x00000002000a7824 */ /* 0x000fe200078e0206 */
[----:B------:R-:W-:Y:S01]  /*7940*/  LEA.HI.X.SX32 R15, R7, R4, 0x1, P3 ;  /* 0x00000004070f7211 */ /* 0x000fe200018f0eff */
[----:B------:R0:W-:Y:S01]  /*7950*/  STL.64 [R1+0xb48], R8 ;  /* 0x000b480801007387 */ /* 0x0001e20000100a00 */
[----:B------:R-:W-:-:S02]  /*7960*/  LEA R6, P1, R29, R2, 0x1 ;  /* 0x000000021d067211 */ /* 0x000fc400078208ff */
[----:B------:R-:W-:Y:S02]  /*7970*/  LEA R10, R0, R10, 0x1 ;  /* 0x0000000a000a7211 */ /* 0x000fe400078e08ff */
[----:B------:R-:W-:Y:S01]  /*7980*/  LEA.HI.X.SX32 R7, R29, R4, 0x1, P1 ;  /* 0x000000041d077211 */ /* 0x000fe200008f0eff */
[----:B0-----:R-:W4:Y:S04]  /*7990*/  LDL.LU.64 R8, [R1+0x1828] ;  /* 0x0018280001087983 */ /* 0x001f280000300a00 */
[----:B------:R0:W-:Y:S04]  /*79a0*/  STL.64 [R1+0xb40], R16 ;  /* 0x000b401001007387 */ /* 0x0001e80000100a00 */
[----:B------:R1:W-:Y:S01]  /*79b0*/  STL.64 [R1+0xb38], R14 ;  /* 0x000b380e01007387 */ /* 0x0003e20000100a00 */
[----:B0-----:R-:W-:-:S02]  /*79c0*/  LEA R16, P2, R25, R2, 0x1 ;  /* 0x0000000219107211 */ /* 0x001fc400078408ff */
[----:B-1----:R-:W-:Y:S02]  /*79d0*/  LEA R14, P3, R11, R2, 0x1 ;  /* 0x000000020b0e7211 */ /* 0x002fe400078608ff */
[-C--:B------:R-:W-:Y:S01]  /*79e0*/  LEA.HI.X.SX32 R17, R25, R4.reuse, 0x1, P2 ;  /* 0x0000000419117211 */ /* 0x080fe200010f0eff */
[----:B------:R-:W-:Y:S01]  /*79f0*/  IMAD R25, R0, 0x2, R10 ;  /* 0x0000000200197824 */ /* 0x000fe200078e020a */
[----:B------:R-:W-:Y:S01]  /*7a00*/  LEA.HI.X.SX32 R15, R11, R4, 0x1, P3 ;  /* 0x000000040b0f7211 */ /* 0x000fe200018f0eff */
[----:B------:R0:W-:Y:S04]  /*7a10*/  STL.64 [R1+0xb30], R6 ;  /* 0x000b300601007387 */ /* 0x0001e80000100a00 */
[----:B0-----:R-:W4:Y:S04]  /*7a20*/  LDL.LU.64 R6, [R1+0x1820] ;  /* 0x0018200001067983 */ /* 0x001f280000300a00 */
[----:B------:R0:W-:Y:S04]  /*7a30*/  STL.64 [R1+0xb28], R16 ;  /* 0x000b281001007387 */ /* 0x0001e80000100a00 */
[----:B------:R1:W-:Y:S01]  /*7a40*/  STL.64 [R1+0xb20], R14 ;  /* 0x000b200e01007387 */ /* 0x0003e20000100a00 */
[----:B--2---:R-:W-:-:S04]  /*7a50*/  LEA R10, P3, R22, R2, 0x1 ;  /* 0x00000002160a7211 */ /* 0x004fc800078608ff */
[----:B------:R-:W-:Y:S02]  /*7a60*/  LEA.HI.X.SX32 R11, R22, R4, 0x1, P3 ;  /* 0x00000004160b7211 */ /* 0x000fe400018f0eff */
[----:B------:R-:W2:Y:S01]  /*7a70*/  LDL.LU R22, [R1+0x98] ;  /* 0x0000980001167983 */ /* 0x000ea20000300800 */
[CC--:B0-----:R-:W-:Y:S02]  /*7a80*/  LEA R16, P1, R24.reuse, R2.reuse, 0x1 ;  /* 0x0000000218107211 */ /* 0x0c1fe400078208ff */
[C---:B-1----:R-:W-:Y:S02]  /*7a90*/  LEA R14, P2, R3.reuse, R2, 0x1 ;  /* 0x00000002030e7211 */ /* 0x042fe400078408ff */
[-C--:B------:R-:W-:Y:S02]  /*7aa0*/  LEA.HI.X.SX32 R17, R24, R4.reuse, 0x1, P1 ;  /* 0x0000000418117211 */ /* 0x080fe400008f0eff */
[----:B------:R-:W-:-:S03]  /*7ab0*/  LEA.HI.X.SX32 R15, R3, R4, 0x1, P2 ;  /* 0x00000004030f7211 */ /* 0x000fc600010f0eff */
[----:B------:R-:W-:Y:S04]  /*7ac0*/  STL.64 [R1+0xb18], R16 ;  /* 0x000b181001007387 */ /* 0x000fe80000100a00 */
[----:B------:R-:W-:Y:S04]  /*7ad0*/  STL.64 [R1+0xb10], R14 ;  /* 0x000b100e01007387 */ /* 0x000fe80000100a00 */
[----:B------:R0:W-:Y:S02]  /*7ae0*/  STL.64 [R1+0xb08], R10 ;  /* 0x000b080a01007387 */ /* 0x0001e40000100a00 */
[----:B0-----:R-:W-:-:S04]  /*7af0*/  LEA R10, P3, R5, R2, 0x1 ;  /* 0x00000002050a7211 */ /* 0x001fc800078608ff */
[----:B------:R-:W-:Y:S02]  /*7b00*/  LEA.HI.X.SX32 R11, R5, R4, 0x1, P3 ;  /* 0x00000004050b7211 */ /* 0x000fe400018f0eff */
[----:B---3--:R-:W-:-:S04]  /*7b10*/  LEA R14, P2, R21, R2, 0x1 ;  /* 0x00000002150e7211 */ /* 0x008fc800078408ff */
[----:B------:R-:W-:Y:S02]  /*7b20*/  LEA.HI.X.SX32 R15, R21, R4, 0x1, P2 ;  /* 0x00000004150f7211 */ /* 0x000fe400010f0eff */
[----:B--2---:R-:W-:-:S04]  /*7b30*/  LEA R16, P1, R22, R2, 0x1 ;  /* 0x0000000216107211 */ /* 0x004fc800078208ff */
[----:B------:R-:W-:-:S05]  /*7b40*/  LEA.HI.X.SX32 R17, R22, R4, 0x1, P1 ;  /* 0x0000000416117211 */ /* 0x000fca00008f0eff */
[----:B------:R-:W-:Y:S04]  /*7b50*/  STL.64 [R1+0xb00], R16 ;  /* 0x000b001001007387 */ /* 0x000fe80000100a00 */
[----:B------:R4:W-:Y:S04]  /*7b60*/  STL.64 [R1+0xaf8], R14 ;  /* 0x000af80e01007387 */ /* 0x0009e80000100a00 */
[----:B------:R0:W-:Y:S01]  /*7b70*/  STL.64 [R1+0xaf0], R10 ;  /* 0x000af00a01007387 */ /* 0x0001e20000100a00 */
[-C--:B----4-:R-:W-:Y:S02]  /*7b80*/  LEA R14, P1, R6, R2.reuse, 0x1 ;  /* 0x00000002060e7211 */ /* 0x090fe400078208ff */
[----:B0-----:R-:W-:-:S02]  /*7b90*/  LEA R10, P2, R7, R2, 0x1 ;  /* 0x00000002070a7211 */ /* 0x001fc400078408ff */
[-C--:B------:R-:W-:Y:S02]  /*7ba0*/  LEA.HI.X.SX32 R15, R6, R4.reuse, 0x1, P1 ;  /* 0x00000004060f7211 */ /* 0x080fe400008f0eff */
[----:B------:R-:W-:-:S03]  /*7bb0*/  LEA.HI.X.SX32 R11, R7, R4, 0x1, P2 ;  /* 0x00000004070b7211 */ /* 0x000fc600010f0eff */
[----:B------:R0:W-:Y:S04]  /*7bc0*/  STL.64 [R1+0xae8], R14 ;  /* 0x000ae80e01007387 */ /* 0x0001e80000100a00 */
[----:B0-----:R-:W2:Y:S04]  /*7bd0*/  LDL.LU R15, [R1+0x1818] ;  /* 0x00181800010f7983 */ /* 0x001ea80000300800 */
[----:B------:R0:W-:Y:S04]  /*7be0*/  STL.64 [R1+0xae0], R10 ;  /* 0x000ae00a01007387 */ /* 0x0001e80000100a00 */
[----:B0-----:R-:W3:Y:S01]  /*7bf0*/  LDL.LU.64 R10, [R1+0x1810] ;  /* 0x00181000010a7983 */ /* 0x001ee20000300a00 */
[----:B------:R-:W-:-:S04]  /*7c00*/  LEA R16, P3, R8, R2, 0x1 ;  /* 0x0000000208107211 */ /* 0x000fc800078608ff */
[----:B------:R-:W-:Y:S01]  /*7c10*/  LEA.HI.X.SX32 R17, R8, R4, 0x1, P3 ;  /* 0x0000000408117211 */ /* 0x000fe200018f0eff */
[----:B------:R-:W-:-:S04]  /*7c20*/  IMAD.MOV.U32 R7, RZ, RZ, R12 ;  /* 0x000000ffff077224 */ /* 0x000fc800078e000c */
[----:B------:R0:W-:Y:S01]  /*7c30*/  STL.64 [R1+0xad8], R16 ;  /* 0x000ad81001007387 */ /* 0x0001e20000100a00 */
[----:B------:R-:W-:Y:S02]  /*7c40*/  MOV R6, R13 ;  /* 0x0000000d00067202 */ /* 0x000fe40000000f00 */
[----:B0-----:R-:W-:-:S04]  /*7c50*/  LEA R16, P1, R9, R2, 0x1 ;  /* 0x0000000209107211 */ /* 0x001fc800078208ff */
[----:B------:R-:W-:-:S05]  /*7c60*/  LEA.HI.X.SX32 R17, R9, R4, 0x1, P1 ;  /* 0x0000000409117211 */ /* 0x000fca00008f0eff */
[----:B------:R0:W-:Y:S04]  /*7c70*/  STL.64 [R1+0xad0], R16 ;  /* 0x000ad01001007387 */ /* 0x0001e80000100a00 */
[----:B0-----:R-:W4:Y:S01]  /*7c80*/  LDL.LU.64 R16, [R1+0x1808] ;  /* 0x0018080001107983 */ /* 0x001f220000300a00 */
[----:B--2---:R-:W-:Y:S02]  /*7c90*/  MOV R9, R15 ;  /* 0x0000000f00097202 */ /* 0x004fe40000000f00 */
[CC--:B---3--:R-:W-:Y:S02]  /*7ca0*/  LEA R12, P2, R10.reuse, R2.reuse, 0x1 ;  /* 0x000000020a0c7211 */ /* 0x0c8fe400078408ff */
[----:B------:R-:W-:Y:S02]  /*7cb0*/  LEA R14, P3, R11, R2, 0x1 ;  /* 0x000000020b0e7211 */ /* 0x000fe400078608ff */
[----:B------:R-:W-:-:S03]  /*7cc0*/  LEA.HI.X.SX32 R13, R10, R4, 0x1, P2 ;  /* 0x000000040a0d7211 */ /* 0x000fc600010f0eff */
[----:B------:R0:W-:Y:S01]  /*7cd0*/  STL [R1+0xac0], R14 ;  /* 0x000ac00e01007387 */ /* 0x0001e20000100800 */
[----:B------:R-:W-:-:S03]  /*7ce0*/  IMAD.MOV.U32 R8, RZ, RZ, R14 ;  /* 0x000000ffff087224 */ /* 0x000fc600078e000e */
[----:B0-----:R-:W2:Y:S04]  /*7cf0*/  LDL.LU.64 R14, [R1+0x1800] ;  /* 0x00180000010e7983 */ /* 0x001ea80000300a00 */
[----:B------:R0:W-:Y:S04]  /*7d00*/  STL.64 [R1+0xac8], R12 ;  /* 0x000ac80c01007387 */ /* 0x0001e80000100a00 */
[----:B0-----:R-:W3:Y:S01]  /*7d10*/  LDL.LU.64 R12, [R1+0x17f8] ;  /* 0x0017f800010c7983 */ /* 0x001ee20000300a00 */
[----:B------:R-:W-:-:S05]  /*7d20*/  LEA R29, R0, R25, 0x1 ;  /* 0x00000019001d7211 */ /* 0x000fca00078e08ff */
[----:B------:R-:W-:-:S05]  /*7d30*/  IMAD R24, R0, 0x2, R29 ;  /* 0x0000000200187824 */ /* 0x000fca00078e021d */
[----:B------:R-:W-:-:S05]  /*7d40*/  LEA R3, R0, R24, 0x1 ;  /* 0x0000001800037211 */ /* 0x000fca00078e08ff */
[----:B------:R-:W-:-:S05]  /*7d50*/  IMAD R3, R0, 0x2, R3 ;  /* 0x0000000200037824 */ /* 0x000fca00078e0203 */
[----:B------:R-:W-:-:S05]  /*7d60*/  LEA R5, R0, R3, 0x1 ;  /* 0x0000000300057211 */ /* 0x000fca00078e08ff */
[----:B------:R-:W-:-:S05]  /*7d70*/  IMAD R5, R0, 0x2, R5 ;  /* 0x0000000200057824 */ /* 0x000fca00078e0205 */
[----:B------:R-:W-:Y:S02]  /*7d80*/  LEA R5, R0, R5, 0x1 ;  /* 0x0000000500057211 */ /* 0x000fe400078e08ff */
[----:B------:R-:W-:-:S03]  /*7d90*/  MOV R21, R18 ;  /* 0x0000001200157202 */ /* 0x000fc60000000f00 */
[----:B------:R-:W-:Y:S01]  /*7da0*/  IMAD R5, R0, 0x2, R5 ;  /* 0x0000000200057824 */ /* 0x000fe200078e0205 */
[----:B------:R-:W-:Y:S01]  /*7db0*/  LEA.HI.X.SX32 R9, R11, R4, 0x1, P3 ;  /* 0x000000040b097211 */ /* 0x000fe200018f0eff */
[----:B------:R-:W-:-:S03]  /*7dc0*/  IMAD.MOV.U32 R22, RZ, RZ, R19 ;  /* 0x000000ffff167224 */ /* 0x000fc600078e0013 */
[----:B------:R-:W-:Y:S01]  /*7dd0*/  LEA R5, R0, R5, 0x1 ;  /* 0x0000000500057211 */ /* 0x000fe200078e08ff */
[----:B------:R0:W-:Y:S04]  /*7de0*/  STL [R1+0xac4], R9 ;  /* 0x000ac40901007387 */ /* 0x0001e80000100800 */
[----:B------:R-:W-:Y:S01]  /*7df0*/  STL [R1+0x60], R5 ;  /* 0x0000600501007387 */ /* 0x000fe20000100800 */
[----:B--2---:R-:W-:-:S04]  /*7e00*/  LEA R8, P3, R14, R2, 0x1 ;  /* 0x000000020e087211 */ /* 0x004fc800078608ff */
[----:B0-----:R-:W-:Y:S02]  /*7e10*/  LEA.HI.X.SX32 R9, R14, R4, 0x1, P3 ;  /* 0x000000040e097211 */ /* 0x001fe400018f0eff */
[----:B---3--:R-:W-:-:S04]  /*7e20*/  LEA R18, P1, R12, R2, 0x1 ;  /* 0x000000020c127211 */ /* 0x008fc800078208ff */
[----:B------:R-:W-:Y:S02]  /*7e30*/  LEA.HI.X.SX32 R19, R12, R4, 0x1, P1 ;  /* 0x000000040c137211 */ /* 0x000fe400008f0eff */
[----:B------:R-:W-:-:S03]  /*7e40*/  LEA R10, P2, R13, R2, 0x1 ;  /* 0x000000020d0a7211 */ /* 0x000fc600078408ff */
[----:B------:R0:W-:Y:S01]  /*7e50*/  STL.64 [R1+0xab8], R18 ;  /* 0x000ab81201007387 */ /* 0x0001e20000100a00 */
[----:B------:R-:W-:-:S03]  /*7e60*/  LEA.HI.X.SX32 R11, R13, R4, 0x1, P2 ;  /* 0x000000040d0b7211 */ /* 0x000fc600010f0eff */
[----:B------:R-:W-:Y:S01]  /*7e70*/  STL.64 [R1+0xaa8], R8 ;  /* 0x000aa80801007387 */ /* 0x000fe20000100a00 */
[----:B0-----:R-:W-:-:S04]  /*7e80*/  LEA R18, P1, R15, R2, 0x1 ;  /* 0x000000020f127211 */ /* 0x001fc800078208ff */
[----:B------:R-:W-:Y:S01]  /*7e90*/  LEA.HI.X.SX32 R19, R15, R4, 0x1, P1 ;  /* 0x000000040f137211 */ /* 0x000fe200008f0eff */
[----:B------:R-:W-:Y:S04]  /*7ea0*/  STL.64 [R1+0xab0], R10 ;  /* 0x000ab00a01007387 */ /* 0x000fe80000100a00 */
[----:B------:R0:W-:Y:S04]  /*7eb0*/  STL.64 [R1+0xaa0], R18 ;  /* 0x000aa01201007387 */ /* 0x0001e80000100a00 */
[----:B0-----:R-:W2:Y:S01]  /*7ec0*/  LDL.LU.64 R18, [R1+0x17f0] ;  /* 0x0017f00001127983 */ /* 0x001ea20000300a00 */
[----:B----4-:R-:W-:-:S04]  /*7ed0*/  LEA R10, P3, R17, R2, 0x1 ;  /* 0x00000002110a7211 */ /* 0x010fc800078608ff */
[----:B------:R-:W-:-:S05]  /*7ee0*/  LEA.HI.X.SX32 R11, R17, R4, 0x1, P3 ;  /* 0x00000004110b7211 */ /* 0x000fca00018f0eff */
[----:B------:R0:W-:Y:S01]  /*7ef0*/  STL.64 [R1+0xa90], R10 ;  /* 0x000a900a01007387 */ /* 0x0001e20000100a00 */
[----:B------:R-:W-:Y:S01]  /*7f00*/  LEA R12, P2, R16, R2, 0x1 ;  /* 0x00000002100c7211 */ /* 0x000fe200078408ff */
[C---:B------:R-:W-:Y:S02]  /*7f10*/  IMAD R8, R0.reuse, 0x2, R5 ;  /* 0x0000000200087824 */ /* 0x040fe400078e0205 */
[----:B0-----:R-:W-:Y:S01]  /*7f20*/  IMAD R10, R0, 0x2, R26 ;  /* 0x00000002000a7824 */ /* 0x001fe200078e021a */
[----:B------:R-:W-:-:S04]  /*7f30*/  LEA.HI.X.SX32 R13, R16, R4, 0x1, P2 ;  /* 0x00000004100d7211 */ /* 0x000fc800010f0eff */
[C---:B------:R-:W-:Y:S01]  /*7f40*/  LEA R10, R0.reuse, R10, 0x1 ;  /* 0x0000000a000a7211 */ /* 0x040fe200078e08ff */
[----:B------:R0:W-:Y:S01]  /*7f50*/  STL.64 [R1+0xa98], R12 ;  /* 0x000a980c01007387 */ /* 0x0001e20000100a00 */
[----:B------:R-:W-:-:S03]  /*7f60*/  LEA R5, R0, R8, 0x1 ;  /* 0x0000000800057211 */ /* 0x000fc600078e08ff */
[C---:B------:R-:W-:Y:S02]  /*7f70*/  IMAD R10, R0.reuse, 0x2, R10 ;  /* 0x00000002000a7824 */ /* 0x040fe400078e020a */
[----:B------:R1:W-:Y:S02]  /*7f80*/  STL [R1+0x50], R5 ;  /* 0x0000500501007387 */ /* 0x0003e40000100800 */
[----:B0-----:R-:W-:Y:S01]  /*7f90*/  IMAD.MOV.U32 R12, RZ, RZ, R10 ;  /* 0x000000ffff0c7224 */ /* 0x001fe200078e000a */
[----:B------:R-:W-:Y:S01]  /*7fa0*/  LEA R9, R0, R24, 0x1 ;  /* 0x0000001800097211 */ /* 0x000fe200078e08ff */
[----:B------:R-:W-:-:S03]  /*7fb0*/  IMAD.MOV.U32 R15, RZ, RZ, R24 ;  /* 0x000000ffff0f7224 */ /* 0x000fc600078e0018 */
[----:B------:R2:W-:Y:S01]  /*7fc0*/  STL [R1+0x17e8], R12 ;  /* 0x0017e80c01007387 */ /* 0x0005e20000100800 */
[----:B-1----:R-:W-:Y:S01]  /*7fd0*/  IMAD R5, R0, 0x2, R5 ;  /* 0x0000000200057824 */ /* 0x002fe200078e0205 */
[----:B------:R-:W-:Y:S02]  /*7fe0*/  MOV R17, R9 ;  /* 0x0000000900117202 */ /* 0x000fe40000000f00 */
[----:B------:R-:W-:Y:S01]  /*7ff0*/  MOV R9, R25 ;  /* 0x0000001900097202 */ /* 0x000fe20000000f00 */
[----:B------:R-:W-:Y:S04]  /*8000*/  STL [R1+0x17d8], R7 ;  /* 0x0017d80701007387 */ /* 0x000fe80000100800 */
[----:B------:R-:W-:Y:S01]  /*8010*/  STL [R1+0x3c], R5 ;  /* 0x00003c0501007387 */ /* 0x000fe20000100800 */
[----:B--2---:R-:W-:-:S02]  /*8020*/  LEA R12, P1, R18, R2, 0x1 ;  /* 0x00000002120c7211 */ /* 0x004fc400078208ff */
[C---:B------:R-:W-:Y:S02]  /*8030*/  LEA R24, P2, R19.reuse, R2, 0x1 ;  /* 0x0000000213187211 */ /* 0x040fe400078408ff */
[-C--:B------:R-:W-:Y:S02]  /*8040*/  LEA.HI.X.SX32 R13, R18, R4.reuse, 0x1, P1 ;  /* 0x00000004120d7211 */ /* 0x080fe400008f0eff */
[----:B------:R-:W-:-:S03]  /*8050*/  LEA.HI.X.SX32 R25, R19, R4, 0x1, P2 ;  /* 0x0000000413197211 */ /* 0x000fc600010f0eff */
[----:B------:R0:W-:Y:S04]  /*8060*/  STL.64 [R1+0xa88], R12 ;  /* 0x000a880c01007387 */ /* 0x0001e80000100a00 */
[----:B0-----:R-:W2:Y:S04]  /*8070*/  LDL.LU R12, [R1+0x17e8] ;  /* 0x0017e800010c7983 */ /* 0x001ea80000300800 */
[----:B------:R0:W-:Y:S04]  /*8080*/  STL.64 [R1+0xa80], R24 ;  /* 0x000a801801007387 */ /* 0x0001e80000100a00 */
[----:B0-----:R-:W3:Y:S01]  /*8090*/  LDL.LU.64 R24, [R1+0x17e0] ;  /* 0x0017e00001187983 */ /* 0x001ee20000300a00 */
[----:B------:R-:W-:Y:S01]  /*80a0*/  MOV R16, R6 ;  /* 0x0000000600107202 */ /* 0x000fe20000000f00 */
[----:B------:R-:W-:-:S05]  /*80b0*/  IMAD R6, R0, 0x2, R26 ;  /* 0x0000000200067824 */ /* 0x000fca00078e021a */
[----:B------:R-:W-:-:S05]  /*80c0*/  LEA R6, R0, R6, 0x1 ;  /* 0x0000000600067211 */ /* 0x000fca00078e08ff */
[----:B------:R-:W-:-:S05]  /*80d0*/  IMAD R6, R0, 0x2, R6 ;  /* 0x0000000200067824 */ /* 0x000fca00078e0206 */
[----:B------:R-:W-:-:S05]  /*80e0*/  LEA R6, R0, R6, 0x1 ;  /* 0x0000000600067211 */ /* 0x000fca00078e08ff */
[----:B------:R-:W-:Y:S01]  /*80f0*/  IMAD.MOV.U32 R10, RZ, RZ, R6 ;  /* 0x000000ffff0a7224 */ /* 0x000fe200078e0006 */
[----:B------:R-:W-:Y:S02]  /*8100*/  LEA R6, P3, R20, R2, 0x1 ;  /* 0x0000000214067211 */ /* 0x000fe400078608ff */
[----:B------:R-:W-:Y:S02]  /*8110*/  LEA R5, R0, R5, 0x1 ;  /* 0x0000000500057211 */ /* 0x000fe400078e08ff */
[----:B------:R-:W-:Y:S01]  /*8120*/  LEA.HI.X.SX32 R7, R20, R4, 0x1, P3 ;  /* 0x0000000414077211 */ /* 0x000fe200018f0eff */
[----:B------:R-:W-:Y:S01]  /*8130*/  IMAD.MOV.U32 R13, RZ, RZ, R28 ;  /* 0x000000ffff0d7224 */ /* 0x000fe200078e001c */
[----:B------:R-:W-:Y:S01]  /*8140*/  MOV R14, R27 ;  /* 0x0000001b000e7202 */ /* 0x000fe20000000f00 */
[--C-:B------:R-:W-:Y:S02]  /*8150*/  IMAD R11, R0, 0x2, R26.reuse ;  /* 0x00000002000b7824 */ /* 0x100fe400078e021a */
[----:B------:R0:W-:Y:S01]  /*8160*/  STL.64 [R1+0xa78], R6 ;  /* 0x000a780601007387 */ /* 0x0001e20000100a00 */
[----:B------:R-:W-:Y:S01]  /*8170*/  IMAD.MOV.U32 R18, RZ, RZ, R26 ;  /* 0x000000ffff127224 */ /* 0x000fe200078e001a */
[----:B------:R-:W-:-:S02]  /*8180*/  MOV R19, R29 ;  /* 0x0000001d00137202 */ /* 0x000fc40000000f00 */
[----:B0-----:R-:W4:Y:S04]  /*8190*/  LDL.LU R7, [R1+0x17d8] ;  /* 0x0017d80001077983 */ /* 0x001f280000300800 */
[----:B------:R0:W-:Y:S04]  /*81a0*/  STL [R1+0x38], R5 ;  /* 0x0000380501007387 */ /* 0x0001e80000100800 */
[----:B------:R-:W-:Y:S01]  /*81b0*/  STL.64 [R1+0x17c0], R14 ;  /* 0x0017c00e01007387 */ /* 0x000fe20000100a00 */
[----:B0-----:R-:W-:-:S05]  /*81c0*/  IMAD R5, R0, 0x2, R5 ;  /* 0x0000000200057824 */ /* 0x001fca00078e0205 */
[----:B------:R-:W-:Y:S01]  /*81d0*/  STL [R1+0x1758], R5 ;  /* 0x0017580501007387 */ /* 0x000fe20000100800 */
[CC--:B---3--:R-:W-:Y:S02]  /*81e0*/  LEA R28, P1, R25.reuse, R2.reuse, 0x1 ;  /* 0x00000002191c7211 */ /* 0x0c8fe400078208ff */
[C---:B------:R-:W-:Y:S02]  /*81f0*/  LEA R26, P2, R24.reuse, R2, 0x1 ;  /* 0x00000002181a7211 */ /* 0x040fe400078408ff */
[-C--:B------:R-:W-:Y:S02]  /*8200*/  LEA.HI.X.SX32 R29, R25, R4.reuse, 0x1, P1 ;  /* 0x00000004191d7211 */ /* 0x080fe400008f0eff */
[----:B------:R-:W-:-:S03]  /*8210*/  LEA.HI.X.SX32 R27, R24, R4, 0x1, P2 ;  /* 0x00000004181b7211 */ /* 0x000fc600010f0eff */
[----:B------:R0:W-:Y:S04]  /*8220*/  STL.64 [R1+0xa70], R28 ;  /* 0x000a701c01007387 */ /* 0x0001e80000100a00 */
[----:B0-----:R-:W3:Y:S04]  /*8230*/  LDL.LU.64 R28, [R1+0x17d0] ;  /* 0x0017d000011c7983 */ /* 0x001ee80000300a00 */
[----:B------:R0:W-:Y:S04]  /*8240*/  STL.64 [R1+0xa68], R26 ;  /* 0x000a681a01007387 */ /* 0x0001e80000100a00 */
[----:B0-----:R-:W2:Y:S01]  /*8250*/  LDL.LU.64 R26, [R1+0x17c8] ;  /* 0x0017c800011a7983 */ /* 0x001ea20000300a00 */
[----:B------:R-:W-:-:S04]  /*8260*/  LEA R14, P3, R23, R2, 0x1 ;  /* 0x00000002170e7211 */ /* 0x000fc800078608ff */
[----:B------:R-:W-:Y:S01]  /*8270*/  LEA.HI.X.SX32 R15, R23, R4, 0x1, P3 ;  /* 0x00000004170f7211 */ /* 0x000fe200018f0eff */
[----:B------:R-:W-:Y:S01]  /*8280*/  IMAD.MOV.U32 R23, RZ, RZ, R17 ;  /* 0x000000ffff177224 */ /* 0x000fe200078e0011 */
[----:B------:R-:W-:-:S03]  /*8290*/  LEA R6, R0, R5, 0x1 ;  /* 0x0000000500067211 */ /* 0x000fc600078e08ff */
[----:B------:R0:W-:Y:S04]  /*82a0*/  STL.64 [R1+0xa60], R14 ;  /* 0x000a600e01007387 */ /* 0x0001e80000100a00 */
[----:B0-----:R-:W4:Y:S01]  /*82b0*/  LDL.LU.64 R14, [R1+0x17c0] ;  /* 0x0017c000010e7983 */ /* 0x001f220000300a00 */
[----:B---3--:R-:W-:-:S05]  /*82c0*/  LEA R17, R0, R29, 0x1 ;  /* 0x0000001d00117211 */ /* 0x008fca00078e08ff */
[C---:B------:R-:W-:Y:S01]  /*82d0*/  IMAD R17, R0.reuse, 0x2, R17 ;  /* 0x0000000200117824 */ /* 0x040fe200078e0211 */
[----:B--2---:R-:W-:-:S05]  /*82e0*/  LEA R20, R0, R26, 0x1 ;  /* 0x0000001a00147211 */ /* 0x004fca00078e08ff */
[C---:B------:R-:W-:Y:S01]  /*82f0*/  IMAD R20, R0.reuse, 0x2, R20 ;  /* 0x0000000200147824 */ /* 0x040fe200078e0214 */
[----:B------:R-:W-:-:S03]  /*8300*/  LEA R17, R0, R17, 0x1 ;  /* 0x0000001100117211 */ /* 0x000fc600078e08ff */
[----:B------:R-:W-:Y:S02]  /*8310*/  IMAD.MOV.U32 R25, RZ, RZ, R20 ;  /* 0x000000ffff197224 */ /* 0x000fe400078e0014 */
[----:B------:R-:W-:Y:S01]  /*8320*/  IMAD.MOV.U32 R20, RZ, RZ, R16 ;  /* 0x000000ffff147224 */ /* 0x000fe200078e0010 */
[----:B------:R-:W-:Y:S01]  /*8330*/  MOV R5, R17 ;  /* 0x0000001100057202 */ /* 0x000fe20000000f00 */
[----:B----4-:R-:W-:Y:S01]  /*8340*/  IMAD.MOV.U32 R17, RZ, RZ, R7 ;  /* 0x000000ffff117224 */ /* 0x010fe200078e0007 */
[----:B------:R-:W-:Y:S02]  /*8350*/  MOV R16, R8 ;  /* 0x0000000800107202 */ /* 0x000fe40000000f00 */
[----:B------:R0:W-:Y:S01]  /*8360*/  STL.64 [R1+0x17a8], R20 ;  /* 0x0017a81401007387 */ /* 0x0001e20000100a00 */
[----:B------:R-:W-:-:S03]  /*8370*/  LEA R7, R0, R6, 0x1 ;  /* 0x0000000600077211 */ /* 0x000fc600078e08ff */
[----:B------:R-:W-:Y:S02]  /*8380*/  STL.64 [R1+0x17b8], R16 ;  /* 0x0017b81001007387 */ /* 0x000fe40000100a00 */
[----:B------:R-:W-:Y:S02]  /*8390*/  IMAD R8, R0, 0x2, R7 ;  /* 0x0000000200087824 */ /* 0x000fe400078e0207 */
[----:B------:R-:W2:Y:S01]  /*83a0*/  LDL.LU R24, [R1+0xc] ;  /* 0x00000c0001187983 */ /* 0x000ea20000300800 */
[----:B0-----:R-:W-:-:S05]  /*83b0*/  LEA R20, P1, R28, R2, 0x1 ;  /* 0x000000021c147211 */ /* 0x001fca00078208ff */
[----:B------:R-:W-:Y:S04]  /*83c0*/  STL [R1+0xa58], R20 ;  /* 0x000a581401007387 */ /* 0x000fe80000100800 */
[----:B------:R0:W-:Y:S04]  /*83d0*/  STL.64 [R1+0x1740], R6 ;  /* 0x0017400601007387 */ /* 0x0001e80000100a00 */
[----:B0-----:R0:W3:Y:S01]  /*83e0*/  LDL.64 R6, [R1+0xa58] ;  /* 0x000a580001067983 */ /* 0x0010e20000100a00 */
[-C--:B------:R-:W-:Y:S02]  /*83f0*/  LEA R16, P2, R27, R2.reuse, 0x1 ;  /* 0x000000021b107211 */ /* 0x080fe400078408ff */
[----:B------:R-:W-:-:S02]  /*8400*/  LEA R20, P3, R26, R2, 0x1 ;  /* 0x000000021a147211 */ /* 0x000fc400078608ff */
[-C--:B------:R-:W-:Y:S02]  /*8410*/  LEA.HI.X.SX32 R17, R27, R4.reuse, 0x1, P2 ;  /* 0x000000041b117211 */ /* 0x080fe400010f0eff */
[-C--:B---3--:R-:W-:Y:S02]  /*8420*/  LEA.HI.X.SX32 R7, R28, R4.reuse, 0x1, P1 ;  /* 0x000000041c077211 */ /* 0x088fe400008f0eff */
[----:B------:R-:W3:Y:S01]  /*8430*/  LDL.LU R28, [R1+0x4] ;  /* 0x00000400011c7983 */ /* 0x000ee20000300800 */
[----:B------:R-:W-:-:S03]  /*8440*/  LEA.HI.X.SX32 R21, R26, R4, 0x1, P3 ;  /* 0x000000041a157211 */ /* 0x000fc600018f0eff */
[----:B------:R1:W-:Y:S01]  /*8450*/  STL [R1+0xa5c], R7 ;  /* 0x000a5c0701007387 */ /* 0x0003e20000100800 */
[----:B------:R-:W-:-:S03]  /*8460*/  IMAD.MOV.U32 R6, RZ, RZ, R9 ;  /* 0x000000ffff067224 */ /* 0x000fc600078e0009 */
[----:B------:R4:W-:Y:S01]  /*8470*/  STL.64 [R1+0x17b0], R18 ;  /* 0x0017b01201007387 */ /* 0x0009e20000100a00 */
[----:B------:R-:W-:-:S03]  /*8480*/  LEA R9, R0, R8, 0x1 ;  /* 0x0000000800097211 */ /* 0x000fc600078e08ff */
[----:B------:R0:W-:Y:S01]  /*8490*/  STL.64 [R1+0xa50], R16 ;  /* 0x000a501001007387 */ /* 0x0001e20000100a00 */
[----:B-1----:R-:W-:Y:S01]  /*84a0*/  MOV R7, R10 ;  /* 0x0000000a00077202 */ /* 0x002fe20000000f00 */
[----:B------:R-:W-:Y:S01]  /*84b0*/  IMAD R10, R0, 0x2, R9 ;  /* 0x00000002000a7824 */ /* 0x000fe200078e0209 */
[----:B----4-:R-:W-:Y:S01]  /*84c0*/  LEA R18, P2, R25, R2, 0x1 ;  /* 0x0000000219127211 */ /* 0x010fe200078408ff */
[----:B0-----:R-:W4:Y:S04]  /*84d0*/  LDL.LU.64 R16, [R1+0x17b8] ;  /* 0x0017b80001107983 */ /* 0x001f280000300a00 */
[----:B------:R-:W2:Y:S04]  /*84e0*/  LDL.LU R27, [R1+0x10] ;  /* 0x00001000011b7983 */ /* 0x000ea80000300800 */
[----:B------:R-:W-:Y:S04]  /*84f0*/  STL.64 [R1+0xa48], R20 ;  /* 0x000a481401007387 */ /* 0x000fe80000100a00 */
[----:B------:R-:W-:Y:S04]  /*8500*/  STL.64 [R1+0x1790], R6 ;  /* 0x0017900601007387 */ /* 0x000fe80000100a00 */
[----:B------:R0:W-:Y:S04]  /*8510*/  STL.64 [R1+0x1738], R8 ;  /* 0x0017380801007387 */ /* 0x0001e80000100a00 */
[----:B------:R1:W-:Y:S01]  /*8520*/  STL [R1+0xa38], R18 ;  /* 0x000a381201007387 */ /* 0x0003e20000100800 */
[----:B0-----:R-:W-:Y:S01]  /*8530*/  MOV R8, R18 ;  /* 0x0000001200087202 */ /* 0x001fe20000000f00 */
[----:B------:R-:W-:-:S02]  /*8540*/  IMAD.MOV.U32 R9, RZ, RZ, R19 ;  /* 0x000000ffff097224 */ /* 0x000fc400078e0013 */
[----:B-1----:R-:W2:Y:S01]  /*8550*/  LDL.LU.64 R18, [R1+0x17b0] ;  /* 0x0017b00001127983 */ /* 0x002ea20000300a00 */
[----:B---3--:R-:W-:-:S04]  /*8560*/  LEA R20, P1, R28, R2, 0x1 ;  /* 0x000000021c147211 */ /* 0x008fc800078208ff */
[----:B------:R-:W-:-:S05]  /*8570*/  LEA.HI.X.SX32 R21, R28, R4, 0x1, P1 ;  /* 0x000000041c157211 */ /* 0x000fca00008f0eff */
[----:B------:R0:W-:Y:S04]  /*8580*/  STL.64 [R1+0xa40], R20 ;  /* 0x000a401401007387 */ /* 0x0001e80000100a00 */
[----:B0-----:R-:W3:Y:S01]  /*8590*/  LDL.LU.64 R20, [R1+0x17a8] ;  /* 0x0017a80001147983 */ /* 0x001ee20000300a00 */
[----:B------:R-:W-:Y:S02]  /*85a0*/  LEA R6, P3, R29, R2, 0x1 ;  /* 0x000000021d067211 */ /* 0x000fe400078608ff */
[-C--:B------:R-:W-:Y:S02]  /*85b0*/  LEA.HI.X.SX32 R9, R25, R4.reuse, 0x1, P2 ;  /* 0x0000000419097211 */ /* 0x080fe400010f0eff */
[----:B------:R-:W-:Y:S01]  /*85c0*/  LEA.HI.X.SX32 R7, R29, R4, 0x1, P3 ;  /* 0x000000041d077211 */ /* 0x000fe200018f0eff */
[----:B----4-:R2:W-:Y:S01]  /*85d0*/  STL.64 [R1+0x17a0], R16 ;  /* 0x0017a01001007387 */ /* 0x0105e20000100a00 */
[----:B------:R-:W-:-:S03]  /*85e0*/  LEA R11, R0, R11, 0x1 ;  /* 0x0000000b000b7211 */ /* 0x000fc600078e08ff */
[----:B------:R-:W-:Y:S01]  /*85f0*/  STL [R1+0xa3c], R9 ;  /* 0x000a3c0901007387 */ /* 0x000fe20000100800 */
[----:B------:R-:W-:-:S03]  /*8600*/  MOV R25, R11 ;  /* 0x0000000b00197202 */ /* 0x000fc60000000f00 */
[----:B------:R-:W4:Y:S01]  /*8610*/  LDL.LU R26, [R1+0x14] ;  /* 0x00001400011a7983 */ /* 0x000f220000300800 */
[----:B------:R-:W-:-:S03]  /*8620*/  IMAD R11, R0, 0x2, R10 ;  /* 0x00000002000b7824 */ /* 0x000fc600078e020a */
[----:B------:R0:W-:Y:S01]  /*8630*/  STL.64 [R1+0xa30], R6 ;  /* 0x000a300601007387 */ /* 0x0001e20000100a00 */
[-C--:B--2---:R-:W-:Y:S02]  /*8640*/  LEA R16, P2, R24, R2.reuse, 0x1 ;  /* 0x0000000218107211 */ /* 0x084fe400078408ff */
[----:B------:R-:W-:Y:S02]  /*8650*/  MOV R28, R19 ;  /* 0x00000013001c7202 */ /* 0x000fe40000000f00 */
[C---:B0-----:R-:W-:Y:S01]  /*8660*/  LEA R6, P1, R27.reuse, R2, 0x1 ;  /* 0x000000021b067211 */ /* 0x041fe200078208ff */
[----:B------:R-:W-:Y:S01]  /*8670*/  IMAD.MOV.U32 R19, RZ, RZ, R12 ;  /* 0x000000ffff137224 */ /* 0x000fe200078e000c */
[----:B------:R-:W-:Y:S02]  /*8680*/  LEA R12, R0, R11, 0x1 ;  /* 0x0000000b000c7211 */ /* 0x000fe400078e08ff */
[----:B------:R-:W-:Y:S01]  /*8690*/  LEA.HI.X.SX32 R7, R27, R4, 0x1, P1 ;  /* 0x000000041b077211 */ /* 0x000fe200008f0eff */
[----:B---3--:R0:W-:Y:S04]  /*86a0*/  STL.64 [R1+0x1798], R20 ;  /* 0x0017981401007387 */ /* 0x0081e80000100a00 */
[----:B------:R1:W-:Y:S01]  /*86b0*/  STL [R1+0x1788], R28 ;  /* 0x0017881c01007387 */ /* 0x0003e20000100800 */
[----:B0-----:R-:W-:-:S03]  /*86c0*/  LEA R20, P3, R5, R2, 0x1 ;  /* 0x0000000205147211 */ /* 0x001fc600078608ff */
[----:B-1----:R-:W2:Y:S04]  /*86d0*/  LDL.LU R28, [R1+0x1c] ;  /* 0x00001c00011c7983 */ /* 0x002ea80000300800 */
[----:B------:R-:W3:Y:S04]  /*86e0*/  LDL.LU R9, [R1+0x18] ;  /* 0x0000180001097983 */ /* 0x000ee80000300800 */
[----:B------:R0:W-:Y:S04]  /*86f0*/  STL [R1+0xa20], R16 ;  /* 0x000a201001007387 */ /* 0x0001e80000100800 */
[----:B0-----:R-:W2:Y:S04]  /*8700*/  LDL.LU.64 R16, [R1+0x17a0] ;  /* 0x0017a00001107983 */ /* 0x001ea80000300a00 */
[----:B------:R0:W-:Y:S04]  /*8710*/  STL.64 [R1+0x1748], R10 ;  /* 0x0017480a01007387 */ /* 0x0001e80000100a00 */
[----:B------:R1:W-:Y:S04]  /*8720*/  STL [R1+0x1770], R11 ;  /* 0x0017700b01007387 */ /* 0x0003e80000100800 */
[----:B------:R4:W-:Y:S01]  /*8730*/  STL [R1+0xa18], R20 ;  /* 0x000a181401007387 */ /* 0x0009e20000100800 */
[----:B0-----:R-:W-:Y:S01]  /*8740*/  IMAD.MOV.U32 R10, RZ, RZ, R20 ;  /* 0x000000ffff0a7224 */ /* 0x001fe200078e0014 */
[----:B-1----:R-:W-:-:S02]  /*8750*/  MOV R11, R21 ;  /* 0x00000015000b7202 */ /* 0x002fc40000000f00 */
[----:B----4-:R-:W4:Y:S04]  /*8760*/  LDL.LU.64 R20, [R1+0x1798] ;  /* 0x0017980001147983 */ /* 0x010f280000300a00 */
[----:B------:R0:W-:Y:S04]  /*8770*/  STL.64 [R1+0xa28], R6 ;  /* 0x000a280601007387 */ /* 0x0001e80000100a00 */
[----:B0-----:R-:W2:Y:S02]  /*8780*/  LDL.LU.64 R6, [R1+0x1790] ;  /* 0x0017900001067983 */ /* 0x001ea40000300a00 */
[----:B--2---:R-:W-:Y:S01]  /*8790*/  IMAD.MOV.U32 R27, RZ, RZ, R6 ;  /* 0x000000ffff1b7224 */ /* 0x004fe200078e0006 */
[----:B------:R-:W-:Y:S01]  /*87a0*/  MOV R6, R7 ;  /* 0x0000000700067202 */ /* 0x000fe20000000f00 */
[----:B------:R-:W-:-:S05]  /*87b0*/  IMAD.MOV.U32 R7, RZ, RZ, R23 ;  /* 0x000000ffff077224 */ /* 0x000fca00078e0017 */
[----:B------:R0:W-:Y:S04]  /*87c0*/  STL.64 [R1+0x1780], R6 ;  /* 0x0017800601007387 */ /* 0x0001e80000100a00 */
[----:B0-----:R0:W2:Y:S01]  /*87d0*/  LDL.64 R6, [R1+0xa20] ;  /* 0x000a200001067983 */ /* 0x0010a20000100a00 */
[----:B------:R-:W-:-:S03]  /*87e0*/  LEA.HI.X.SX32 R11, R5, R4, 0x1, P3 ;  /* 0x00000004050b7211 */ /* 0x000fc600018f0eff */
[----:B------:R-:W-:Y:S04]  /*87f0*/  STL.64 [R1+0x1778], R16 ;  /* 0x0017781001007387 */ /* 0x000fe80000100a00 */
[----:B------:R-:W3:Y:S01]  /*8800*/  LDL.LU R29, [R1+0x24] ;  /* 0x00002400011d7983 */ /* 0x000ee20000300800 */
[----:B--2---:R-:W-:Y:S02]  /*8810*/  LEA.HI.X.SX32 R7, R24, R4, 0x1, P2 ;  /* 0x0000000418077211 */ /* 0x004fe400010f0eff */
[----:B----4-:R-:W-:Y:S02]  /*8820*/  MOV R24, R20 ;  /* 0x0000001400187202 */ /* 0x010fe40000000f00 */
[----:B------:R-:W-:Y:S01]  /*8830*/  MOV R20, R13 ;  /* 0x0000000d00147202 */ /* 0x000fe20000000f00 */
[----:B------:R-:W-:Y:S01]  /*8840*/  IMAD R13, R0, 0x2, R12 ;  /* 0x00000002000d7824 */ /* 0x000fe200078e020c */
[----:B------:R1:W-:Y:S01]  /*8850*/  STL [R1+0xa24], R7 ;  /* 0x000a240701007387 */ /* 0x0003e20000100800 */
[----:B------:R-:W-:-:S03]  /*8860*/  LEA R6, P1, R28, R2, 0x1 ;  /* 0x000000021c067211 */ /* 0x000fc600078208ff */
[----:B------:R2:W-:Y:S04]  /*8870*/  STL [R1+0xa1c], R11 ;  /* 0x000a1c0b01007387 */ /* 0x0005e80000100800 */
[----:B------:R-:W4:Y:S01]  /*8880*/  LDL.LU R23, [R1+0x34] ;  /* 0x0000340001177983 */ /* 0x000f220000300800 */
[----:B-1----:R-:W-:-:S03]  /*8890*/  LEA.HI.X.SX32 R7, R28, R4, 0x1, P1 ;  /* 0x000000041c077211 */ /* 0x002fc600008f0eff */
[----:B------:R-:W4:Y:S04]  /*88a0*/  LDL.LU R5, [R1+0x48] ;  /* 0x0000480001057983 */ /* 0x000f280000300800 */
[----:B------:R-:W-:Y:S04]  /*88b0*/  STL.64 [R1+0x1750], R12 ;  /* 0x0017500c01007387 */ /* 0x000fe80000100a00 */
[----:B------:R-:W4:Y:S01]  /*88c0*/  LDL.LU R28, [R1+0x1788] ;  /* 0x00178800011c7983 */ /* 0x000f220000300800 */
[-C--:B---3--:R-:W-:Y:S02]  /*88d0*/  LEA R16, P2, R9, R2.reuse, 0x1 ;  /* 0x0000000209107211 */ /* 0x088fe400078408ff */
[----:B------:R-:W-:-:S02]  /*88e0*/  LEA R10, P3, R26, R2, 0x1 ;  /* 0x000000021a0a7211 */ /* 0x000fc400078608ff */
[-C--:B------:R-:W-:Y:S01]  /*88f0*/  LEA.HI.X.SX32 R17, R9, R4.reuse, 0x1, P2 ;  /* 0x0000000409117211 */ /* 0x080fe200010f0eff */
[----:B------:R1:W-:Y:S01]  /*8900*/  STL.64 [R1+0xa10], R6 ;  /* 0x000a100601007387 */ /* 0x0003e20000100a00 */
[----:B--2---:R-:W-:-:S03]  /*8910*/  LEA.HI.X.SX32 R11, R26, R4, 0x1, P3 ;  /* 0x000000041a0b7211 */ /* 0x004fc600018f0eff */
[----:B-1----:R-:W2:Y:S04]  /*8920*/  LDL.LU.64 R6, [R1+0x1780] ;  /* 0x0017800001067983 */ /* 0x002ea80000300a00 */
[----:B------:R1:W-:Y:S04]  /*8930*/  STL.64 [R1+0xa08], R16 ;  /* 0x000a081001007387 */ /* 0x0003e80000100a00 */
[----:B-1----:R-:W3:Y:S04]  /*8940*/  LDL.LU.64 R16, [R1+0x1778] ;  /* 0x0017780001107983 */ /* 0x002ee80000300a00 */
[----:B------:R1:W-:Y:S04]  /*8950*/  STL.64 [R1+0xa00], R10 ;  /* 0x000a000a01007387 */ /* 0x0003e80000100a00 */
[----:B-1----:R0:W3:Y:S04]  /*8960*/  LDL.LU R11, [R1+0x1770] ;  /* 0x00177000010b7983 */ /* 0x0020e80000300800 */
[----:B----4-:R1:W-:Y:S04]  /*8970*/  STL [R1+0x176c], R28 ;  /* 0x00176c1c01007387 */ /* 0x0103e80000100800 */
[----:B-1----:R-:W4:Y:S01]  /*8980*/  LDL.LU R28, [R1+0x28] ;  /* 0x00002800011c7983 */ /* 0x002f220000300800 */
[----:B------:R-:W-:Y:S01]  /*8990*/  IMAD.MOV.U32 R8, RZ, RZ, R14 ;  /* 0x000000ffff087224 */ /* 0x000fe200078e000e */
[----:B------:R-:W-:-:S02]  /*89a0*/  LEA R14, R0, R13, 0x1 ;  /* 0x0000000d000e7211 */ /* 0x000fc400078e08ff */
[----:B------:R1:W-:Y:S01]  /*89b0*/  STL [R1+0x1768], R3 ;  /* 0x0017680301007387 */ /* 0x0003e20000100800 */
[----:B--2---:R-:W-:Y:S02]  /*89c0*/  IMAD.MOV.U32 R26, RZ, RZ, R6 ;  /* 0x000000ffff1a7224 */ /* 0x004fe400078e0006 */
[----:B------:R-:W-:Y:S01]  /*89d0*/  IMAD.MOV.U32 R6, RZ, RZ, R15 ;  /* 0x000000ffff067224 */ /* 0x000fe200078e000f */
[----:B------:R-:W-:Y:S01]  /*89e0*/  LEA R15, R0, R14, 0x1 ;  /* 0x0000000e000f7211 */ /* 0x000fe200078e08ff */
[----:B-1----:R-:W2:Y:S01]  /*89f0*/  LDL.LU R3, [R1+0x4c] ;  /* 0x00004c0001037983 */ /* 0x002ea20000300800 */
[----:B---3--:R-:W-:-:S03]  /*8a00*/  MOV R9, R16 ;  /* 0x0000001000097202 */ /* 0x008fc60000000f00 */
[----:B------:R-:W-:Y:S01]  /*8a10*/  IMAD R16, R0, 0x2, R15 ;  /* 0x0000000200107824 */ /* 0x000fe200078e020f */
[----:B----4-:R-:W-:-:S05]  /*8a20*/  LEA R10, P1, R28, R2, 0x1 ;  /* 0x000000021c0a7211 */ /* 0x010fca00078208ff */
[----:B------:R-:W-:Y:S04]  /*8a30*/  STL [R1+0x9f8], R10 ;  /* 0x0009f80a01007387 */ /* 0x000fe80000100800 */
[----:B------:R1:W-:Y:S04]  /*8a40*/  STL.64 [R1+0x1760], R14 ;  /* 0x0017600e01007387 */ /* 0x0003e80000100a00 */
[----:B-1----:R0:W3:Y:S01]  /*8a50*/  LDL.64 R14, [R1+0x9f8] ;  /* 0x0009f800010e7983 */ /* 0x0020e20000100a00 */
[-C--:B------:R-:W-:Y:S02]  /*8a60*/  LEA R12, P2, R29, R2.reuse, 0x1 ;  /* 0x000000021d0c7211 */ /* 0x080fe400078408ff */
[----:B------:R-:W-:-:S02]  /*8a70*/  LEA R10, P3, R17, R2, 0x1 ;  /* 0x00000002110a7211 */ /* 0x000fc400078608ff */
[-C--:B------:R-:W-:Y:S02]  /*8a80*/  LEA.HI.X.SX32 R13, R29, R4.reuse, 0x1, P2 ;  /* 0x000000041d0d7211 */ /* 0x080fe400010f0eff */
[----:B------:R-:W-:Y:S02]  /*8a90*/  LEA.HI.X.SX32 R11, R17, R4, 0x1, P3 ;  /* 0x00000004110b7211 */ /* 0x000fe400018f0eff */
[C---:B------:R-:W-:Y:S01]  /*8aa0*/  LEA R17, R0.reuse, R16, 0x1 ;  /* 0x0000001000117211 */ /* 0x040fe200078e08ff */
[----:B------:R1:W-:Y:S02]  /*8ab0*/  STL.64 [R1+0x9f0], R12 ;  /* 0x0009f00c01007387 */ /* 0x0003e40000100a00 */
[----:B-1----:R-:W-:Y:S02]  /*8ac0*/  IMAD.MOV.U32 R13, RZ, RZ, R18 ;  /* 0x000000ffff0d7224 */ /* 0x002fe400078e0012 */
[----:B------:R-:W-:Y:S01]  /*8ad0*/  IMAD R18, R0, 0x2, R17 ;  /* 0x0000000200127824 */ /* 0x000fe200078e0211 */
[----:B------:R-:W-:Y:S01]  /*8ae0*/  MOV R12, R8 ;  /* 0x00000008000c7202 */ /* 0x000fe20000000f00 */
[----:B------:R-:W-:-:S03]  /*8af0*/  IMAD.MOV.U32 R8, RZ, RZ, R19 ;  /* 0x000000ffff087224 */ /* 0x000fc600078e0013 */
[----:B------:R-:W-:Y:S02]  /*8b00*/  LEA R19, R0, R18, 0x1 ;  /* 0x0000001200137211 */ /* 0x000fe400078e08ff */
[----:B---3--:R-:W-:Y:S02]  /*8b10*/  LEA.HI.X.SX32 R15, R28, R4, 0x1, P1 ;  /* 0x000000041c0f7211 */ /* 0x008fe400008f0eff */
[CC--:B------:R-:W-:Y:S02]  /*8b20*/  LEA R28, P1, R23.reuse, R2.reuse, 0x1 ;  /* 0x00000002171c7211 */ /* 0x0c0fe400078208ff */
[----:B------:R-:W-:Y:S01]  /*8b30*/  LEA R14, P2, R24, R2, 0x1 ;  /* 0x00000002180e7211 */ /* 0x000fe200078408ff */
[----:B------:R1:W-:Y:S01]  /*8b40*/  STL [R1+0x9fc], R15 ;  /* 0x0009fc0f01007387 */ /* 0x0003e20000100800 */
[----:B------:R-:W-:-:S03]  /*8b50*/  LEA.HI.X.SX32 R29, R23, R4, 0x1, P1 ;  /* 0x00000004171d7211 */ /* 0x000fc600008f0eff */
[----:B------:R3:W-:Y:S04]  /*8b60*/  STL.64 [R1+0x9e8], R10 ;  /* 0x0009e80a01007387 */ /* 0x0007e80000100a00 */
[----:B------:R4:W-:Y:S01]  /*8b70*/  STL.64 [R1+0x9e0], R28 ;  /* 0x0009e01c01007387 */ /* 0x0009e20000100a00 */
[----:B-1----:R-:W-:Y:S02]  /*8b80*/  LEA.HI.X.SX32 R15, R24, R4, 0x1, P2 ;  /* 0x00000004180f7211 */ /* 0x002fe400010f0eff */
[C---:B---3--:R-:W-:Y:S01]  /*8b90*/  LEA R10, P3, R22.reuse, R2, 0x1 ;  /* 0x00000002160a7211 */ /* 0x048fe200078608ff */
[----:B----4-:R-:W3:Y:S03]  /*8ba0*/  LDL.LU R28, [R1+0x176c] ;  /* 0x00176c00011c7983 */ /* 0x010ee60000300800 */
[----:B------:R-:W-:Y:S01]  /*8bb0*/  LEA.HI.X.SX32 R11, R22, R4, 0x1, P3 ;  /* 0x00000004160b7211 */ /* 0x000fe200018f0eff */
[----:B------:R-:W4:Y:S04]  /*8bc0*/  LDL.LU R23, [R1+0x78] ;  /* 0x0000780001177983 */ /* 0x000f280000300800 */
[----:B------:R2:W-:Y:S04]  /*8bd0*/  STL.64 [R1+0x9d8], R14 ;  /* 0x0009d80e01007387 */ /* 0x0005e80000100a00 */
[----:B------:R1:W-:Y:S04]  /*8be0*/  STL.64 [R1+0x9d0], R10 ;  /* 0x0009d00a01007387 */ /* 0x0003e80000100a00 */
[----:B------:R-:W-:Y:S01]  /*8bf0*/  STL.64 [R1+0x1728], R18 ;  /* 0x0017281201007387 */ /* 0x000fe20000100a00 */
[----:B--2---:R-:W-:-:S04]  /*8c00*/  LEA R14, P1, R3, R2, 0x1 ;  /* 0x00000002030e7211 */ /* 0x004fc800078208ff */
[----:B------:R-:W-:Y:S02]  /*8c10*/  LEA.HI.X.SX32 R15, R3, R4, 0x1, P1 ;  /* 0x00000004030f7211 */ /* 0x000fe400008f0eff */
[----:B------:R-:W2:Y:S01]  /*8c20*/  LDL.LU R3, [R1+0x1768] ;  /* 0x0017680001037983 */ /* 0x000ea20000300800 */
[C---:B------:R-:W-:Y:S02]  /*8c30*/  LEA R24, P2, R5.reuse, R2, 0x1 ;  /* 0x0000000205187211 */ /* 0x040fe400078408ff */
[----:B------:R-:W-:Y:S02]  /*8c40*/  MOV R29, R25 ;  /* 0x00000019001d7202 */ /* 0x000fe40000000f00 */
[----:B------:R-:W-:Y:S01]  /*8c50*/  LEA.HI.X.SX32 R25, R5, R4, 0x1, P2 ;  /* 0x0000000405197211 */ /* 0x000fe200010f0eff */
[----:B------:R0:W-:Y:S01]  /*8c60*/  STL.64 [R1+0x9c8], R14 ;  /* 0x0009c80e01007387 */ /* 0x0001e20000100a00 */
[----:B-1----:R-:W-:Y:S01]  /*8c70*/  LEA R10, P3, R21, R2, 0x1 ;  /* 0x00000002150a7211 */ /* 0x002fe200078608ff */
[----:B------:R-:W-:-:S03]  /*8c80*/  IMAD R22, R0, 0x2, R19 ;  /* 0x0000000200167824 */ /* 0x000fc600078e0213 */
[----:B------:R-:W-:Y:S01]  /*8c90*/  LEA.HI.X.SX32 R11, R21, R4, 0x1, P3 ;  /* 0x00000004150b7211 */ /* 0x000fe200018f0eff */
[----:B0-----:R-:W3:Y:S04]  /*8ca0*/  LDL.LU.64 R14, [R1+0x1760] ;  /* 0x00176000010e7983 */ /* 0x001ee80000300a00 */
[----:B------:R-:W3:Y:S04]  /*8cb0*/  LDL.LU R5, [R1+0x1758] ;  /* 0x0017580001057983 */ /* 0x000ee80000300800 */
[----:B------:R0:W-:Y:S01]  /*8cc0*/  STL.64 [R1+0x9c0], R24 ;  /* 0x0009c01801007387 */ /* 0x0001e20000100a00 */
[-C--:B------:R-:W-:Y:S01]  /*8cd0*/  LEA R18, P2, R12, R2.reuse, 0x1 ;  /* 0x000000020c127211 */ /* 0x080fe200078408ff */
[----:B0-----:R-:W-:Y:S01]  /*8ce0*/  IMAD.MOV.U32 R25, RZ, RZ, R20 ;  /* 0x000000ffff197224 */ /* 0x001fe200078e0014 */
[----:B------:R-:W-:-:S04]  /*8cf0*/  LEA R24, P1, R20, R2, 0x1 ;  /* 0x0000000214187211 */ /* 0x000fc800078208ff */
[----:B------:R-:W-:Y:S01]  /*8d00*/  LEA.HI.X.SX32 R25, R25, R4, 0x1, P1 ;  /* 0x0000000419197211 */ /* 0x000fe200008f0eff */
[----:B------:R0:W-:Y:S01]  /*8d10*/  STL.64 [R1+0x9b8], R10 ;  /* 0x0009b80a01007387 */ /* 0x0001e20000100a00 */
[----:B------:R-:W-:-:S03]  /*8d20*/  LEA R21, R0, R22, 0x1 ;  /* 0x0000001600157211 */ /* 0x000fc600078e08ff */
[----:B------:R-:W-:Y:S01]  /*8d30*/  STL.64 [R1+0x9b0], R24 ;  /* 0x0009b01801007387 */ /* 0x000fe20000100a00 */
[----:B------:R-:W-:Y:S02]  /*8d40*/  LEA.HI.X.SX32 R19, R12, R4, 0x1, P2 ;  /* 0x000000040c137211 */ /* 0x000fe400010f0eff */
[----:B------:R-:W-:Y:S02]  /*8d50*/  LEA R20, R0, R21, 0x1 ;  /* 0x0000001500147211 */ /* 0x000fe400078e08ff */
[----:B0-----:R-:W-:-:S04]  /*8d60*/  LEA R10, P3, R13, R2, 0x1 ;  /* 0x000000020d0a7211 */ /* 0x001fc800078608ff */
[----:B------:R-:W-:Y:S01]  /*8d70*/  LEA.HI.X.SX32 R11, R13, R4, 0x1, P3 ;  /* 0x000000040d0b7211 */ /* 0x000fe200018f0eff */
[----:B------:R-:W-:Y:S04]  /*8d80*/  STL.64 [R1+0x9a8], R18 ;  /* 0x0009a81201007387 */ /* 0x000fe80000100a00 */
[----:B------:R0:W-:Y:S04]  /*8d90*/  STL.64 [R1+0x9a0], R10 ;  /* 0x0009a00a01007387 */ /* 0x0001e80000100a00 */
[----:B------:R4:W-:Y:S01]  /*8da0*/  STL.64 [R1+0x1720], R20 ;  /* 0x0017201401007387 */ /* 0x0009e20000100a00 */
[----:B------:R-:W-:-:S04]  /*8db0*/  LEA R12, P2, R29, R2, 0x1 ;  /* 0x000000021d0c7211 */ /* 0x000fc800078408ff */
[----:B------:R-:W-:Y:S02]  /*8dc0*/  LEA.HI.X.SX32 R13, R29, R4, 0x1, P2 ;  /* 0x000000041d0d7211 */ /* 0x000fe400010f0eff */
[----:B0-----:R-:W-:-:S04]  /*8dd0*/  LEA R10, P3, R8, R2, 0x1 ;  /* 0x00000002080a7211 */ /* 0x001fc800078608ff */
[----:B------:R-:W-:Y:S01]  /*8de0*/  LEA.HI.X.SX32 R11, R8, R4, 0x1, P3 ;  /* 0x00000004080b7211 */ /* 0x000fe200018f0eff */
[----:B--2---:R-:W-:-:S04]  /*8df0*/  IMAD R25, R0, 0x2, R3 ;  /* 0x0000000200197824 */ /* 0x004fc800078e0203 */
[----:B------:R-:W-:-:S04]  /*8e00*/  IMAD R25, R0, 0x2, R25 ;  /* 0x0000000200197824 */ /* 0x000fc800078e0219 */
[----:B------:R-:W-:Y:S01]  /*8e10*/  IMAD.MOV.U32 R18, RZ, RZ, R25 ;  /* 0x000000ffff127224 */ /* 0x000fe200078e0019 */
[C---:B------:R-:W-:Y:S02]  /*8e20*/  LEA R25, R0.reuse, R20, 0x1 ;  /* 0x0000001400197211 */ /* 0x040fe400078e08ff */
[C---:B----4-:R-:W-:Y:S02]  /*8e30*/  LEA R20, P1, R23.reuse, R2, 0x1 ;  /* 0x0000000217147211 */ /* 0x050fe400078208ff */
[CC--:B------:R-:W-:Y:S02]  /*8e40*/  LEA R24, R0.reuse, R3.reuse, 0x1 ;  /* 0x0000000300187211 */ /* 0x0c0fe400078e08ff */
[----:B------:R-:W-:Y:S02]  /*8e50*/  LEA.HI.X.SX32 R21, R23, R4, 0x1, P1 ;  /* 0x0000000417157211 */ /* 0x000fe400008f0eff */
[C---:B------:R-:W-:Y:S01]  /*8e60*/  LEA R23, R0.reuse, R3, 0x1 ;  /* 0x0000000300177211 */ /* 0x040fe200078e08ff */
[----:B------:R-:W-:-:S04]  /*8e70*/  IMAD R24, R0, 0x2, R24 ;  /* 0x0000000200187824 */ /* 0x000fc800078e0218 */
[C---:B------:R-:W-:Y:S01]  /*8e80*/  IMAD R23, R0.reuse, 0x2, R23 ;  /* 0x0000000200177824 */ /* 0x040fe200078e0217 */
[----:B------:R-:W-:-:S04]  /*8e90*/  LEA R24, R0, R24, 0x1 ;  /* 0x0000001800187211 */ /* 0x000fc800078e08ff */
[C---:B------:R-:W-:Y:S02]  /*8ea0*/  LEA R23, R0.reuse, R23, 0x1 ;  /* 0x0000001700177211 */ /* 0x040fe400078e08ff */
[----:B------:R-:W-:Y:S01]  /*8eb0*/  MOV R19, R24 ;  /* 0x0000001800137202 */ /* 0x000fe20000000f00 */
[C---:B------:R-:W-:Y:S02]  /*8ec0*/  IMAD R24, R0.reuse, 0x2, R25 ;  /* 0x0000000200187824 */ /* 0x040fe400078e0219 */
[C---:B------:R-:W-:Y:S01]  /*8ed0*/  IMAD R23, R0.reuse, 0x2, R23 ;  /* 0x0000000200177824 */ /* 0x040fe200078e0217 */
[----:B------:R0:W-:Y:S03]  /*8ee0*/  STL.64 [R1+0x998], R20 ;  /* 0x0009981401007387 */ /* 0x0001e60000100a00 */
[----:B------:R-:W-:Y:S01]  /*8ef0*/  IMAD.MOV.U32 R8, RZ, RZ, R23 ;  /* 0x000000ffff087224 */ /* 0x000fe200078e0017 */
[----:B------:R1:W-:Y:S01]  /*8f00*/  STL.64 [R1+0x990], R12 ;  /* 0x0009900c01007387 */ /* 0x0003e20000100a00 */
[----:B------:R-:W-:-:S03]  /*8f10*/  LEA R23, R0, R24, 0x1 ;  /* 0x0000001800177211 */ /* 0x000fc600078e08ff */
[----:B0-----:R-:W2:Y:S02]  /*8f20*/  LDL.LU R20, [R1+0x60] ;  /* 0x0000600001147983 */ /* 0x001ea40000300800 */
[----:B------:R-:W-:Y:S02]  /*8f30*/  IMAD R29, R0, 0x2, R23 ;  /* 0x00000002001d7824 */ /* 0x000fe400078e0217 */
[----:B------:R0:W-:Y:S01]  /*8f40*/  STL.64 [R1+0x988], R10 ;  /* 0x0009880a01007387 */ /* 0x0001e20000100a00 */
[----:B-1----:R-:W-:-:S03]  /*8f50*/  LEA R12, P1, R26, R2, 0x1 ;  /* 0x000000021a0c7211 */ /* 0x002fc600078208ff */
[----:B------:R1:W-:Y:S01]  /*8f60*/  STL.64 [R1+0x1730], R24 ;  /* 0x0017301801007387 */ /* 0x0003e20000100a00 */
[----:B------:R-:W-:Y:S02]  /*8f70*/  LEA.HI.X.SX32 R13, R26, R4, 0x1, P1 ;  /* 0x000000041a0d7211 */ /* 0x000fe400008f0eff */
[----:B------:R-:W-:Y:S02]  /*8f80*/  MOV R21, R9 ;  /* 0x0000000900157202 */ /* 0x000fe40000000f00 */
[----:B------:R-:W4:Y:S01]  /*8f90*/  LDL.LU R9, [R1+0x3c] ;  /* 0x00003c0001097983 */ /* 0x000f220000300800 */
[----:B0-----:R-:W-:-:S03]  /*8fa0*/  LEA R10, P2, R27, R2, 0x1 ;  /* 0x000000021b0a7211 */ /* 0x001fc600078408ff */
[----:B------:R-:W4:Y:S01]  /*8fb0*/  LDL.LU R26, [R1+0x38] ;  /* 0x00003800011a7983 */ /* 0x000f220000300800 */
[----:B-1----:R-:W-:Y:S01]  /*8fc0*/  IMAD.MOV.U32 R24, RZ, RZ, R6 ;  /* 0x000000ffff187224 */ /* 0x002fe200078e0006 */
[C---:B---3--:R-:W-:Y:S02]  /*8fd0*/  LEA R6, P3, R28.reuse, R2, 0x1 ;  /* 0x000000021c067211 */ /* 0x048fe400078608ff */
[----:B------:R-:W-:Y:S02]  /*8fe0*/  MOV R25, R7 ;  /* 0x0000000700197202 */ /* 0x000fe40000000f00 */
[-C--:B------:R-:W-:Y:S02]  /*8ff0*/  LEA.HI.X.SX32 R11, R27, R4.reuse, 0x1, P2 ;  /* 0x000000041b0b7211 */ /* 0x080fe400010f0eff */
[----:B------:R-:W-:Y:S02]  /*9000*/  LEA.HI.X.SX32 R7, R28, R4, 0x1, P3 ;  /* 0x000000041c077211 */ /* 0x000fe400018f0eff */
[C---:B------:R-:W-:Y:S01]  /*9010*/  LEA R28, R0.reuse, R29, 0x1 ;  /* 0x0000001d001c7211 */ /* 0x040fe200078e08ff */
[----:B------:R-:W-:Y:S04]  /*9020*/  STL.64 [R1+0x980], R12 ;  /* 0x0009800c01007387 */ /* 0x000fe80000100a00 */
[----:B------:R-:W-:Y:S04]  /*9030*/  STL.64 [R1+0x978], R10 ;  /* 0x0009780a01007387 */ /* 0x000fe80000100a00 */
[----:B------:R-:W-:Y:S04]  /*9040*/  STL.64 [R1+0x970], R6 ;  /* 0x0009700601007387 */ /* 0x000fe80000100a00 */
[----:B------:R0:W-:Y:S04]  /*9050*/  STL.64 [R1+0x1718], R28 ;  /* 0x0017181c01007387 */ /* 0x0001e80000100a00 */
[----:B0-----:R-:W3:Y:S01]  /*9060*/  LDL.LU R29, [R1+0x50] ;  /* 0x00005000011d7983 */ /* 0x001ee20000300800 */
[----:B------:R-:W-:Y:S01]  /*9070*/  IMAD R13, R0, 0x2, R3 ;  /* 0x00000002000d7824 */ /* 0x000fe200078e0203 */
[----:B------:R-:W-:-:S02]  /*9080*/  LEA R12, P1, R24, R2, 0x1 ;  /* 0x00000002180c7211 */ /* 0x000fc400078208ff */
[----:B------:R-:W-:Y:S02]  /*9090*/  LEA R10, P2, R25, R2, 0x1 ;  /* 0x00000002190a7211 */ /* 0x000fe400078408ff */
[----:B------:R-:W-:Y:S01]  /*90a0*/  LEA R27, R0, R28, 0x1 ;  /* 0x0000001c001b7211 */ /* 0x000fe200078e08ff */
[----:B------:R-:W-:Y:S01]  /*90b0*/  IMAD.MOV.U32 R28, RZ, RZ, R13 ;  /* 0x000000ffff1c7224 */ /* 0x000fe200078e000d */
[----:B------:R-:W-:Y:S02]  /*90c0*/  LEA R6, P3, R3, R2, 0x1 ;  /* 0x0000000203067211 */ /* 0x000fe400078608ff */
[-C--:B------:R-:W-:Y:S02]  /*90d0*/  LEA.HI.X.SX32 R13, R24, R4.reuse, 0x1, P1 ;  /* 0x00000004180d7211 */ /* 0x080fe400008f0eff */
[-C--:B------:R-:W-:Y:S02]  /*90e0*/  LEA.HI.X.SX32 R11, R25, R4.reuse, 0x1, P2 ;  /* 0x00000004190b7211 */ /* 0x080fe400010f0eff */
[----:B------:R-:W-:Y:S01]  /*90f0*/  LEA.HI.X.SX32 R7, R3, R4, 0x1, P3 ;  /* 0x0000000403077211 */ /* 0x000fe200018f0eff */
[----:B------:R0:W-:Y:S01]  /*9100*/  STL.64 [R1+0x968], R12 ;  /* 0x0009680c01007387 */ /* 0x0001e20000100a00 */
[----:B------:R-:W-:-:S02]  /*9110*/  LEA R3, R0, R27, 0x1 ;  /* 0x0000001b00037211 */ /* 0x000fc400078e08ff */
[-C--:B------:R-:W-:Y:S01]  /*9120*/  LEA R24, P2, R18, R2.reuse, 0x1 ;  /* 0x0000000212187211 */ /* 0x080fe200078408ff */
[----:B0-----:R-:W3:Y:S04]  /*9130*/  LDL.LU.64 R12, [R1+0x1750] ;  /* 0x00175000010c7983 */ /* 0x001ee80000300a00 */
[----:B------:R0:W-:Y:S04]  /*9140*/  STL.64 [R1+0x960], R10 ;  /* 0x0009600a01007387 */ /* 0x0001e80000100a00 */
[----:B------:R1:W-:Y:S04]  /*9150*/  STL.64 [R1+0x958], R6 ;  /* 0x0009580601007387 */ /* 0x0003e80000100a00 */
[----:B------:R1:W-:Y:S01]  /*9160*/  STL [R1+0x18], R3 ;  /* 0x0000180301007387 */ /* 0x0003e20000100800 */
[----:B0-----:R-:W-:-:S02]  /*9170*/  LEA R10, P1, R28, R2, 0x1 ;  /* 0x000000021c0a7211 */ /* 0x001fc400078208ff */
[C---:B-1----:R-:W-:Y:S02]  /*9180*/  LEA R6, P3, R19.reuse, R2, 0x1 ;  /* 0x0000000213067211 */ /* 0x042fe400078608ff */
[-C--:B------:R-:W-:Y:S01]  /*9190*/  LEA.HI.X.SX32 R11, R28, R4.reuse, 0x1, P1 ;  /* 0x000000041c0b7211 */ /* 0x080fe200008f0eff */
[----:B------:R-:W-:Y:S01]  /*91a0*/  IMAD R3, R0, 0x2, R3 ;  /* 0x0000000200037824 */ /* 0x000fe200078e0203 */
[-C--:B------:R-:W-:Y:S02]  /*91b0*/  LEA.HI.X.SX32 R7, R19, R4.reuse, 0x1, P3 ;  /* 0x0000000413077211 */ /* 0x080fe400018f0eff */
[----:B------:R-:W-:Y:S01]  /*91c0*/  LEA.HI.X.SX32 R25, R18, R4, 0x1, P2 ;  /* 0x0000000412197211 */ /* 0x000fe200010f0eff */
[----:B------:R0:W-:Y:S01]  /*91d0*/  STL.64 [R1+0x950], R10 ;  /* 0x0009500a01007387 */ /* 0x0001e20000100a00 */
[----:B------:R-:W-:Y:S02]  /*91e0*/  LEA R28, R0, R3, 0x1 ;  /* 0x00000003001c7211 */ /* 0x000fe400078e08ff */
[-C--:B------:R-:W-:Y:S01]  /*91f0*/  LEA R18, P3, R21, R2.reuse, 0x1 ;  /* 0x0000000215127211 */ /* 0x080fe200078608ff */
[----:B0-----:R-:W3:Y:S04]  /*9200*/  LDL.LU.64 R10, [R1+0x1748] ;  /* 0x00174800010a7983 */ /* 0x001ee80000300a00 */
[----:B------:R0:W-:Y:S04]  /*9210*/  STL.64 [R1+0x940], R6 ;  /* 0x0009400601007387 */ /* 0x0001e80000100a00 */
[----:B------:R-:W-:Y:S01]  /*9220*/  STL.64 [R1+0x948], R24 ;  /* 0x0009481801007387 */ /* 0x000fe20000100a00 */
[----:B0-----:R-:W-:Y:S01]  /*9230*/  IMAD.MOV.U32 R7, RZ, RZ, R8 ;  /* 0x000000ffff077224 */ /* 0x001fe200078e0008 */
[----:B------:R-:W-:-:S02]  /*9240*/  LEA R6, P1, R8, R2, 0x1 ;  /* 0x0000000208067211 */ /* 0x000fc400078208ff */
[----:B------:R-:W-:Y:S02]  /*9250*/  LEA R8, R0, R28, 0x1 ;  /* 0x0000001c00087211 */ /* 0x000fe400078e08ff */
[----:B------:R-:W-:-:S03]  /*9260*/  LEA.HI.X.SX32 R7, R7, R4, 0x1, P1 ;  /* 0x0000000407077211 */ /* 0x000fc600008f0eff */
[C---:B------:R-:W-:Y:S01]  /*9270*/  IMAD R8, R0.reuse, 0x2, R8 ;  /* 0x0000000200087824 */ /* 0x040fe200078e0208 */
[----:B------:R-:W-:Y:S01]  /*9280*/  LEA.HI.X.SX32 R19, R21, R4, 0x1, P3 ;  /* 0x0000000415137211 */ /* 0x000fe200018f0eff */
[----:B------:R0:W-:Y:S03]  /*9290*/  STL.64 [R1+0x938], R6 ;  /* 0x0009380601007387 */ /* 0x0001e60000100a00 */
[----:B------:R-:W-:Y:S01]  /*92a0*/  LEA R8, R0, R8, 0x1 ;  /* 0x0000000800087211 */ /* 0x000fe200078e08ff */
[----:B0-----:R-:W3:Y:S01]  /*92b0*/  LDL.LU.64 R6, [R1+0x1740] ;  /* 0x0017400001067983 */ /* 0x001ee20000300a00 */
[----:B--2---:R-:W-:-:S04]  /*92c0*/  LEA R24, P2, R20, R2, 0x1 ;  /* 0x0000000214187211 */ /* 0x004fc800078408ff */
[----:B------:R-:W-:Y:S02]  /*92d0*/  LEA.HI.X.SX32 R25, R20, R4, 0x1, P2 ;  /* 0x0000000414197211 */ /* 0x000fe400010f0eff */
[----:B----4-:R-:W-:-:S03]  /*92e0*/  LEA R20, P2, R9, R2, 0x1 ;  /* 0x0000000209147211 */ /* 0x010fc600078408ff */
[----:B------:R-:W-:Y:S01]  /*92f0*/  STL.64 [R1+0x930], R24 ;  /* 0x0009301801007387 */ /* 0x000fe20000100a00 */
[----:B------:R-:W-:-:S03]  /*9300*/  LEA.HI.X.SX32 R21, R9, R4, 0x1, P2 ;  /* 0x0000000409157211 */ /* 0x000fc600010f0eff */
[----:B------:R0:W-:Y:S04]  /*9310*/  STL.64 [R1+0x928], R18 ;  /* 0x0009281201007387 */ /* 0x0001e80000100a00 */
[----:B------:R1:W-:Y:S01]  /*9320*/  STL.64 [R1+0x918], R20 ;  /* 0x0009181401007387 */ /* 0x0003e20000100a00 */
[----:B0-----:R-:W-:Y:S01]  /*9330*/  LEA R18, P3, R26, R2, 0x1 ;  /* 0x000000021a127211 */ /* 0x001fe200078608ff */
[----:B-1----:R-:W-:-:S03]  /*9340*/  IMAD R21, R0, 0x2, R8 ;  /* 0x0000000200157824 */ /* 0x002fc600078e0208 */
[----:B------:R-:W-:Y:S02]  /*9350*/  LEA.HI.X.SX32 R19, R26, R4, 0x1, P3 ;  /* 0x000000041a137211 */ /* 0x000fe400018f0eff */
[----:B---3--:R-:W-:-:S04]  /*9360*/  LEA R24, P1, R29, R2, 0x1 ;  /* 0x000000021d187211 */ /* 0x008fc800078208ff */
[----:B------:R-:W-:Y:S02]  /*9370*/  LEA.HI.X.SX32 R25, R29, R4, 0x1, P1 ;  /* 0x000000041d197211 */ /* 0x000fe400008f0eff */
[----:B------:R-:W-:-:S04]  /*9380*/  LEA R8, P1, R5, R2, 0x1 ;  /* 0x0000000205087211 */ /* 0x000fc800078208ff */
[----:B------:R-:W-:Y:S01]  /*9390*/  LEA.HI.X.SX32 R9, R5, R4, 0x1, P1 ;  /* 0x0000000405097211 */ /* 0x000fe200008f0eff */
[----:B------:R-:W-:Y:S04]  /*93a0*/  STL.64 [R1+0x920], R24 ;  /* 0x0009201801007387 */ /* 0x000fe80000100a00 */
[----:B------:R-:W-:Y:S04]  /*93b0*/  STL.64 [R1+0x910], R18 ;  /* 0x0009101201007387 */ /* 0x000fe80000100a00 */
[----:B------:R0:W-:Y:S04]  /*93c0*/  STL.64 [R1+0x908], R8 ;  /* 0x0009080801007387 */ /* 0x0001e80000100a00 */
[----:B0-----:R-:W2:Y:S01]  /*93d0*/  LDL.LU.64 R8, [R1+0x1738] ;  /* 0x0017380001087983 */ /* 0x001ea20000300a00 */
[----:B------:R-:W-:-:S05]  /*93e0*/  LEA R20, R0, R21, 0x1 ;  /* 0x0000001500147211 */ /* 0x000fca00078e08ff */
[----:B------:R-:W-:-:S05]  /*93f0*/  IMAD R5, R0, 0x2, R20 ;  /* 0x0000000200057824 */ /* 0x000fca00078e0214 */
[----:B------:R-:W-:Y:S02]  /*9400*/  LEA R29, R0, R5, 0x1 ;  /* 0x00000005001d7211 */ /* 0x000fe400078e08ff */
[CC--:B------:R-:W-:Y:S02]  /*9410*/  LEA R24, P2, R6.reuse, R2.reuse, 0x1 ;  /* 0x0000000206187211 */ /* 0x0c0fe400078408ff */
[C---:B------:R-:W-:Y:S02]  /*9420*/  LEA R18, P3, R7.reuse, R2, 0x1 ;  /* 0x0000000207127211 */ /* 0x040fe400078608ff */
[-C--:B------:R-:W-:Y:S02]  /*9430*/  LEA.HI.X.SX32 R25, R6, R4.reuse, 0x1, P2 ;  /* 0x0000000406197211 */ /* 0x080fe400010f0eff */
[----:B------:R-:W-:-:S03]  /*9440*/  LEA.HI.X.SX32 R19, R7, R4, 0x1, P3 ;  /* 0x0000000407137211 */ /* 0x000fc600018f0eff */
[----:B------:R-:W-:Y:S04]  /*9450*/  STL.64 [R1+0x900], R24 ;  /* 0x0009001801007387 */ /* 0x000fe80000100a00 */
[----:B------:R0:W-:Y:S02]  /*9460*/  STL.64 [R1+0x8f8], R18 ;  /* 0x0008f81201007387 */ /* 0x0001e40000100a00 */
[----:B0-----:R-:W-:-:S04]  /*9470*/  LEA R18, P3, R10, R2, 0x1 ;  /* 0x000000020a127211 */ /* 0x001fc800078608ff */
[----:B------:R-:W-:Y:S02]  /*9480*/  LEA.HI.X.SX32 R19, R10, R4, 0x1, P3 ;  /* 0x000000040a137211 */ /* 0x000fe400018f0eff */
[CC--:B--2---:R-:W-:Y:S02]  /*9490*/  LEA R6, P1, R8.reuse, R2.reuse, 0x1 ;  /* 0x0000000208067211 */ /* 0x0c4fe400078208ff */
[C---:B------:R-:W-:Y:S02]  /*94a0*/  LEA R24, P2, R9.reuse, R2, 0x1 ;  /* 0x0000000209187211 */ /* 0x040fe400078408ff */
[-C--:B------:R-:W-:Y:S02]  /*94b0*/  LEA.HI.X.SX32 R7, R8, R4.reuse, 0x1, P1 ;  /* 0x0000000408077211 */ /* 0x080fe400008f0eff */
[----:B------:R-:W-:Y:S02]  /*94c0*/  LEA.HI.X.SX32 R25, R9, R4, 0x1, P2 ;  /* 0x0000000409197211 */ /* 0x000fe400010f0eff */
[C---:B------:R-:W-:Y:S01]  /*94d0*/  LEA R8, P3, R13.reuse, R2, 0x1 ;  /* 0x000000020d087211 */ /* 0x040fe200078608ff */
[----:B------:R-:W-:Y:S04]  /*94e0*/  STL.64 [R1+0x8f0], R6 ;  /* 0x0008f00601007387 */ /* 0x000fe80000100a00 */
[----:B------:R0:W-:Y:S01]  /*94f0*/  STL.64 [R1+0x8e8], R24 ;  /* 0x0008e81801007387 */ /* 0x0001e20000100a00 */
[----:B------:R-:W-:-:S03]  /*9500*/  LEA.HI.X.SX32 R9, R13, R4, 0x1, P3 ;  /* 0x000000040d097211 */ /* 0x000fc600018f0eff */
[----:B------:R1:W-:Y:S01]  /*9510*/  STL.64 [R1+0x8e0], R18 ;  /* 0x0008e01201007387 */ /* 0x0003e20000100a00 */
[CC--:B0-----:R-:W-:Y:S02]  /*9520*/  LEA R24, P1, R11.reuse, R2.reuse, 0x1 ;  /* 0x000000020b187211 */ /* 0x0c1fe400078208ff */
[C---:B-1----:R-:W-:Y:S02]  /*9530*/  LEA R18, P2, R12.reuse, R2, 0x1 ;  /* 0x000000020c127211 */ /* 0x042fe400078408ff */
[-C--:B------:R-:W-:Y:S02]  /*9540*/  LEA.HI.X.SX32 R25, R11, R4.reuse, 0x1, P1 ;  /* 0x000000040b197211 */ /* 0x080fe400008f0eff */
[----:B------:R-:W-:Y:S01]  /*9550*/  LEA.HI.X.SX32 R19, R12, R4, 0x1, P2 ;  /* 0x000000040c137211 */ /* 0x000fe200010f0eff */
[----:B------:R-:W-:Y:S04]  /*9560*/  STL.64 [R1+0x8c8], R8 ;  /* 0x0008c80801007387 */ /* 0x000fe80000100a00 */
[----:B------:R0:W-:Y:S01]  /*9570*/  STL.64 [R1+0x8d8], R24 ;  /* 0x0008d81801007387 */ /* 0x0001e20000100a00 */
[----:B------:R-:W-:-:S03]  /*9580*/  IMAD R7, R0, 0x2, R29 ;  /* 0x0000000200077824 */ /* 0x000fc600078e021d */
[----:B------:R1:W-:Y:S01]  /*9590*/  STL.64 [R1+0x8d0], R18 ;  /* 0x0008d01201007387 */ /* 0x0003e20000100a00 */
[-C--:B------:R-:W-:Y:S02]  /*95a0*/  LEA R12, P3, R16, R2.reuse, 0x1 ;  /* 0x00000002100c7211 */ /* 0x080fe400078608ff */
[CC--:B0-----:R-:W-:Y:S02]  /*95b0*/  LEA R24, P1, R14.reuse, R2.reuse, 0x1 ;  /* 0x000000020e187211 */ /* 0x0c1fe400078208ff */
[C---:B-1----:R-:W-:Y:S02]  /*95c0*/  LEA R18, P2, R15.reuse, R2, 0x1 ;  /* 0x000000020f127211 */ /* 0x042fe400078408ff */
[-C--:B------:R-:W-:Y:S02]  /*95d0*/  LEA.HI.X.SX32 R25, R14, R4.reuse, 0x1, P1 ;  /* 0x000000040e197211 */ /* 0x080fe400008f0eff */
[-C--:B------:R-:W-:Y:S02]  /*95e0*/  LEA.HI.X.SX32 R19, R15, R4.reuse, 0x1, P2 ;  /* 0x000000040f137211 */ /* 0x080fe400010f0eff */
[----:B------:R-:W-:Y:S01]  /*95f0*/  LEA R10, R0, R7, 0x1 ;  /* 0x00000007000a7211 */ /* 0x000fe200078e08ff */
[----:B------:R0:W-:Y:S01]  /*9600*/  STL.64 [R1+0x8c0], R24 ;  /* 0x0008c01801007387 */ /* 0x0001e20000100a00 */
[----:B------:R-:W-:-:S03]  /*9610*/  LEA.HI.X.SX32 R13, R16, R4, 0x1, P3 ;  /* 0x00000004100d7211 */ /* 0x000fc600018f0eff */
[C---:B------:R-:W-:Y:S01]  /*9620*/  IMAD R8, R0.reuse, 0x2, R10 ;  /* 0x0000000200087824 */ /* 0x040fe200078e020a */
[----:B0-----:R-:W2:Y:S04]  /*9630*/  LDL.LU.64 R24, [R1+0x1730] ;  /* 0x0017300001187983 */ /* 0x001ea80000300a00 */
[----:B------:R0:W-:Y:S01]  /*9640*/  STL.64 [R1+0x8b8], R18 ;  /* 0x0008b81201007387 */ /* 0x0001e20000100a00 */
[----:B------:R-:W-:Y:S01]  /*9650*/  LEA R9, R0, R8, 0x1 ;  /* 0x0000000800097211 */ /* 0x000fe200078e08ff */
[----:B------:R-:W-:Y:S02]  /*9660*/  IMAD.MOV.U32 R6, RZ, RZ, R21 ;  /* 0x000000ffff067224 */ /* 0x000fe400078e0015 */
[----:B0-----:R-:W3:Y:S04]  /*9670*/  LDL.LU.64 R18, [R1+0x1728] ;  /* 0x0017280001127983 */ /* 0x001ee80000300a00 */
[----:B------:R0:W-:Y:S02]  /*9680*/  STL.64 [R1+0x8b0], R12 ;  /* 0x0008b00c01007387 */ /* 0x0001e40000100a00 */
[----:B0-----:R-:W-:-:S02]  /*9690*/  MOV R13, R20 ;  /* 0x00000014000d7202 */ /* 0x001fc40000000f00 */
[----:B------:R-:W-:-:S04]  /*96a0*/  LEA R20, P1, R17, R2, 0x1 ;  /* 0x0000000211147211 */ /* 0x000fc800078208ff */
[----:B------:R-:W-:Y:S01]  /*96b0*/  LEA.HI.X.SX32 R21, R17, R4, 0x1, P1 ;  /* 0x0000000411157211 */ /* 0x000fe200008f0eff */
[----:B------:R-:W-:Y:S04]  /*96c0*/  STL.64 [R1+0x1710], R8 ;  /* 0x0017100801007387 */ /* 0x000fe80000100a00 */
[----:B------:R0:W-:Y:S04]  /*96d0*/  STL.64 [R1+0x8a8], R20 ;  /* 0x0008a81401007387 */ /* 0x0001e80000100a00 */
[----:B0-----:R-:W4:Y:S01]  /*96e0*/  LDL.LU.64 R20, [R1+0x1720] ;  /* 0x0017200001147983 */ /* 0x001f220000300a00 */
[----:B------:R-:W-:Y:S01]  /*96f0*/  IMAD.MOV.U32 R12, RZ, RZ, R5 ;  /* 0x000000ffff0c7224 */ /* 0x000fe200078e0005 */
[----:B------:R-:W-:-:S05]  /*9700*/  LEA R5, R0, R9, 0x1 ;  /* 0x0000000900057211 */ /* 0x000fca00078e08ff */
[----:B------:R-:W-:-:S05]  /*9710*/  IMAD R26, R0, 0x2, R5 ;  /* 0x00000002001a7824 */ /* 0x000fca00078e0205 */
[----:B------:R-:W-:-:S05]  /*9720*/  LEA R17, R0, R26, 0x1 ;  /* 0x0000001a00117211 */ /* 0x000fca00078e08ff */
[----:B------:R-:W-:Y:S01]  /*9730*/  IMAD R16, R0, 0x2, R17 ;  /* 0x0000000200107824 */ /* 0x000fe200078e0211 */
[CC--:B---3--:R-:W-:Y:S02]  /*9740*/  LEA R14, P3, R19.reuse, R2.reuse, 0x1 ;  /* 0x00000002130e7211 */ /* 0x0c8fe400078608ff */
[C---:B------:R-:W-:Y:S02]  /*9750*/  LEA R8, P2, R18.reuse, R2, 0x1 ;  /* 0x0000000212087211 */ /* 0x040fe400078408ff */
[-C--:B------:R-:W-:Y:S02]  /*9760*/  LEA.HI.X.SX32 R15, R19, R4.reuse, 0x1, P3 ;  /* 0x00000004130f7211 */ /* 0x080fe400018f0eff */
[----:B------:R-:W-:Y:S02]  /*9770*/  LEA.HI.X.SX32 R9, R18, R4, 0x1, P2 ;  /* 0x0000000412097211 */ /* 0x000fe400010f0eff */
[C---:B------:R-:W-:Y:S01]  /*9780*/  LEA R18, P1, R22.reuse, R2, 0x1 ;  /* 0x0000000216127211 */ /* 0x040fe200078208ff */
[----:B------:R0:W-:Y:S03]  /*9790*/  STL.64 [R1+0x898], R14 ;  /* 0x0008980e01007387 */ /* 0x0001e60000100a00 */
[----:B------:R-:W-:Y:S01]  /*97a0*/  LEA.HI.X.SX32 R19, R22, R4, 0x1, P1 ;  /* 0x0000000416137211 */ /* 0x000fe200008f0eff */
[----:B------:R1:W-:Y:S01]  /*97b0*/  STL.64 [R1+0x8a0], R8 ;  /* 0x0008a00801007387 */ /* 0x0003e20000100a00 */
[----:B0-----:R-:W-:-:S03]  /*97c0*/  MOV R14, R10 ;  /* 0x0000000a000e7202 */ /* 0x001fc60000000f00 */
[----:B------:R0:W-:Y:S01]  /*97d0*/  STL.64 [R1+0x890], R18 ;  /* 0x0008901201007387 */ /* 0x0001e20000100a00 */
[----:B----4-:R-:W-:-:S04]  /*97e0*/  LEA R10, P2, R21, R2, 0x1 ;  /* 0x00000002150a7211 */ /* 0x010fc800078408ff */
[----:B------:R-:W-:Y:S02]  /*97f0*/  LEA.HI.X.SX32 R11, R21, R4, 0x1, P2 ;  /* 0x00000004150b7211 */ /* 0x000fe400010f0eff */
[----:B-1----:R-:W-:-:S03]  /*9800*/  LEA R8, P3, R20, R2, 0x1 ;  /* 0x0000000214087211 */ /* 0x002fc600078608ff */
[----:B------:R1:W-:Y:S01]  /*9810*/  STL.64 [R1+0x888], R10 ;  /* 0x0008880a01007387 */ /* 0x0003e20000100a00 */
[----:B------:R-:W-:Y:S02]  /*9820*/  LEA.HI.X.SX32 R9, R20, R4, 0x1, P3 ;  /* 0x0000000414097211 */ /* 0x000fe400018f0eff */
[----:B0-----:R-:W-:Y:S01]  /*9830*/  MOV R18, R29 ;  /* 0x0000001d00127202 */ /* 0x001fe20000000f00 */
[----:B------:R-:W3:Y:S01]  /*9840*/  LDL.LU R21, [R1+0x18] ;  /* 0x0000180001157983 */ /* 0x000ee20000300800 */
[----:B-1----:R-:W-:Y:S01]  /*9850*/  IMAD.MOV.U32 R11, RZ, RZ, R28 ;  /* 0x000000ffff0b7224 */ /* 0x002fe200078e001c */
[C---:B--2---:R-:W-:Y:S02]  /*9860*/  LEA R28, P1, R25.reuse, R2, 0x1 ;  /* 0x00000002191c7211 */ /* 0x044fe400078208ff */
[----:B------:R-:W-:Y:S02]  /*9870*/  STL.64 [R1+0x880], R8 ;  /* 0x0008800801007387 */ /* 0x000fe40000100a00 */
[----:B------:R-:W-:-:S02]  /*9880*/  LEA.HI.X.SX32 R29, R25, R4, 0x1, P1 ;  /* 0x00000004191d7211 */ /* 0x000fc400008f0eff */
[----:B------:R-:W-:Y:S04]  /*9890*/  STL.64 [R1+0x1700], R16 ;  /* 0x0017001001007387 */ /* 0x000fe80000100a00 */
[----:B------:R0:W-:Y:S04]  /*98a0*/  STL.64 [R1+0x878], R28 ;  /* 0x0008781c01007387 */ /* 0x0001e80000100a00 */
[----:B0-----:R-:W2:Y:S01]  /*98b0*/  LDL.LU.64 R28, [R1+0x1718] ;  /* 0x00171800011c7983 */ /* 0x001ea20000300a00 */
[----:B------:R-:W-:Y:S02]  /*98c0*/  LEA R19, R0, R16, 0x1 ;  /* 0x0000001000137211 */ /* 0x000fe400078e08ff */
[----:B------:R-:W-:-:S02]  /*98d0*/  LEA R16, P2, R24, R2, 0x1 ;  /* 0x0000000218107211 */ /* 0x000fc400078408ff */
[C---:B------:R-:W-:Y:S02]  /*98e0*/  LEA R8, P3, R23.reuse, R2, 0x1 ;  /* 0x0000000217087211 */ /* 0x040fe400078608ff */
[-C--:B------:R-:W-:Y:S02]  /*98f0*/  LEA.HI.X.SX32 R17, R24, R4.reuse, 0x1, P2 ;  /* 0x0000000418117211 */ /* 0x080fe400010f0eff */
[----:B------:R-:W-:Y:S01]  /*9900*/  LEA.HI.X.SX32 R9, R23, R4, 0x1, P3 ;  /* 0x0000000417097211 */ /* 0x000fe200018f0eff */
[----:B------:R-:W-:Y:S02]  /*9910*/  IMAD.MOV.U32 R15, RZ, RZ, R7 ;  /* 0x000000ffff0f7224 */ /* 0x000fe400078e0007 */
[----:B------:R-:W-:Y:S01]  /*9920*/  IMAD R7, R0, 0x2, R19 ;  /* 0x0000000200077824 */ /* 0x000fe200078e0213 */
[----:B------:R0:W-:Y:S01]  /*9930*/  STL.64 [R1+0x870], R16 ;  /* 0x0008701001007387 */ /* 0x0001e20000100a00 */
[----:B------:R-:W-:-:S03]  /*9940*/  MOV R22, R6 ;  /* 0x0000000600167202 */ /* 0x000fc60000000f00 */
[----:B------:R-:W-:Y:S01]  /*9950*/  STL.64 [R1+0x868], R8 ;  /* 0x0008680801007387 */ /* 0x000fe20000100a00 */
[----:B------:R-:W-:-:S05]  /*9960*/  IMAD R6, R0, 0x2, R7 ;  /* 0x0000000200067824 */ /* 0x000fca00078e0207 */
[----:B------:R1:W-:Y:S01]  /*9970*/  STL.64 [R1+0x16f8], R6 ;  /* 0x0016f80601007387 */ /* 0x0003e20000100a00 */
[C---:B------:R-:W-:Y:S02]  /*9980*/  LEA R20, R0.reuse, R6, 0x1 ;  /* 0x0000000600147211 */ /* 0x040fe400078e08ff */
[----:B0-----:R-:W-:Y:S01]  /*9990*/  LEA R16, P3, R27, R2, 0x1 ;  /* 0x000000021b107211 */ /* 0x001fe200078608ff */
[----:B------:R-:W-:-:S03]  /*99a0*/  IMAD R10, R0, 0x2, R3 ;  /* 0x00000002000a7824 */ /* 0x000fc600078e0203 */
[----:B------:R-:W-:Y:S02]  /*99b0*/  LEA.HI.X.SX32 R17, R27, R4, 0x1, P3 ;  /* 0x000000041b117211 */ /* 0x000fe400018f0eff */
[----:B-1----:R-:W-:Y:S02]  /*99c0*/  MOV R7, R25 ;  /* 0x0000001900077202 */ /* 0x002fe40000000f00 */
[CC--:B--2---:R-:W-:Y:S02]  /*99d0*/  LEA R8, P1, R29.reuse, R2.reuse, 0x1 ;  /* 0x000000021d087211 */ /* 0x0c4fe400078208ff */
[----:B------:R-:W-:Y:S02]  /*99e0*/  LEA R24, P2, R28, R2, 0x1 ;  /* 0x000000021c187211 */ /* 0x000fe400078408ff */
[----:B------:R-:W-:-:S03]  /*99f0*/  LEA.HI.X.SX32 R9, R29, R4, 0x1, P1 ;  /* 0x000000041d097211 */ /* 0x000fc600008f0eff */
[----:B------:R-:W-:Y:S04]  /*9a00*/  STL [R1+0x858], R24 ;  /* 0x0008581801007387 */ /* 0x000fe80000100800 */
[----:B------:R0:W-:Y:S04]  /*9a10*/  STL.64 [R1+0x860], R8 ;  /* 0x0008600801007387 */ /* 0x0001e80000100a00 */
[----:B0-----:R-:W2:Y:S01]  /*9a20*/  LDL.LU.64 R8, [R1+0x1710] ;  /* 0x0017100001087983 */ /* 0x001ea20000300a00 */
[----:B------:R-:W-:Y:S02]  /*9a30*/  IMAD.MOV.U32 R6, RZ, RZ, R24 ;  /* 0x000000ffff067224 */ /* 0x000fe400078e0018 */
[----:B------:R-:W-:-:S05]  /*9a40*/  IMAD R24, R0, 0x2, R3 ;  /* 0x0000000200187824 */ /* 0x000fca00078e0203 */
[C---:B------:R-:W-:Y:S02]  /*9a50*/  LEA R24, R0.reuse, R24, 0x1 ;  /* 0x0000001800187211 */ /* 0x040fe400078e08ff */
[----:B------:R-:W-:Y:S02]  /*9a60*/  LEA R25, R0, R3, 0x1 ;  /* 0x0000000300197211 */ /* 0x000fe400078e08ff */
[----:B------:R-:W-:Y:S01]  /*9a70*/  LEA.HI.X.SX32 R7, R28, R4, 0x1, P2 ;  /* 0x000000041c077211 */ /* 0x000fe200010f0eff */
[C---:B------:R-:W-:Y:S01]  /*9a80*/  IMAD R24, R0.reuse, 0x2, R24 ;  /* 0x0000000200187824 */ /* 0x040fe200078e0218 */
[C---:B------:R-:W-:Y:S01]  /*9a90*/  LEA R10, R0.reuse, R10, 0x1 ;  /* 0x0000000a000a7211 */ /* 0x040fe200078e08ff */
[----:B------:R-:W-:Y:S02]  /*9aa0*/  IMAD R25, R0, 0x2, R25 ;  /* 0x0000000200197824 */ /* 0x000fe400078e0219 */
[----:B------:R-:W-:Y:S01]  /*9ab0*/  STL [R1+0x85c], R7 ;  /* 0x00085c0701007387 */ /* 0x000fe20000100800 */
[----:B------:R-:W-:-:S02]  /*9ac0*/  MOV R29, R24 ;  /* 0x00000018001d7202 */ /* 0x000fc40000000f00 */
[-C--:B---3--:R-:W-:Y:S01]  /*9ad0*/  LEA R24, P1, R21, R2.reuse, 0x1 ;  /* 0x0000000215187211 */ /* 0x088fe200078208ff */
[----:B------:R0:W-:Y:S01]  /*9ae0*/  STL.64 [R1+0x850], R16 ;  /* 0x0008501001007387 */ /* 0x0001e20000100a00 */
[----:B------:R-:W-:Y:S01]  /*9af0*/  IMAD.MOV.U32 R28, RZ, RZ, R25 ;  /* 0x000000ffff1c7224 */ /* 0x000fe200078e0019 */
[----:B------:R-:W-:Y:S01]  /*9b00*/  LEA R6, P3, R11, R2, 0x1 ;  /* 0x000000020b067211 */ /* 0x000fe200078608ff */
[----:B------:R-:W-:Y:S01]  /*9b10*/  IMAD R10, R0, 0x2, R10 ;  /* 0x00000002000a7824 */ /* 0x000fe200078e020a */
[----:B------:R-:W-:Y:S02]  /*9b20*/  LEA.HI.X.SX32 R25, R21, R4, 0x1, P1 ;  /* 0x0000000415197211 */ /* 0x000fe400008f0eff */
[----:B0-----:R-:W-:-:S04]  /*9b30*/  LEA R16, P2, R3, R2, 0x1 ;  /* 0x0000000203107211 */ /* 0x001fc800078408ff */
[-C--:B------:R-:W-:Y:S02]  /*9b40*/  LEA.HI.X.SX32 R17, R3, R4.reuse, 0x1, P2 ;  /* 0x0000000403117211 */ /* 0x080fe400010f0eff */
[----:B------:R-:W3:Y:S01]  /*9b50*/  LDL.LU R3, [R1+0x1708] ;  /* 0x0017080001037983 */ /* 0x000ee20000300800 */
[----:B------:R-:W-:Y:S02]  /*9b60*/  LEA.HI.X.SX32 R7, R11, R4, 0x1, P3 ;  /* 0x000000040b077211 */ /* 0x000fe400018f0eff */
[----:B------:R-:W-:Y:S01]  /*9b70*/  LEA R10, R0, R10, 0x1 ;  /* 0x0000000a000a7211 */ /* 0x000fe200078e08ff */
[----:B------:R0:W-:Y:S04]  /*9b80*/  STL.64 [R1+0x848], R24 ;  /* 0x0008481801007387 */ /* 0x0001e80000100a00 */
[----:B------:R1:W-:Y:S04]  /*9b90*/  STL.64 [R1+0x840], R16 ;  /* 0x0008401001007387 */ /* 0x0003e80000100a00 */
[----:B------:R4:W-:Y:S01]  /*9ba0*/  STL.64 [R1+0x838], R6 ;  /* 0x0008380601007387 */ /* 0x0009e20000100a00 */
[----:B0-----:R-:W-:-:S02]  /*9bb0*/  LEA R24, P2, R29, R2, 0x1 ;  /* 0x000000021d187211 */ /* 0x001fc400078408ff */
[-C--:B-1----:R-:W-:Y:S02]  /*9bc0*/  LEA R16, P1, R28, R2.reuse, 0x1 ;  /* 0x000000021c107211 */ /* 0x082fe400078208ff */
[----:B----4-:R-:W-:Y:S02]  /*9bd0*/  LEA R6, P3, R10, R2, 0x1 ;  /* 0x000000020a067211 */ /* 0x010fe400078608ff */
[-C--:B------:R-:W-:Y:S02]  /*9be0*/  LEA.HI.X.SX32 R17, R28, R4.reuse, 0x1, P1 ;  /* 0x000000041c117211 */ /* 0x080fe400008f0eff */
[-C--:B------:R-:W-:Y:S02]  /*9bf0*/  LEA.HI.X.SX32 R25, R29, R4.reuse, 0x1, P2 ;  /* 0x000000041d197211 */ /* 0x080fe400010f0eff */
[----:B------:R-:W-:Y:S01]  /*9c00*/  LEA.HI.X.SX32 R7, R10, R4, 0x1, P3 ;  /* 0x000000040a077211 */ /* 0x000fe200018f0eff */
[----:B------:R0:W-:Y:S01]  /*9c10*/  STL.64 [R1+0x830], R16 ;  /* 0x0008301001007387 */ /* 0x0001e20000100a00 */
[----:B------:R-:W-:-:S02]  /*9c20*/  LEA R28, P1, R22, R2, 0x1 ;  /* 0x00000002161c7211 */ /* 0x000fc400078208ff */
[----:B------:R-:W-:Y:S02]  /*9c30*/  MOV R29, R22 ;  /* 0x00000016001d7202 */ /* 0x000fe40000000f00 */
[----:B------:R-:W-:Y:S02]  /*9c40*/  MOV R27, R18 ;  /* 0x00000012001b7202 */ /* 0x000fe40000000f00 */
[----:B------:R-:W-:Y:S01]  /*9c50*/  LEA.HI.X.SX32 R29, R29, R4, 0x1, P1 ;  /* 0x000000041d1d7211 */ /* 0x000fe200008f0eff */
[----:B0-----:R-:W4:Y:S04]  /*9c60*/  LDL.LU.64 R16, [R1+0x1700] ;  /* 0x0017000001107983 */ /* 0x001f280000300a00 */
[----:B------:R0:W-:Y:S04]  /*9c70*/  STL.64 [R1+0x828], R24 ;  /* 0x0008281801007387 */ /* 0x0001e80000100a00 */
[----:B------:R1:W-:Y:S01]  /*9c80*/  STL.64 [R1+0x820], R6 ;  /* 0x0008200601007387 */ /* 0x0003e20000100a00 */
[----:B0-----:R-:W-:-:S02]  /*9c90*/  LEA R24, P2, R13, R2, 0x1 ;  /* 0x000000020d187211 */ /* 0x001fc400078408ff */
[C---:B-1----:R-:W-:Y:S02]  /*9ca0*/  LEA R6, P3, R12.reuse, R2, 0x1 ;  /* 0x000000020c067211 */ /* 0x042fe400078608ff */
[-C--:B------:R-:W-:Y:S02]  /*9cb0*/  LEA.HI.X.SX32 R25, R13, R4.reuse, 0x1, P2 ;  /* 0x000000040d197211 */ /* 0x080fe400010f0eff */
[----:B------:R-:W-:Y:S01]  /*9cc0*/  LEA.HI.X.SX32 R7, R12, R4, 0x1, P3 ;  /* 0x000000040c077211 */ /* 0x000fe200018f0eff */
[----:B------:R0:W-:Y:S04]  /*9cd0*/  STL.64 [R1+0x818], R28 ;  /* 0x0008181c01007387 */ /* 0x0001e80000100a00 */
[----:B------:R1:W-:Y:S04]  /*9ce0*/  STL.64 [R1+0x810], R24 ;  /* 0x0008101801007387 */ /* 0x0003e80000100a00 */
[----:B------:R1:W-:Y:S01]  /*9cf0*/  STL.64 [R1+0x808], R6 ;  /* 0x0008080601007387 */ /* 0x0003e20000100a00 */
[----:B0-----:R-:W-:-:S02]  /*9d00*/  LEA R28, P1, R27, R2, 0x1 ;  /* 0x000000021b1c7211 */ /* 0x001fc400078208ff */
[----:B-1----:R-:W-:Y:S02]  /*9d10*/  LEA R24, P2, R15, R2, 0x1 ;  /* 0x000000020f187211 */ /* 0x002fe400078408ff */
[----:B------:R-:W-:Y:S02]  /*9d20*/  LEA.HI.X.SX32 R29, R27, R4, 0x1, P1 ;  /* 0x000000041b1d7211 */ /* 0x000fe400008f0eff */
[C---:B------:R-:W-:Y:S02]  /*9d30*/  LEA R6, P3, R14.reuse, R2, 0x1 ;  /* 0x000000020e067211 */ /* 0x040fe400078608ff */
[-C--:B------:R-:W-:Y:S02]  /*9d40*/  LEA.HI.X.SX32 R25, R15, R4.reuse, 0x1, P2 ;  /* 0x000000040f197211 */ /* 0x080fe400010f0eff */
[----:B------:R-:W-:Y:S01]  /*9d50*/  LEA.HI.X.SX32 R7, R14, R4, 0x1, P3 ;  /* 0x000000040e077211 */ /* 0x000fe200018f0eff */
[----:B------:R-:W-:Y:S04]  /*9d60*/  STL.64 [R1+0x800], R28 ;  /* 0x0008001c01007387 */ /* 0x000fe80000100a00 */
[----:B------:R-:W-:Y:S04]  /*9d70*/  STL.64 [R1+0x7f8], R24 ;  /* 0x0007f81801007387 */ /* 0x000fe80000100a00 */
[----:B------:R0:W-:Y:S02]  /*9d80*/  STL.64 [R1+0x7f0], R6 ;  /* 0x0007f00601007387 */ /* 0x0001e40000100a00 */
[----:B0-----:R-:W-:-:S04]  /*9d90*/  LEA R6, P3, R5, R2, 0x1 ;  /* 0x0000000205067211 */ /* 0x001fc800078608ff */
[----:B------:R-:W-:Y:S02]  /*9da0*/  LEA.HI.X.SX32 R7, R5, R4, 0x1, P3 ;  /* 0x0000000405077211 */ /* 0x000fe400018f0eff */
[----:B--2---:R-:W-:-:S04]  /*9db0*/  MOV R23, R8 ;  /* 0x0000000800177202 */ /* 0x004fc80000000f00 */
[----:B------:R-:W-:Y:S01]  /*9dc0*/  LEA R28, P1, R23, R2, 0x1 ;  /* 0x00000002171c7211 */ /* 0x000fe200078208ff */
[----:B------:R-:W-:-:S03]  /*9dd0*/  IMAD.MOV.U32 R18, RZ, RZ, R9 ;  /* 0x000000ffff127224 */ /* 0x000fc600078e0009 */
[----:B------:R-:W-:Y:S02]  /*9de0*/  LEA.HI.X.SX32 R29, R23, R4, 0x1, P1 ;  /* 0x00000004171d7211 */ /* 0x000fe400008f0eff */
[----:B------:R-:W-:-:S03]  /*9df0*/  LEA R24, P2, R18, R2, 0x1 ;  /* 0x0000000212187211 */ /* 0x000fc600078408ff */
[----:B------:R-:W-:Y:S04]  /*9e00*/  STL.64 [R1+0x7e8], R28 ;  /* 0x0007e81c01007387 */ /* 0x000fe80000100a00 */
[----:B------:R0:W-:Y:S01]  /*9e10*/  STL.64 [R1+0x7d8], R6 ;  /* 0x0007d80601007387 */ /* 0x0001e20000100a00 */
[----:B------:R-:W-:Y:S02]  /*9e20*/  LEA.HI.X.SX32 R25, R18, R4, 0x1, P2 ;  /* 0x0000000412197211 */ /* 0x000fe400010f0eff */
[----:B0-----:R-:W-:-:S04]  /*9e30*/  LEA R6, P1, R26, R2, 0x1 ;  /* 0x000000021a067211 */ /* 0x001fc800078208ff */
[----:B------:R-:W-:Y:S01]  /*9e40*/  LEA.HI.X.SX32 R7, R26, R4, 0x1, P1 ;  /* 0x000000041a077211 */ /* 0x000fe200008f0eff */
[----:B------:R-:W-:Y:S04]  /*9e50*/  STL.64 [R1+0x7e0], R24 ;  /* 0x0007e01801007387 */ /* 0x000fe80000100a00 */
[----:B------:R0:W-:Y:S04]  /*9e60*/  STL.64 [R1+0x7d0], R6 ;  /* 0x0007d00601007387 */ /* 0x0001e80000100a00 */
[----:B0-----:R-:W2:Y:S01]  /*9e70*/  LDL.LU.64 R6, [R1+0x16f8] ;  /* 0x0016f80001067983 */ /* 0x001ea20000300a00 */
[----:B------:R-:W-:-:S05]  /*9e80*/  IMAD R9, R0, 0x2, R20 ;  /* 0x0000000200097824 */ /* 0x000fca00078e0214 */
[----:B------:R-:W-:-:S05]  /*9e90*/  LEA R8, R0, R9, 0x1 ;  /* 0x0000000900087211 */ /* 0x000fca00078e08ff */
[----:B------:R-:W-:-:S05]  /*9ea0*/  IMAD R21, R0, 0x2, R8 ;  /* 0x0000000200157824 */ /* 0x000fca00078e0208 */
[----:B------:R-:W-:-:S05]  /*9eb0*/  LEA R11, R0, R21, 0x1 ;  /* 0x00000015000b7211 */ /* 0x000fca00078e08ff */
[----:B------:R-:W-:-:S04]  /*9ec0*/  IMAD R10, R0, 0x2, R11 ;  /* 0x00000002000a7824 */ /* 0x000fc800078e020b */
[----:B------:R-:W-:-:S05]  /*9ed0*/  IMAD R22, R0, 0x2, R10 ;  /* 0x0000000200167824 */ /* 0x000fca00078e020a */
[----:B------:R-:W-:-:S05]  /*9ee0*/  LEA R13, R0, R22, 0x1 ;  /* 0x00000016000d7211 */ /* 0x000fca00078e08ff */
[----:B------:R-:W-:-:S05]  /*9ef0*/  IMAD R12, R0, 0x2, R13 ;  /* 0x00000002000c7824 */ /* 0x000fca00078e020d */
[----:B------:R-:W-:Y:S02]  /*9f00*/  LEA R15, R0, R12, 0x1 ;  /* 0x0000000c000f7211 */ /* 0x000fe400078e08ff */
[----:B----4-:R-:W-:-:S03]  /*9f10*/  LEA R28, P2, R17, R2, 0x1 ;  /* 0x00000002111c7211 */ /* 0x010fc600078408ff */
[----:B------:R-:W-:Y:S01]  /*9f20*/  IMAD R14, R0, 0x2, R15 ;  /* 0x00000002000e7824 */ /* 0x000fe200078e020f */
[----:B------:R-:W-:Y:S02]  /*9f30*/  LEA R24, P3, R16, R2, 0x1 ;  /* 0x0000000210187211 */ /* 0x000fe400078608ff */
[----:B------:R-:W-:Y:S02]  /*9f40*/  LEA.HI.X.SX32 R29, R17, R4, 0x1, P2 ;  /* 0x00000004111d7211 */ /* 0x000fe400010f0eff */
[----:B------:R-:W-:Y:S02]  /*9f50*/  LEA R5, R0, R14, 0x1 ;  /* 0x0000000e00057211 */ /* 0x000fe400078e08ff */
[----:B------:R-:W-:Y:S01]  /*9f60*/  LEA.HI.X.SX32 R25, R16, R4, 0x1, P3 ;  /* 0x0000000410197211 */ /* 0x000fe200018f0eff */
[----:B------:R0:W-:Y:S02]  /*9f70*/  STL.64 [R1+0x7c8], R28 ;  /* 0x0007c81c01007387 */ /* 0x0001e40000100a00 */
[----:B------:R-:W-:-:S02]  /*9f80*/  IMAD R18, R0, 0x2, R5 ;  /* 0x0000000200127824 */ /* 0x000fc400078e0205 */
[----:B------:R-:W-:Y:S03]  /*9f90*/  STL.64 [R1+0x7c0], R24 ;  /* 0x0007c01801007387 */ /* 0x000fe60000100a00 */
[----:B------:R-:W-:Y:S02]  /*9fa0*/  LEA R16, R0, R18, 0x1 ;  /* 0x0000001200107211 */ /* 0x000fe400078e08ff */
[----:B0-----:R-:W-:-:S04]  /*9fb0*/  LEA R28, P1, R19, R2, 0x1 ;  /* 0x00000002131c7211 */ /* 0x001fc800078208ff */
[----:B------:R-:W-:Y:S01]  /*9fc0*/  LEA.HI.X.SX32 R29, R19, R4, 0x1, P1 ;  /* 0x00000004131d7211 */ /* 0x000fe200008f0eff */
[----:B------:R-:W-:-:S04]  /*9fd0*/  IMAD R17, R0, 0x2, R16 ;  /* 0x0000000200117824 */ /* 0x000fc800078e0210 */
[----:B------:R0:W-:Y:S02]  /*9fe0*/  STL.64 [R1+0x7b8], R28 ;  /* 0x0007b81c01007387 */ /* 0x0001e40000100a00 */
[----:B0-----:R-:W-:-:S04]  /*9ff0*/  LEA R28, P1, R20, R2, 0x1 ;  /* 0x00000002141c7211 */ /* 0x001fc800078208ff */
[----:B------:R-:W-:Y:S02]  /*a000*/  LEA.HI.X.SX32 R29, R20, R4, 0x1, P1 ;  /* 0x00000004141d7211 */ /* 0x000fe400008f0eff */
[CC--:B--2---:R-:W-:Y:S02]  /*a010*/  LEA R26, P2, R7.reuse, R2.reuse, 0x1 ;  /* 0x00000002071a7211 */ /* 0x0c4fe400078408ff */
[C---:B------:R-:W-:Y:S02]  /*a020*/  LEA R24, P3, R6.reuse, R2, 0x1 ;  /* 0x0000000206187211 */ /* 0x040fe400078608ff */
[-C--:B------:R-:W-:Y:S02]  /*a030*/  LEA.HI.X.SX32 R27, R7, R4.reuse, 0x1, P2 ;  /* 0x00000004071b7211 */ /* 0x080fe400010f0eff */
[----:B------:R-:W-:-:S03]  /*a040*/  LEA.HI.X.SX32 R25, R6, R4, 0x1, P3 ;  /* 0x0000000406197211 */ /* 0x000fc600018f0eff */
[----:B------:R0:W-:Y:S01]  /*a050*/  STL.64 [R1+0x7b0], R26 ;  /* 0x0007b01a01007387 */ /* 0x0001e20000100a00 */
[----:B------:R-:W-:-:S03]  /*a060*/  LEA R6, R0, R17, 0x1 ;  /* 0x0000001100067211 */ /* 0x000fc600078e08ff */
[----:B------:R1:W-:Y:S01]  /*a070*/  STL.64 [R1+0x7a8], R24 ;  /* 0x0007a81801007387 */ /* 0x0003e20000100a00 */
[CC--:B0-----:R-:W-:Y:S02]  /*a080*/  LEA R26, P2, R9.reuse, R2.reuse, 0x1 ;  /* 0x00000002091a7211 */ /* 0x0c1fe400078408ff */
[C---:B-1----:R-:W-:Y:S02]  /*a090*/  LEA R24, P3, R8.reuse, R2, 0x1 ;  /* 0x0000000208187211 */ /* 0x042fe400078608ff */
[-C--:B------:R-:W-:Y:S02]  /*a0a0*/  LEA.HI.X.SX32 R27, R9, R4.reuse, 0x1, P2 ;  /* 0x00000004091b7211 */ /* 0x080fe400010f0eff */
[----:B------:R-:W-:Y:S01]  /*a0b0*/  LEA.HI.X.SX32 R25, R8, R4, 0x1, P3 ;  /* 0x0000000408197211 */ /* 0x000fe200018f0eff */
[C---:B------:R-:W-:Y:S01]  /*a0c0*/  IMAD R7, R0.reuse, 0x2, R6 ;  /* 0x0000000200077824 */ /* 0x040fe200078e0206 */
[----:B------:R0:W-:Y:S04]  /*a0d0*/  STL.64 [R1+0x7a0], R28 ;  /* 0x0007a01c01007387 */ /* 0x0001e80000100a00 */
[----:B------:R1:W-:Y:S01]  /*a0e0*/  STL.64 [R1+0x798], R26 ;  /* 0x0007981a01007387 */ /* 0x0003e20000100a00 */
[----:B------:R-:W-:-:S03]  /*a0f0*/  LEA R8, R0, R7, 0x1 ;  /* 0x0000000700087211 */ /* 0x000fc600078e08ff */
[----:B------:R2:W-:Y:S01]  /*a100*/  STL.64 [R1+0x790], R24 ;  /* 0x0007901801007387 */ /* 0x0005e20000100a00 */
[-C--:B0-----:R-:W-:Y:S02]  /*a110*/  LEA R28, P1, R21, R2.reuse, 0x1 ;  /* 0x00000002151c7211 */ /* 0x081fe400078208ff */
[----:B-1----:R-:W-:Y:S02]  /*a120*/  LEA R26, P2, R11, R2, 0x1 ;  /* 0x000000020b1a7211 */ /* 0x002fe400078408ff */
[----:B------:R-:W-:Y:S02]  /*a130*/  LEA.HI.X.SX32 R29, R21, R4, 0x1, P1 ;  /* 0x00000004151d7211 */ /* 0x000fe400008f0eff */
[C---:B--2---:R-:W-:Y:S02]  /*a140*/  LEA R24, P3, R10.reuse, R2, 0x1 ;  /* 0x000000020a187211 */ /* 0x044fe400078608ff */
[-C--:B------:R-:W-:Y:S02]  /*a150*/  LEA.HI.X.SX32 R27, R11, R4.reuse, 0x1, P2 ;  /* 0x000000040b1b7211 */ /* 0x080fe400010f0eff */
[----:B------:R-:W-:Y:S01]  /*a160*/  LEA.HI.X.SX32 R25, R10, R4, 0x1, P3 ;  /* 0x000000040a197211 */ /* 0x000fe200018f0eff */
[C---:B------:R-:W-:Y:S01]  /*a170*/  IMAD R9, R0.reuse, 0x2, R8 ;  /* 0x0000000200097824 */ /* 0x040fe200078e0208 */
[----:B------:R-:W-:Y:S04]  /*a180*/  STL.64 [R1+0x788], R28 ;  /* 0x0007881c01007387 */ /* 0x000fe80000100a00 */
[----:B------:R0:W-:Y:S01]  /*a190*/  STL.64 [R1+0x780], R26 ;  /* 0x0007801a01007387 */ /* 0x0001e20000100a00 */
[----:B------:R-:W-:-:S03]  /*a1a0*/  LEA R10, R0, R9, 0x1 ;  /* 0x00000009000a7211 */ /* 0x000fc600078e08ff */
[----:B------:R1:W-:Y:S01]  /*a1b0*/  STL.64 [R1+0x778], R24 ;  /* 0x0007781801007387 */ /* 0x0003e20000100a00 */
[-C--:B------:R-:W-:Y:S02]  /*a1c0*/  LEA R20, P3, R12, R2.reuse, 0x1 ;  /* 0x000000020c147211 */ /* 0x080fe400078608ff */
[CC--:B0-----:R-:W-:Y:S02]  /*a1d0*/  LEA R26, P1, R22.reuse, R2.reuse, 0x1 ;  /* 0x00000002161a7211 */ /* 0x0c1fe400078208ff */
[C---:B-1----:R-:W-:Y:S02]  /*a1e0*/  LEA R24, P2, R13.reuse, R2, 0x1 ;  /* 0x000000020d187211 */ /* 0x042fe400078408ff */
[-C--:B------:R-:W-:Y:S02]  /*a1f0*/  LEA.HI.X.SX32 R27, R22, R4.reuse, 0x1, P1 ;  /* 0x00000004161b7211 */ /* 0x080fe400008f0eff */
[-C--:B------:R-:W-:Y:S01]  /*a200*/  LEA.HI.X.SX32 R25, R13, R4.reuse, 0x1, P2 ;  /* 0x000000040d197211 */ /* 0x080fe200010f0eff */
[----:B------:R-:W-:Y:S01]  /*a210*/  IMAD R11, R0, 0x2, R10 ;  /* 0x00000002000b7824 */ /* 0x000fe200078e020a */
[----:B------:R-:W-:Y:S01]  /*a220*/  LEA.HI.X.SX32 R21, R12, R4, 0x1, P3 ;  /* 0x000000040c157211 */ /* 0x000fe200018f0eff */
[----:B------:R-:W-:Y:S01]  /*a230*/  STL.64 [R1+0x770], R26 ;  /* 0x0007701a01007387 */ /* 0x000fe20000100a00 */
[----:B------:R-:W-:-:S03]  /*a240*/  LEA R22, P2, R14, R2, 0x1 ;  /* 0x000000020e167211 */ /* 0x000fc600078408ff */
[----:B------:R0:W-:Y:S01]  /*a250*/  STL.64 [R1+0x768], R24 ;  /* 0x0007681801007387 */ /* 0x0001e20000100a00 */
[----:B------:R-:W-:-:S03]  /*a260*/  LEA R12, R0, R11, 0x1 ;  /* 0x0000000b000c7211 */ /* 0x000fc600078e08ff */
[----:B------:R1:W-:Y:S01]  /*a270*/  STL.64 [R1+0x760], R20 ;  /* 0x0007601401007387 */ /* 0x0003e20000100a00 */
[----:B------:R-:W-:Y:S01]  /*a280*/  LEA.HI.X.SX32 R23, R14, R4, 0x1, P2 ;  /* 0x000000040e177211 */ /* 0x000fe200010f0eff */
[----:B------:R-:W-:Y:S01]  /*a290*/  IMAD R13, R0, 0x2, R12 ;  /* 0x00000002000d7824 */ /* 0x000fe200078e020c */
[-C--:B0-----:R-:W-:Y:S02]  /*a2a0*/  LEA R24, P1, R15, R2.reuse, 0x1 ;  /* 0x000000020f187211 */ /* 0x081fe400078208ff */
[----:B-1----:R-:W-:Y:S02]  /*a2b0*/  LEA R20, P3, R5, R2, 0x1 ;  /* 0x0000000205147211 */ /* 0x002fe400078608ff */
[-C--:B------:R-:W-:Y:S02]  /*a2c0*/  LEA.HI.X.SX32 R25, R15, R4.reuse, 0x1, P1 ;  /* 0x000000040f197211 */ /* 0x080fe400008f0eff */
[----:B------:R-:W-:-:S03]  /*a2d0*/  LEA.HI.X.SX32 R21, R5, R4, 0x1, P3 ;  /* 0x0000000405157211 */ /* 0x000fc600018f0eff */
[----:B------:R0:W-:Y:S01]  /*a2e0*/  STL.64 [R1+0x758], R24 ;  /* 0x0007581801007387 */ /* 0x0001e20000100a00 */
[----:B------:R-:W-:-:S03]  /*a2f0*/  LEA R5, R0, R13, 0x1 ;  /* 0x0000000d00057211 */ /* 0x000fc600078e08ff */
[----:B------:R1:W-:Y:S04]  /*a300*/  STL.64 [R1+0x750], R22 ;  /* 0x0007501601007387 */ /* 0x0003e80000100a00 */
[----:B------:R2:W-:Y:S01]  /*a310*/  STL.64 [R1+0x748], R20 ;  /* 0x0007481401007387 */ /* 0x0005e20000100a00 */
[-C--:B0-----:R-:W-:Y:S02]  /*a320*/  LEA R24, P1, R18, R2.reuse, 0x1 ;  /* 0x0000000212187211 */ /* 0x081fe400078208ff */
[----:B-1----:R-:W-:Y:S02]  /*a330*/  LEA R22, P2, R16, R2, 0x1 ;  /* 0x0000000210167211 */ /* 0x002fe400078408ff */
[----:B------:R-:W-:Y:S02]  /*a340*/  LEA.HI.X.SX32 R25, R18, R4, 0x1, P1 ;  /* 0x0000000412197211 */ /* 0x000fe400008f0eff */
[----:B--2---:R-:W-:Y:S01]  /*a350*/  LEA R20, P3, R17, R2, 0x1 ;  /* 0x0000000211147211 */ /* 0x004fe200078608ff */
[----:B------:R-:W-:Y:S01]  /*a360*/  IMAD R14, R0, 0x2, R5 ;  /* 0x00000002000e7824 */ /* 0x000fe200078e0205 */
[----:B------:R-:W-:-:S02]  /*a370*/  LEA.HI.X.SX32 R23, R16, R4, 0x1, P2 ;  /* 0x0000000410177211 */ /* 0x000fc400010f0eff */
[----:B------:R-:W-:Y:S01]  /*a380*/  LEA.HI.X.SX32 R21, R17, R4, 0x1, P3 ;  /* 0x0000000411157211 */ /* 0x000fe200018f0eff */
[----:B------:R-:W-:Y:S01]  /*a390*/  STL.64 [R1+0x740], R24 ;  /* 0x0007401801007387 */ /* 0x000fe20000100a00 */
[----:B------:R-:W-:-:S03]  /*a3a0*/  LEA R15, R0, R14, 0x1 ;  /* 0x0000000e000f7211 */ /* 0x000fc600078e08ff */
[----:B------:R0:W-:Y:S01]  /*a3b0*/  STL.64 [R1+0x738], R22 ;  /* 0x0007381601007387 */ /* 0x0001e20000100a00 */
[----:B------:R-:W-:-:S03]  /*a3c0*/  LEA R18, P3, R8, R2, 0x1 ;  /* 0x0000000208127211 */ /* 0x000fc600078608ff */
[----:B------:R1:W-:Y:S01]  /*a3d0*/  STL.64 [R1+0x730], R20 ;  /* 0x0007301401007387 */ /* 0x0003e20000100a00 */
[----:B------:R-:W-:Y:S01]  /*a3e0*/  IMAD R16, R0, 0x2, R15 ;  /* 0x0000000200107824 */ /* 0x000fe200078e020f */
[----:B------:R-:W-:Y:S02]  /*a3f0*/  LEA.HI.X.SX32 R19, R8, R4, 0x1, P3 ;  /* 0x0000000408137211 */ /* 0x000fe400018f0eff */
[CC--:B0-----:R-:W-:Y:S02]  /*a400*/  LEA R22, P1, R6.reuse, R2.reuse, 0x1 ;  /* 0x0000000206167211 */ /* 0x0c1fe400078208ff */
[C---:B-1----:R-:W-:Y:S02]  /*a410*/  LEA R20, P2, R7.reuse, R2, 0x1 ;  /* 0x0000000207147211 */ /* 0x042fe400078408ff */
[-C--:B------:R-:W-:Y:S02]  /*a420*/  LEA.HI.X.SX32 R23, R6, R4.reuse, 0x1, P1 ;  /* 0x0000000406177211 */ /* 0x080fe400008f0eff */
[----:B------:R-:W-:-:S02]  /*a430*/  LEA.HI.X.SX32 R21, R7, R4, 0x1, P2 ;  /* 0x0000000407157211 */ /* 0x000fc400010f0eff */
[----:B------:R-:W-:Y:S01]  /*a440*/  LEA R7, R0, R16, 0x1 ;  /* 0x0000001000077211 */ /* 0x000fe200078e08ff */
[----:B------:R0:W-:Y:S04]  /*a450*/  STL.64 [R1+0x728], R22 ;  /* 0x0007281601007387 */ /* 0x0001e80000100a00 */
[----:B------:R1:W-:Y:S04]  /*a460*/  STL.64 [R1+0x720], R20 ;  /* 0x0007201401007387 */ /* 0x0003e80000100a00 */
[----:B------:R2:W-:Y:S01]  /*a470*/  STL.64 [R1+0x718], R18 ;  /* 0x0007181201007387 */ /* 0x0005e20000100a00 */
[----:B0-----:R-:W-:-:S02]  /*a480*/  LEA R22, P1, R9, R2, 0x1 ;  /* 0x0000000209167211 */ /* 0x001fc400078208ff */
[----:B-1----:R-:W-:Y:S01]  /*a490*/  LEA R20, P2, R10, R2, 0x1 ;  /* 0x000000020a147211 */ /* 0x002fe200078408ff */
[----:B------:R-:W-:Y:S01]  /*a4a0*/  IMAD R6, R0, 0x2, R7 ;  /* 0x0000000200067824 */ /* 0x000fe200078e0207 */
[----:B------:R-:W-:Y:S02]  /*a4b0*/  LEA.HI.X.SX32 R23, R9, R4, 0x1, P1 ;  /* 0x0000000409177211 */ /* 0x000fe400008f0eff */
[C---:B--2---:R-:W-:Y:S02]  /*a4c0*/  LEA R18, P3, R11.reuse, R2, 0x1 ;  /* 0x000000020b127211 */ /* 0x044fe400078608ff */
[-C--:B------:R-:W-:Y:S02]  /*a4d0*/  LEA.HI.X.SX32 R21, R10, R4.reuse, 0x1, P2 ;  /* 0x000000040a157211 */ /* 0x080fe400010f0eff */
[----:B------:R-:W-:Y:S01]  /*a4e0*/  LEA.HI.X.SX32 R19, R11, R4, 0x1, P3 ;  /* 0x000000040b137211 */ /* 0x000fe200018f0eff */
[----:B------:R0:W-:Y:S01]  /*a4f0*/  STL.64 [R1+0x710], R22 ;  /* 0x0007101601007387 */ /* 0x0001e20000100a00 */
[----:B------:R-:W-:-:S03]  /*a500*/  LEA R9, R0, R6, 0x1 ;  /* 0x0000000600097211 */ /* 0x000fc600078e08ff */
[----:B------:R1:W-:Y:S04]  /*a510*/  STL.64 [R1+0x708], R20 ;  /* 0x0007081401007387 */ /* 0x0003e80000100a00 */
[----:B------:R2:W-:Y:S01]  /*a520*/  STL.64 [R1+0x700], R18 ;  /* 0x0007001201007387 */ /* 0x0005e20000100a00 */
[-C--:B0-----:R-:W-:Y:S02]  /*a530*/  LEA R22, P1, R12, R2.reuse, 0x1 ;  /* 0x000000020c167211 */ /* 0x081fe400078208ff */
[----:B-1----:R-:W-:Y:S01]  /*a540*/  LEA R20, P2, R13, R2, 0x1 ;  /* 0x000000020d147211 */ /* 0x002fe200078408ff */
[----:B------:R-:W-:Y:S01]  /*a550*/  IMAD R8, R0, 0x2, R9 ;  /* 0x0000000200087824 */ /* 0x000fe200078e0209 */
[----:B------:R-:W-:Y:S02]  /*a560*/  LEA.HI.X.SX32 R23, R12, R4, 0x1, P1 ;  /* 0x000000040c177211 */ /* 0x000fe400008f0eff */
[----:B--2---:R-:W-:-:S02]  /*a570*/  LEA R18, P3, R5, R2, 0x1 ;  /* 0x0000000205127211 */ /* 0x004fc400078608ff */
[-C--:B------:R-:W-:Y:S02]  /*a580*/  LEA.HI.X.SX32 R21, R13, R4.reuse, 0x1, P2 ;  /* 0x000000040d157211 */ /* 0x080fe400010f0eff */
[----:B------:R-:W-:Y:S01]  /*a590*/  LEA.HI.X.SX32 R19, R5, R4, 0x1, P3 ;  /* 0x0000000405137211 */ /* 0x000fe200018f0eff */
[----:B------:R-:W-:Y:S01]  /*a5a0*/  STL.64 [R1+0x6f8], R22 ;  /* 0x0006f81601007387 */ /* 0x000fe20000100a00 */
[----:B------:R-:W-:Y:S02]  /*a5b0*/  LEA R11, R0, R8, 0x1 ;  /* 0x00000008000b7211 */ /* 0x000fe400078e08ff */
[C---:B------:R-:W-:Y:S01]  /*a5c0*/  LEA R12, P3, R16.reuse, R2, 0x1 ;  /* 0x00000002100c7211 */ /* 0x040fe200078608ff */
[----:B------:R0:W-:Y:S04]  /*a5d0*/  STL.64 [R1+0x6f0], R20 ;  /* 0x0006f01401007387 */ /* 0x0001e80000100a00 */
[----:B------:R1:W-:Y:S01]  /*a5e0*/  STL.64 [R1+0x6e8], R18 ;  /* 0x0006e81201007387 */ /* 0x0003e20000100a00 */
[----:B------:R-:W-:Y:S01]  /*a5f0*/  LEA.HI.X.SX32 R13, R16, R4, 0x1, P3 ;  /* 0x00000004100d7211 */ /* 0x000fe200018f0eff */
[----:B------:R-:W-:Y:S01]  /*a600*/  IMAD R10, R0, 0x2, R11 ;  /* 0x00000002000a7824 */ /* 0x000fe200078e020b */
[----:B0-----:R-:W-:-:S02]  /*a610*/  LEA R20, P1, R14, R2, 0x1 ;  /* 0x000000020e147211 */ /* 0x001fc400078208ff */
[C---:B-1----:R-:W-:Y:S02]  /*a620*/  LEA R18, P2, R15.reuse, R2, 0x1 ;  /* 0x000000020f127211 */ /* 0x042fe400078408ff */
[-C--:B------:R-:W-:Y:S02]  /*a630*/  LEA.HI.X.SX32 R21, R14, R4.reuse, 0x1, P1 ;  /* 0x000000040e157211 */ /* 0x080fe400008f0eff */
[----:B------:R-:W-:Y:S01]  /*a640*/  LEA.HI.X.SX32 R19, R15, R4, 0x1, P2 ;  /* 0x000000040f137211 */ /* 0x000fe200010f0eff */
[----:B------:R0:W-:Y:S01]  /*a650*/  STL.64 [R1+0x6d0], R12 ;  /* 0x0006d00c01007387 */ /* 0x0001e20000100a00 */
[----:B------:R-:W-:-:S03]  /*a660*/  LEA R14, P3, R9, R2, 0x1 ;  /* 0x00000002090e7211 */ /* 0x000fc600078608ff */
[----:B------:R1:W-:Y:S04]  /*a670*/  STL.64 [R1+0x6e0], R20 ;  /* 0x0006e01401007387 */ /* 0x0003e80000100a00 */
[----:B------:R2:W-:Y:S01]  /*a680*/  STL.64 [R1+0x6d8], R18 ;  /* 0x0006d81201007387 */ /* 0x0005e20000100a00 */
[----:B0-----:R-:W-:Y:S02]  /*a690*/  LEA R12, R0, R10, 0x1 ;  /* 0x0000000a000c7211 */ /* 0x001fe400078e08ff */
[----:B-1----:R-:W-:-:S03]  /*a6a0*/  LEA R20, P1, R7, R2, 0x1 ;  /* 0x0000000207147211 */ /* 0x002fc600078208ff */
[----:B------:R-:W-:Y:S01]  /*a6b0*/  IMAD R13, R0, 0x2, R12 ;  /* 0x00000002000d7824 */ /* 0x000fe200078e020c */
[C---:B--2---:R-:W-:Y:S02]  /*a6c0*/  LEA R18, P2, R6.reuse, R2, 0x1 ;  /* 0x0000000206127211 */ /* 0x044fe400078408ff */
[-C--:B------:R-:W-:Y:S02]  /*a6d0*/  LEA.HI.X.SX32 R21, R7, R4.reuse, 0x1, P1 ;  /* 0x0000000407157211 */ /* 0x080fe400008f0eff */
[-C--:B------:R-:W-:Y:S02]  /*a6e0*/  LEA.HI.X.SX32 R19, R6, R4.reuse, 0x1, P2 ;  /* 0x0000000406137211 */ /* 0x080fe400010f0eff */
[----:B------:R-:W-:Y:S01]  /*a6f0*/  LEA.HI.X.SX32 R15, R9, R4, 0x1, P3 ;  /* 0x00000004090f7211 */ /* 0x000fe200018f0eff */
[----:B------:R-:W-:Y:S01]  /*a700*/  STL.64 [R1+0x6c8], R20 ;  /* 0x0006c81401007387 */ /* 0x000fe20000100a00 */
[----:B------:R-:W-:Y:S02]  /*a710*/  LEA R9, R0, R13, 0x1 ;  /* 0x0000000d00097211 */ /* 0x000fe400078e08ff */
[-C--:B------:R-:W-:Y:S01]  /*a720*/  LEA R6, P3, R10, R2.reuse, 0x1 ;  /* 0x000000020a067211 */ /* 0x080fe200078608ff */
[----:B------:R-:W-:Y:S01]  /*a730*/  STL.64 [R1+0x6c0], R18 ;  /* 0x0006c01201007387 */ /* 0x000fe20000100a00 */
[----:B------:R-:W-:-:S03]  /*a740*/  LEA R16, P1, R8, R2, 0x1 ;  /* 0x0000000208107211 */ /* 0x000fc600078208ff */
[----:B------:R0:W-:Y:S01]  /*a750*/  STL.64 [R1+0x6b8], R14 ;  /* 0x0006b80e01007387 */ /* 0x0001e20000100a00 */
[-C--:B------:R-:W-:Y:S01]  /*a760*/  LEA.HI.X.SX32 R7, R10, R4.reuse, 0x1, P3 ;  /* 0x000000040a077211 */ /* 0x080fe200018f0eff */
[----:B------:R-:W-:Y:S01]  /*a770*/  IMAD R5, R0, 0x2, R9 ;  /* 0x0000000200057824 */ /* 0x000fe200078e0209 */
[----:B------:R-:W-:-:S03]  /*a780*/  LEA.HI.X.SX32 R17, R8, R4, 0x1, P1 ;  /* 0x0000000408117211 */ /* 0x000fc600008f0eff */
[----:B------:R1:W-:Y:S01]  /*a790*/  STL.64 [R1+0x6a0], R6 ;  /* 0x0006a00601007387 */ /* 0x0003e20000100a00 */
[----:B0-----:R-:W-:-:S04]  /*a7a0*/  LEA R14, P2, R11, R2, 0x1 ;  /* 0x000000020b0e7211 */ /* 0x001fc800078408ff */
[----:B------:R-:W-:Y:S01]  /*a7b0*/  LEA.HI.X.SX32 R15, R11, R4, 0x1, P2 ;  /* 0x000000040b0f7211 */ /* 0x000fe200010f0eff */
[----:B------:R0:W-:Y:S01]  /*a7c0*/  STL.64 [R1+0x6b0], R16 ;  /* 0x0006b01001007387 */ /* 0x0001e20000100a00 */
[----:B-1----:R-:W-:Y:S02]  /*a7d0*/  LEA R6, R0, R5, 0x1 ;  /* 0x0000000500067211 */ /* 0x002fe400078e08ff */
[----:B------:R-:W-:Y:S01]  /*a7e0*/  LEA R18, P1, R12, R2, 0x1 ;  /* 0x000000020c127211 */ /* 0x000fe200078208ff */
[----:B------:R1:W-:Y:S02]  /*a7f0*/  STL.64 [R1+0x6a8], R14 ;  /* 0x0006a80e01007387 */ /* 0x0003e40000100a00 */
[----:B------:R-:W-:Y:S01]  /*a800*/  IMAD R7, R0, 0x2, R6 ;  /* 0x0000000200077824 */ /* 0x000fe200078e0206 */
[----:B------:R-:W-:Y:S02]  /*a810*/  LEA.HI.X.SX32 R19, R12, R4, 0x1, P1 ;  /* 0x000000040c137211 */ /* 0x000fe400008f0eff */
[----:B0-----:R-:W-:-:S02]  /*a820*/  LEA R16, P2, R13, R2, 0x1 ;  /* 0x000000020d107211 */ /* 0x001fc400078408ff */
[----:B-1----:R-:W-:Y:S02]  /*a830*/  LEA R14, P3, R9, R2, 0x1 ;  /* 0x00000002090e7211 */ /* 0x002fe400078608ff */
[-C--:B------:R-:W-:Y:S02]  /*a840*/  LEA.HI.X.SX32 R17, R13, R4.reuse, 0x1, P2 ;  /* 0x000000040d117211 */ /* 0x080fe400010f0eff */
[----:B------:R-:W-:Y:S01]  /*a850*/  LEA.HI.X.SX32 R15, R9, R4, 0x1, P3 ;  /* 0x00000004090f7211 */ /* 0x000fe200018f0eff */
[----:B------:R-:W-:Y:S01]  /*a860*/  STL.64 [R1+0x698], R18 ;  /* 0x0006981201007387 */ /* 0x000fe20000100a00 */
[----:B------:R-:W-:Y:S02]  /*a870*/  LEA R0, R0, R7, 0x1 ;  /* 0x0000000700007211 */ /* 0x000fe400078e08ff */
[-C--:B------:R-:W-:Y:S01]  /*a880*/  LEA R12, P1, R5, R2.reuse, 0x1 ;  /* 0x00000002050c7211 */ /* 0x080fe200078208ff */
[----:B------:R0:W-:Y:S01]  /*a890*/  STL.64 [R1+0x690], R16 ;  /* 0x0006901001007387 */ /* 0x0001e20000100a00 */
[----:B------:R-:W-:-:S03]  /*a8a0*/  LEA R10, P4, R0, R2, 0x1 ;  /* 0x00000002000a7211 */ /* 0x000fc600078808ff */
[----:B------:R1:W-:Y:S01]  /*a8b0*/  STL.64 [R1+0x688], R14 ;  /* 0x0006880e01007387 */ /* 0x0003e20000100a00 */
[----:B------:R-:W-:Y:S02]  /*a8c0*/  LEA.HI.X.SX32 R13, R5, R4, 0x1, P1 ;  /* 0x00000004050d7211 */ /* 0x000fe400008f0eff */
[CC--:B0-----:R-:W-:Y:S02]  /*a8d0*/  LEA R16, P2, R6.reuse, R2.reuse, 0x1 ;  /* 0x0000000206107211 */ /* 0x0c1fe400078408ff */
[C---:B-1----:R-:W-:Y:S02]  /*a8e0*/  LEA R14, P3, R7.reuse, R2, 0x1 ;  /* 0x00000002070e7211 */ /* 0x042fe400078608ff */
[-C--:B------:R-:W-:Y:S02]  /*a8f0*/  LEA.HI.X.SX32 R17, R6, R4.reuse, 0x1, P2 ;  /* 0x0000000406117211 */ /* 0x080fe400010f0eff */
[-C--:B------:R-:W-:Y:S02]  /*a900*/  LEA.HI.X.SX32 R15, R7, R4.reuse, 0x1, P3 ;  /* 0x00000004070f7211 */ /* 0x080fe400018f0eff */
[----:B------:R-:W-:Y:S01]  /*a910*/  LEA.HI.X.SX32 R11, R0, R4, 0x1, P4 ;  /* 0x00000004000b7211 */ /* 0x000fe200020f0eff */
[----:B------:R-:W-:Y:S01]  /*a920*/  STL.64 [R1+0x680], R12 ;  /* 0x0006800c01007387 */ /* 0x000fe20000100a00 */
[C---:B---3--:R-:W-:Y:S01]  /*a930*/  LOP3.LUT R0, R3.reuse, 0x40, RZ, 0x3c, !PT ;  /* 0x0000004003007812 */ /* 0x048fe200078e3cff */
[----:B------:R-:W-:Y:S01]  /*a940*/  IMAD.MOV.U32 R5, RZ, RZ, 0x3f800000 ;  /* 0x3f800000ff057424 */ /* 0x000fe200078e00ff */
[----:B------:R-:W-:Y:S01]  /*a950*/  LOP3.LUT R2, R3, 0x60, RZ, 0x3c, !PT ;  /* 0x0000006003027812 */ /* 0x000fe200078e3cff */
[----:B------:R-:W-:Y:S01]  /*a960*/  STL.64 [R1+0x678], R16 ;  /* 0x0006781001007387 */ /* 0x000fe20000100a00 */
[----:B------:R-:W-:-:S03]  /*a970*/  IMAD.MOV.U32 R2, RZ, RZ, RZ ;  /* 0x000000ffff027224 */ /* 0x000fc600078e00ff */
[----:B------:R-:W-:Y:S04]  /*a980*/  STL.64 [R1+0x670], R14 ;  /* 0x0006700e01007387 */ /* 0x000fe80000100a00 */
[----:B------:R-:W-:Y:S04]  /*a990*/  STL.64 [R1+0x668], R10 ;  /* 0x0006680a01007387 */ /* 0x000fe80000100a00 */
[----:B------:R0:W-:Y:S04]  /*a9a0*/  STL [R1+0x650], R0 ;  /* 0x0006500001007387 */ /* 0x0001e80000100800 */
[----:B------:R1:W-:Y:S04]  /*a9b0*/  STL [R1+0x660], R5 ;  /* 0x0006600501007387 */ /* 0x0003e80000100800 */
[----:B------:R2:W-:Y:S01]  /*a9c0*/  STL.64 [R1+0x1690], R2 ;  /* 0x0016900201007387 */ /* 0x0005e20000100a00 */
[----:B0-----:R-:W-:Y:S01]  /*a9d0*/  MOV R0, 0xff800000 ;  /* 0xff80000000007802 */ /* 0x001fe20000000f00 */
[----:B-1----:R-:W-:-:S04]  /*a9e0*/  IMAD.MOV.U32 R5, RZ, RZ, -0x800000 ;  /* 0xff800000ff057424 */ /* 0x002fc800078e00ff */
[----:B------:R-:W-:Y:S01]  /*a9f0*/  STL [R1+0x638], R0 ;  /* 0x0006380001007387 */ /* 0x000fe20000100800 */
[----:B--2---:R-:W-:Y:S01]  /*aa00*/  MOV R3, 0xff800000 ;  /* 0xff80000000037802 */ /* 0x004fe20000000f00 */
[----:B------:R-:W-:Y:S02]  /*aa10*/  IMAD.MOV.U32 R2, RZ, RZ, -0x800000 ;  /* 0xff800000ff027424 */ /* 0x000fe400078e00ff */
[----:B------:R0:W-:Y:S04]  /*aa20*/  STL [R1+0x63c], R5 ;  /* 0x00063c0501007387 */ /* 0x0001e80000100800 */
[----:B------:R1:W-:Y:S04]  /*aa30*/  STL [R1+0x640], R3 ;  /* 0x0006400301007387 */ /* 0x0003e80000100800 */
[----:B------:R-:W-:Y:S01]  /*aa40*/  STL [R1+0x648], RZ ;  /* 0x000648ff01007387 */ /* 0x000fe20000100800 */
[----:B0-----:R-:W-:-:S03]  /*aa50*/  MOV R5, 0x3f800000 ;  /* 0x3f80000000057802 */ /* 0x001fc60000000f00 */
[----:B------:R0:W-:Y:S01]  /*aa60*/  STL [R1+0x644], R2 ;  /* 0x0006440201007387 */ /* 0x0001e20000100800 */
[----:B-1----:R-:W-:-:S03]  /*aa70*/  IMAD.MOV.U32 R3, RZ, RZ, 0x3f800000 ;  /* 0x3f800000ff037424 */ /* 0x002fc600078e00ff */
[----:B------:R-:W-:Y:S01]  /*aa80*/  STL [R1+0x65c], R5 ;  /* 0x00065c0501007387 */ /* 0x000fe20000100800 */
[----:B0-----:R-:W-:-:S03]  /*aa90*/  MOV R2, 0x3f800000 ;  /* 0x3f80000000027802 */ /* 0x001fc60000000f00 */
[----:B------:R-:W-:Y:S04]  /*aaa0*/  STL [R1+0x658], R3 ;  /* 0x0006580301007387 */ /* 0x000fe80000100800 */
[----:B------:R-:W-:Y:S04]  /*aab0*/  STL [R1+0x2c0], RZ ;  /* 0x0002c0ff01007387 */ /* 0x000fe80000100800 */
[----:B------:R-:W-:Y:S04]  /*aac0*/  STL [R1+0x654], R2 ;  /* 0x0006540201007387 */ /* 0x000fe80000100800 */
[----:B------:R-:W-:Y:S04]  /*aad0*/  STL [R1+0x2c4], RZ ;  /* 0x0002c4ff01007387 */ /* 0x000fe80000100800 */
        /* <DEDUP_REMOVED lines=113> */
[----:B------:R-:W-:Y:S01]  /*b1f0*/  STL [R1+0x4dc], RZ ;  /* 0x0004dcff01007387 */ /* 0x000fe20000100800 */
[----:B------:R-:W-:-:S03]  /*b200*/  IMAD.MOV.U32 R4, RZ, RZ, c[0x0][0x1a4] ;  /* 0x00006900ff047624 */ /* 0x000fc600078e00ff */
[----:B------:R-:W-:Y:S04]  /*b210*/  STL [R1+0x4e0], RZ ;  /* 0x0004e0ff01007387 */ /* 0x000fe80000100800 */
[----:B------:R-:W-:Y:S04]  /*b220*/  STL [R1+0x4e4], RZ ;  /* 0x0004e4ff01007387 */ /* 0x000fe80000100800 */
[----:B------:R-:W-:Y:S04]  /*b230*/  STL [R1+0x4e8], RZ ;  /* 0x0004e8ff01007387 */ /* 0x000fe80000100800 */
[----:B------:R-:W-:Y:S01]  /*b240*/  STL [R1+0x4ec], RZ ;  /* 0x0004ecff01007387 */ /* 0x000fe20000100800 */
[----:B------:R-:W-:-:S03]  /*b250*/  IMAD R8, R4, 0x5, RZ ;  /* 0x0000000504087824 */ /* 0x000fc600078e02ff */
[----:B------:R-:W-:Y:S01]  /*b260*/  STL [R1+0x4f0], RZ ;  /* 0x0004f0ff01007387 */ /* 0x000fe20000100800 */
[----:B------:R-:W-:-:S03]  /*b270*/  IMAD R9, R4, 0x6, RZ ;  /* 0x0000000604097824 */ /* 0x000fc600078e02ff */
[----:B------:R-:W-:Y:S01]  /*b280*/  STL [R1+0x4f4], RZ ;  /* 0x0004f4ff01007387 */ /* 0x000fe20000100800 */
[----:B------:R-:W-:-:S03]  /*b290*/  IMAD R10, R4, 0x7, RZ ;  /* 0x00000007040a7824 */ /* 0x000fc600078e02ff */
[----:B------:R-:W-:Y:S01]  /*b2a0*/  STL [R1+0x4f8], RZ ;  /* 0x0004f8ff01007387 */ /* 0x000fe20000100800 */
[----:B------:R-:W-:-:S03]  /*b2b0*/  IMAD.SHL.U32 R11, R4, 0x8, RZ ;  /* 0x00000008040b7824 */ /* 0x000fc600078e00ff */
[----:B------:R-:W-:Y:S01]  /*b2c0*/  STL [R1+0x4fc], RZ ;  /* 0x0004fcff01007387 */ /* 0x000fe20000100800 */
[C---:B------:R-:W-:Y:S02]  /*b2d0*/  IMAD R14, R4.reuse, 0xb, RZ ;  /* 0x0000000b040e7824 */ /* 0x040fe400078e02ff */
[----:B------:R-:W-:Y:S01]  /*b2e0*/  IMAD R15, R4, 0xc, RZ ;  /* 0x0000000c040f7824 */ /* 0x000fe200078e02ff */
[----:B------:R-:W-:Y:S04]  /*b2f0*/  STL [R1+0x500], RZ ;  /* 0x000500ff01007387 */ /* 0x000fe80000100800 */
[----:B------:R-:W-:Y:S04]  /*b300*/  STL [R1+0x504], RZ ;  /* 0x000504ff01007387 */ /* 0x000fe80000100800 */
[----:B------:R-:W-:Y:S04]  /*b310*/  STL [R1+0x508], RZ ;  /* 0x000508ff01007387 */ /* 0x000fe80000100800 */
[----:B------:R-:W-:Y:S04]  /*b320*/  STL [R1+0x50c], RZ ;  /* 0x00050cff01007387 */ /* 0x000fe80000100800 */
[----:B------:R0:W-:Y:S04]  /*b330*/  STL.64 [R1+0x16f0], R8 ;  /* 0x0016f00801007387 */ /* 0x0001e80000100a00 */
[----:B------:R1:W-:Y:S04]  /*b340*/  STL.64 [R1+0x16e8], R10 ;  /* 0x0016e80a01007387 */ /* 0x0003e80000100a00 */
[----:B------:R2:W-:Y:S04]  /*b350*/  STL.64 [R1+0x16e0], R14 ;  /* 0x0016e00e01007387 */ /* 0x0005e80000100a00 */
[----:B0-----:R-:W3:Y:S04]  /*b360*/  LDL R9, [R1+0x320] ;  /* 0x0003200001097983 */ /* 0x001ee80000100800 */
[----:B------:R-:W4:Y:S04]  /*b370*/  LDL R8, [R1+0x34c] ;  /* 0x00034c0001087983 */ /* 0x000f280000100800 */
[----:B-1----:R-:W4:Y:S04]  /*b380*/  LDL.64 R10, [R1+0x340] ;  /* 0x00034000010a7983 */ /* 0x002f280000100a00 */
[----:B--2---:R-:W2:Y:S04]  /*b390*/  LDL.64 R14, [R1+0x338] ;  /* 0x00033800010e7983 */ /* 0x004ea80000100a00 */
[----:B------:R-:W2:Y:S04]  /*b3a0*/  LDL R7, [R1+0x350] ;  /* 0x0003500001077983 */ /* 0x000ea80000100800 */
[----:B------:R-:W0:Y:S04]  /*b3b0*/  S2R R25, SR_TID.X ;  /* 0x0000000000197919 */ /* 0x000e280000002100 */
[----:B------:R-:W1:Y:S04]  /*b3c0*/  S2R R17, SR_TID.X ;  /* 0x0000000000117919 */ /* 0x000e680000002100 */
[----:B------:R-:W1:Y:S01]  /*b3d0*/  S2R R12, SR_TID.X ;  /* 0x00000000000c7919 */ /* 0x000e620000002100 */
[----:B0-----:R-:W-:-:S04]  /*b3e0*/  LOP3.LUT R25, R25, 0x7f, RZ, 0xc0, !PT ;  /* 0x0000007f19197812 */ /* 0x001fc800078ec0ff */
[----:B------:R-:W-:-:S04]  /*b3f0*/  SHF.L.U32 R13, R25, 0x1, RZ ;  /* 0x00000001190d7819 */ /* 0x000fc800000006ff */
[C---:B------:R-:W-:Y:S02]  /*b400*/  LOP3.LUT R5, R13.reuse, 0x30, RZ, 0x3c, !PT ;  /* 0x000000300d057812 */ /* 0x040fe400078e3cff */
[C---:B------:R-:W-:Y:S02]  /*b410*/  LOP3.LUT R6, R13.reuse, 0x20, RZ, 0x3c, !PT ;  /* 0x000000200d067812 */ /* 0x040fe400078e3cff */
[C---:B------:R-:W-:Y:S02]  /*b420*/  LOP3.LUT R5, R13.reuse, 0x60, RZ, 0x3c, !PT ;  /* 0x000000600d057812 */ /* 0x040fe400078e3cff */
[----:B------:R-:W-:Y:S02]  /*b430*/  LOP3.LUT R6, R13, 0x40, RZ, 0x3c, !PT ;  /* 0x000000400d067812 */ /* 0x000fe400078e3cff */
[C---:B-1----:R-:W-:Y:S02]  /*b440*/  LOP3.LUT R5, R17.reuse, 0x7, RZ, 0xc0, !PT ;  /* 0x0000000711057812 */ /* 0x042fe400078ec0ff */
[----:B------:R-:W-:-:S02]  /*b450*/  LOP3.LUT R6, R17, 0x1c, RZ, 0xc0, !PT ;  /* 0x0000001c11067812 */ /* 0x000fc400078ec0ff */
[----:B------:R-:W-:Y:S02]  /*b460*/  LOP3.LUT R18, R17, 0x1f, RZ, 0xc0, !PT ;  /* 0x0000001f11127812 */ /* 0x000fe400078ec0ff */
[C---:B------:R-:W-:Y:S02]  /*b470*/  LOP3.LUT R16, R13.reuse, 0x10, RZ, 0x3c, !PT ;  /* 0x000000100d107812 */ /* 0x040fe400078e3cff */
[----:B------:R-:W-:Y:S01]  /*b480*/  LOP3.LUT R16, R13, 0x50, RZ, 0x3c, !PT ;  /* 0x000000500d107812 */ /* 0x000fe200078e3cff */
[----:B------:R-:W-:Y:S01]  /*b490*/  IMAD.SHL.U32 R5, R5, 0x10, RZ ;  /* 0x0000001005057824 */ /* 0x000fe200078e00ff */
[C---:B------:R-:W-:Y:S01]  /*b4a0*/  LOP3.LUT R16, R17.reuse, 0x60, RZ, 0xc0, !PT ;  /* 0x0000006011107812 */ /* 0x040fe200078ec0ff */
[----:B------:R-:W-:Y:S01]  /*b4b0*/  IMAD.SHL.U32 R17, R17, 0x80, RZ ;  /* 0x0000008011117824 */ /* 0x000fe200078e00ff */
[----:B------:R-:W-:Y:S02]  /*b4c0*/  LEA R6, R6, R18, 0x3 ;  /* 0x0000001206067211 */ /* 0x000fe400078e18ff */
[----:B------:R-:W-:-:S02]  /*b4d0*/  SHF.R.U32.HI R16, RZ, 0x1, R16 ;  /* 0x00000001ff107819 */ /* 0x000fc40000011610 */
[----:B------:R-:W-:Y:S02]  /*b4e0*/  SHF.L.U32 R6, R6, 0x2, RZ ;  /* 0x0000000206067819 */ /* 0x000fe400000006ff */
[----:B------:R-:W-:Y:S02]  /*b4f0*/  LOP3.LUT R5, R5, 0x780, R17, 0xf8, !PT ;  /* 0x0000078005057812 */ /* 0x000fe400078ef811 */
[----:B------:R-:W-:Y:S02]  /*b500*/  LOP3.LUT R6, R6, R16, RZ, 0x3c, !PT ;  /* 0x0000001006067212 */ /* 0x000fe400078e3cff */
[----:B------:R-:W-:Y:S02]  /*b510*/  LOP3.LUT R5, R5, 0x10, R12, 0x78, !PT ;  /* 0x0000001005057812 */ /* 0x000fe400078e780c */
[----:B------:R-:W-:Y:S02]  /*b520*/  LOP3.LUT R6, R6, 0x40, RZ, 0x3c, !PT ;  /* 0x0000004006067812 */ /* 0x000fe400078e3cff */
[----:B------:R-:W-:-:S02]  /*b530*/  LOP3.LUT R6, R5, 0x20, RZ, 0x3c, !PT ;  /* 0x0000002005067812 */ /* 0x000fc400078e3cff */
[C---:B------:R-:W-:Y:S02]  /*b540*/  LOP3.LUT R6, R5.reuse, 0x40, RZ, 0x3c, !PT ;  /* 0x0000004005067812 */ /* 0x040fe400078e3cff */
[----:B------:R-:W-:Y:S02]  /*b550*/  LOP3.LUT R5, R5, 0x60, RZ, 0x3c, !PT ;  /* 0x0000006005057812 */ /* 0x000fe400078e3cff */
[C---:B------:R-:W-:Y:S01]  /*b560*/  SHF.L.U32 R5, R4.reuse, 0x1, RZ ;  /* 0x0000000104057819 */ /* 0x040fe200000006ff */
[----:B------:R-:W-:Y:S01]  /*b570*/  IMAD R6, R4, 0x3, RZ ;  /* 0x0000000304067824 */ /* 0x000fe200078e02ff */
[----:B---3--:R-:W-:Y:S02]  /*b580*/  LOP3.LUT R9, R9, 0x20, RZ, 0x3c, !PT ;  /* 0x0000002009097812 */ /* 0x008fe400078e3cff */
[----:B----4-:R-:W-:-:S03]  /*b590*/  LOP3.LUT R8, R8, 0x40, RZ, 0x3c, !PT ;  /* 0x0000004008087812 */ /* 0x010fc600078e3cff */
[----:B------:R0:W-:Y:S02]  /*b5a0*/  STL [R1+0x664], R9 ;  /* 0x0006640901007387 */ /* 0x0001e40000100800 */
[----:B0-----:R-:W-:-:S05]  /*b5b0*/  IMAD.WIDE R8, R4, 0x2, R10 ;  /* 0x0000000204087825 */ /* 0x001fca00078e020a */
[----:B------:R2:W-:Y:S02]  /*b5c0*/  STL.64 [R1+0x1670], R8 ;  /* 0x0016700801007387 */ /* 0x0005e40000100a00 */
[----:B--2---:R-:W-:-:S05]  /*b5d0*/  IMAD.WIDE R8, R4, 0x2, R14 ;  /* 0x0000000204087825 */ /* 0x004fca00078e020e */
[----:B------:R0:W-:Y:S02]  /*b5e0*/  STL.64 [R1+0x1668], R8 ;  /* 0x0016680801007387 */ /* 0x0001e40000100a00 */
[----:B0-----:R-:W-:-:S05]  /*b5f0*/  IMAD.WIDE R8, R5, 0x2, R10 ;  /* 0x0000000205087825 */ /* 0x001fca00078e020a */
[----:B------:R0:W-:Y:S01]  /*b600*/  STL.64 [R1+0x1648], R8 ;  /* 0x0016480801007387 */ /* 0x0001e20000100a00 */
[----:B------:R-:W-:Y:S01]  /*b610*/  LOP3.LUT R7, R7, 0x40, RZ, 0x3c, !PT ;  /* 0x0000004007077812 */ /* 0x000fe200078e3cff */
[----:B------:R-:W-:Y:S02]  /*b620*/  IMAD.SHL.U32 R7, R4, 0x4, RZ ;  /* 0x0000000404077824 */ /* 0x000fe400078e00ff */
[----:B0-----:R-:W-:-:S05]  /*b630*/  IMAD.WIDE R8, R5, 0x2, R14 ;  /* 0x0000000205087825 */ /* 0x001fca00078e020e */
[----:B------:R0:W-:Y:S02]  /*b640*/  STL.64 [R1+0x1640], R8 ;  /* 0x0016400801007387 */ /* 0x0001e40000100a00 */
[----:B0-----:R-:W-:-:S05]  /*b650*/  IMAD.WIDE R8, R6, 0x2, R10 ;  /* 0x0000000206087825 */ /* 0x001fca00078e020a */
[----:B------:R0:W-:Y:S01]  /*b660*/  STL.64 [R1+0x1630], R8 ;  /* 0x0016300801007387 */ /* 0x0001e20000100a00 */
[----:B------:R-:W-:-:S04]  /*b670*/  IMAD.WIDE R10, R7, 0x2, R10 ;  /* 0x00000002070a7825 */ /* 0x000fc800078e020a */
[----:B0-----:R-:W-:-:S05]  /*b680*/  IMAD.WIDE R8, R6, 0x2, R14 ;  /* 0x0000000206087825 */ /* 0x001fca00078e020e */
[----:B------:R0:W-:Y:S04]  /*b690*/  STL.64 [R1+0x1628], R8 ;  /* 0x0016280801007387 */ /* 0x0001e80000100a00 */
[----:B0-----:R-:W2:Y:S04]  /*b6a0*/  LDL.LU.64 R8, [R1+0x16f0] ;  /* 0x0016f00001087983 */ /* 0x001ea80000300a00 */
[----:B------:R0:W-:Y:S04]  /*b6b0*/  STL.64 [R1+0x1618], R10 ;  /* 0x0016180a01007387 */ /* 0x0001e80000100a00 */
[----:B------:R1:W-:Y:S01]  /*b6c0*/  STL.64 [R1+0x16c0], R6 ;  /* 0x0016c00601007387 */ /* 0x0003e20000100a00 */
[----:B0-----:R-:W-:-:S03]  /*b6d0*/  IMAD.WIDE R10, R7, 0x2, R14 ;  /* 0x00000002070a7825 */ /* 0x001fc600078e020e */
[----:B-1----:R-:W2:Y:S04]  /*b6e0*/  LDL.64 R6, [R1+0x340] ;  /* 0x0003400001067983 */ /* 0x002ea80000100a00 */
[----:B------:R2:W-:Y:S02]  /*b6f0*/  STL.64 [R1+0x1610], R10 ;  /* 0x0016100a01007387 */ /* 0x0005e40000100a00 */
[----:B--2---:R-:W-:-:S05]  /*b700*/  IMAD.WIDE R10, R8, 0x2, R6 ;  /* 0x00000002080a7825 */ /* 0x004fca00078e0206 */
[----:B------:R0:W-:Y:S02]  /*b710*/  STL.64 [R1+0x1600], R10 ;  /* 0x0016000a01007387 */ /* 0x0001e40000100a00 */
[----:B0-----:R-:W-:-:S05]  /*b720*/  IMAD.WIDE R10, R8, 0x2, R14 ;  /* 0x00000002080a7825 */ /* 0x001fca00078e020e */
[----:B------:R0:W-:Y:S02]  /*b730*/  STL.64 [R1+0x15f8], R10 ;  /* 0x0015f80a01007387 */ /* 0x0001e40000100a00 */
[----:B0-----:R-:W-:-:S05]  /*b740*/  IMAD.WIDE R10, R9, 0x2, R6 ;  /* 0x00000002090a7825 */ /* 0x001fca00078e0206 */
[----:B------:R0:W-:Y:S02]  /*b750*/  STL.64 [R1+0x15e8], R10 ;  /* 0x0015e80a01007387 */ /* 0x0001e40000100a00 */
[----:B0-----:R-:W-:-:S05]  /*b760*/  IMAD.WIDE R10, R9, 0x2, R14 ;  /* 0x00000002090a7825 */ /* 0x001fca00078e020e */
[----:B------:R0:W-:Y:S04]  /*b770*/  STL.64 [R1+0x15e0], R10 ;  /* 0x0015e00a01007387 */ /* 0x0001e80000100a00 */
[----:B0-----:R-:W2:Y:S04]  /*b780*/  LDL.LU.64 R10, [R1+0x16e8] ;  /* 0x0016e800010a7983 */ /* 0x001ea80000300a00 */
[----:B------:R2:W-:Y:S02]  /*b790*/  STL.64 [R1+0x16b8], R8 ;  /* 0x0016b80801007387 */ /* 0x0005e40000100a00 */
[----:B--2---:R-:W-:-:S05]  /*b7a0*/  IMAD.WIDE R8, R10, 0x2, R6 ;  /* 0x000000020a087825 */ /* 0x004fca00078e0206 */
[----:B------:R0:W-:Y:S02]  /*b7b0*/  STL.64 [R1+0x15d0], R8 ;  /* 0x0015d00801007387 */ /* 0x0001e40000100a00 */
[----:B0-----:R-:W-:-:S05]  /*b7c0*/  IMAD.WIDE R8, R10, 0x2, R14 ;  /* 0x000000020a087825 */ /* 0x001fca00078e020e */
[----:B------:R0:W-:Y:S02]  /*b7d0*/  STL.64 [R1+0x15c8], R8 ;  /* 0x0015c80801007387 */ /* 0x0001e40000100a00 */
[----:B0-----:R-:W-:-:S05]  /*b7e0*/  IMAD.WIDE R8, R11, 0x2, R6 ;  /* 0x000000020b087825 */ /* 0x001fca00078e0206 */
[----:B------:R0:W-:Y:S02]  /*b7f0*/  STL.64 [R1+0x15b8], R8 ;  /* 0x0015b80801007387 */ /* 0x0001e40000100a00 */
[----:B0-----:R-:W-:Y:S02]  /*b800*/  IMAD.WIDE R8, R11, 0x2, R14 ;  /* 0x000000020b087825 */ /* 0x001fe400078e020e */
[----:B------:R-:W2:Y:S04]  /*b810*/  LDL.LU.64 R14, [R1+0x16e0] ;  /* 0x0016e000010e7983 */ /* 0x000ea80000300a00 */
[----:B------:R0:W-:Y:S04]  /*b820*/  STL.64 [R1+0x16c8], R10 ;  /* 0x0016c80a01007387 */ /* 0x0001e80000100a00 */
[----:B0-----:R-:W3:Y:S01]  /*b830*/  LDL.64 R10, [R1+0x338] ;  /* 0x00033800010a7983 */ /* 0x001ee20000100a00 */
[----:B------:R-:W-:Y:S01]  /*b840*/  LOP3.LUT P1, RZ, R12, 0x3, RZ, 0xc0, !PT ;  /* 0x000000030cff7812 */ /* 0x000fe2000782c0ff */
[----:B------:R-:W-:-:S02]  /*b850*/  IMAD R12, R4, 0x9, RZ ;  /* 0x00000009040c7824 */ /* 0x000fc400078e02ff */
[----:B------:R0:W-:Y:S01]  /*b860*/  STL.64 [R1+0x15b0], R8 ;  /* 0x0015b00801007387 */ /* 0x0001e20000100a00 */
[----:B------:R-:W-:Y:S01]  /*b870*/  LOP3.LUT R13, R13, 0x70, RZ, 0x3c, !PT ;  /* 0x000000700d0d7812 */ /* 0x000fe200078e3cff */
[----:B------:R-:W-:Y:S02]  /*b880*/  IMAD R13, R4, 0xa, RZ ;  /* 0x0000000a040d7824 */ /* 0x000fe400078e02ff */
[----:B0-----:R-:W-:-:S05]  /*b890*/  IMAD.WIDE R8, R12, 0x2, R6 ;  /* 0x000000020c087825 */ /* 0x001fca00078e0206 */
[----:B------:R3:W-:Y:S01]  /*b8a0*/  STL.64 [R1+0x15a0], R8 ;  /* 0x0015a00801007387 */ /* 0x0007e20000100a00 */
[C---:B------:R-:W-:Y:S02]  /*b8b0*/  IMAD R16, R4.reuse, 0xd, RZ ;  /* 0x0000000d04107824 */ /* 0x040fe400078e02ff */
[C---:B------:R-:W-:Y:S02]  /*b8c0*/  IMAD R17, R4.reuse, 0xe, RZ ;  /* 0x0000000e04117824 */ /* 0x040fe400078e02ff */
[C---:B------:R-:W-:Y:S01]  /*b8d0*/  IMAD R18, R4.reuse, 0xf, RZ ;  /* 0x0000000f04127824 */ /* 0x040fe200078e02ff */
[C---:B------:R-:W-:Y:S01]  /*b8e0*/  SHF.L.U32 R19, R4.reuse, 0x4, RZ ;  /* 0x0000000404137819 */ /* 0x040fe200000006ff */
[C---:B------:R-:W-:Y:S02]  /*b8f0*/  IMAD R20, R4.reuse, 0x11, RZ ;  /* 0x0000001104147824 */ /* 0x040fe400078e02ff */
[C---:B------:R-:W-:Y:S02]  /*b900*/  IMAD R21, R4.reuse, 0x12, RZ ;  /* 0x0000001204157824 */ /* 0x040fe400078e02ff */
[----:B------:R-:W-:-:S02]  /*b910*/  IMAD R22, R4, 0x13, RZ ;  /* 0x0000001304167824 */ /* 0x000fc400078e02ff */
[C---:B------:R-:W-:Y:S02]  /*b920*/  IMAD R23, R4.reuse, 0x14, RZ ;  /* 0x0000001404177824 */ /* 0x040fe400078e02ff */
[C---:B------:R-:W-:Y:S02]  /*b930*/  IMAD R24, R4.reuse, 0x15, RZ ;  /* 0x0000001504187824 */ /* 0x040fe400078e02ff */
[C---:B------:R-:W-:Y:S02]  /*b940*/  IMAD R25, R4.reuse, 0x16, RZ ;  /* 0x0000001604197824 */ /* 0x040fe400078e02ff */
[C---:B------:R-:W-:Y:S02]  /*b950*/  IMAD R26, R4.reuse, 0x17, RZ ;  /* 0x00000017041a7824 */ /* 0x040fe400078e02ff */
[C---:B------:R-:W-:Y:S02]  /*b960*/  IMAD R27, R4.reuse, 0x18, RZ ;  /* 0x00000018041b7824 */ /* 0x040fe400078e02ff */
[----:B------:R-:W-:-:S02]  /*b970*/  IMAD R28, R4, 0x19, RZ ;  /* 0x00000019041c7824 */ /* 0x000fc400078e02ff */
[C---:B------:R-:W-:Y:S02]  /*b980*/  IMAD R29, R4.reuse, 0x1a, RZ ;  /* 0x0000001a041d7824 */ /* 0x040fe400078e02ff */
[C---:B------:R-:W-:Y:S02]  /*b990*/  IMAD R3, R4.reuse, 0x25, RZ ;  /* 0x0000002504037824 */ /* 0x040fe400078e02ff */
[----:B------:R-:W-:Y:S02]  /*b9a0*/  IMAD R2, R4, 0x26, RZ ;  /* 0x0000002604027824 */ /* 0x000fe400078e02ff */
[----:B---3--:R-:W-:-:S05]  /*b9b0*/  IMAD.WIDE R8, R12, 0x2, R10 ;  /* 0x000000020c087825 */ /* 0x008fca00078e020a */
[----:B------:R0:W-:Y:S02]  /*b9c0*/  STL.64 [R1+0x1598], R8 ;  /* 0x0015980801007387 */ /* 0x0001e40000100a00 */
[----:B0-----:R-:W-:-:S05]  /*b9d0*/  IMAD.WIDE R8, R13, 0x2, R6 ;  /* 0x000000020d087825 */ /* 0x001fca00078e0206 */
[----:B------:R0:W-:Y:S04]  /*b9e0*/  STL.64 [R1+0x1588], R8 ;  /* 0x0015880801007387 */ /* 0x0001e80000100a00 */
[----:B------:R2:W-:Y:S01]  /*b9f0*/  STL.64 [R1+0x16d0], R12 ;  /* 0x0016d00c01007387 */ /* 0x0005e20000100a00 */
[----:B0-----:R-:W-:-:S04]  /*ba00*/  IMAD.WIDE R8, R13, 0x2, R10 ;  /* 0x000000020d087825 */ /* 0x001fc800078e020a */
[C---:B--2---:R-:W-:Y:S01]  /*ba10*/  IMAD.WIDE R12, R14.reuse, 0x2, R6 ;  /* 0x000000020e0c7825 */ /* 0x044fe200078e0206 */
[----:B------:R0:W-:Y:S04]  /*ba20*/  STL.64 [R1+0x1580], R8 ;  /* 0x0015800801007387 */ /* 0x0001e80000100a00 */
[----:B------:R1:W-:Y:S01]  /*ba30*/  STL.64 [R1+0x1570], R12 ;  /* 0x0015700c01007387 */ /* 0x0003e20000100a00 */
[----:B0-----:R-:W-:-:S04]  /*ba40*/  IMAD.WIDE R8, R14, 0x2, R10 ;  /* 0x000000020e087825 */ /* 0x001fc800078e020a */
[C---:B-1----:R-:W-:Y:S01]  /*ba50*/  IMAD.WIDE R12, R15.reuse, 0x2, R6 ;  /* 0x000000020f0c7825 */ /* 0x042fe200078e0206 */
[----:B------:R0:W-:Y:S04]  /*ba60*/  STL.64 [R1+0x1568], R8 ;  /* 0x0015680801007387 */ /* 0x0001e80000100a00 */
[----:B------:R1:W-:Y:S04]  /*ba70*/  STL.64 [R1+0x16d8], R14 ;  /* 0x0016d80e01007387 */ /* 0x0003e80000100a00 */
[----:B------:R2:W-:Y:S01]  /*ba80*/  STL.64 [R1+0x1558], R12 ;  /* 0x0015580c01007387 */ /* 0x0005e20000100a00 */
[----:B0-----:R-:W-:-:S04]  /*ba90*/  IMAD.WIDE R8, R15, 0x2, R10 ;  /* 0x000000020f087825 */ /* 0x001fc800078e020a */
[----:B-1----:R-:W-:-:S04]  /*baa0*/  IMAD.WIDE R14, R16, 0x2, R10 ;  /* 0x00000002100e7825 */ /* 0x002fc800078e020a */
[--C-:B--2---:R-:W-:Y:S01]  /*bab0*/  IMAD.WIDE R12, R16, 0x2, R6.reuse ;  /* 0x00000002100c7825 */ /* 0x104fe200078e0206 */
[----:B------:R0:W-:Y:S04]  /*bac0*/  STL.64 [R1+0x1550], R8 ;  /* 0x0015500801007387 */ /* 0x0001e80000100a00 */
[----:B------:R1:W-:Y:S04]  /*bad0*/  STL.64 [R1+0x1540], R12 ;  /* 0x0015400c01007387 */ /* 0x0003e80000100a00 */
[----:B------:R2:W-:Y:S01]  /*bae0*/  STL.64 [R1+0x1538], R14 ;  /* 0x0015380e01007387 */ /* 0x0005e20000100a00 */
[----:B0-----:R-:W-:-:S04]  /*baf0*/  IMAD.WIDE R8, R17, 0x2, R6 ;  /* 0x0000000211087825 */ /* 0x001fc800078e0206 */
[----:B-1----:R-:W-:Y:S01]  /*bb00*/  IMAD.WIDE R12, R17, 0x2, R10 ;  /* 0x00000002110c7825 */ /* 0x002fe200078e020a */
[----:B------:R0:W-:Y:S03]  /*bb10*/  STL.64 [R1+0x1528], R8 ;  /* 0x0015280801007387 */ /* 0x0001e60000100a00 */
[C---:B--2---:R-:W-:Y:S01]  /*bb20*/  IMAD.WIDE R14, R18.reuse, 0x2, R6 ;  /* 0x00000002120e7825 */ /* 0x044fe200078e0206 */
[----:B------:R1:W-:Y:S04]  /*bb30*/  STL.64 [R1+0x1520], R12 ;  /* 0x0015200c01007387 */ /* 0x0003e80000100a00 */
[----:B------:R2:W-:Y:S01]  /*bb40*/  STL.64 [R1+0x1510], R14 ;  /* 0x0015100e01007387 */ /* 0x0005e20000100a00 */
[----:B0-----:R-:W-:-:S04]  /*bb50*/  IMAD.WIDE R8, R18, 0x2, R10 ;  /* 0x0000000212087825 */ /* 0x001fc800078e020a */
[C---:B-1----:R-:W-:Y:S01]  /*bb60*/  IMAD.WIDE R12, R19.reuse, 0x2, R6 ;  /* 0x00000002130c7825 */ /* 0x042fe200078e0206 */
[----:B------:R0:W-:Y:S03]  /*bb70*/  STL.64 [R1+0x1508], R8 ;  /* 0x0015080801007387 */ /* 0x0001e60000100a00 */
[----:B--2---:R-:W-:Y:S01]  /*bb80*/  IMAD.WIDE R14, R19, 0x2, R10 ;  /* 0x00000002130e7825 */ /* 0x004fe200078e020a */
        /* <DEDUP_REMOVED lines=38> */
[----:B0-----:R-:W-:-:S02]  /*bdf0*/  IMAD R9, R4, 0x1b, RZ ;  /* 0x0000001b04097824 */ /* 0x001fc400078e02ff */
[----:B-1----:R-:W-:-:S04]  /*be00*/  IMAD.WIDE R12, R29, 0x2, R6 ;  /* 0x000000021d0c7825 */ /* 0x002fc800078e0206 */
[----:B--2---:R-:W-:Y:S01]  /*be10*/  IMAD.WIDE R14, R29, 0x2, R10 ;  /* 0x000000021d0e7825 */ /* 0x004fe200078e020a */
[----:B------:R0:W-:Y:S04]  /*be20*/  STL.64 [R1+0x1408], R12 ;  /* 0x0014080c01007387 */ /* 0x0001e80000100a00 */
[----:B------:R1:W-:Y:S01]  /*be30*/  STL.64 [R1+0x1400], R14 ;  /* 0x0014000e01007387 */ /* 0x0003e20000100a00 */
[----:B------:R-:W-:Y:S02]  /*be40*/  IMAD R8, R4, 0x1c, RZ ;  /* 0x0000001c04087824 */ /* 0x000fe400078e02ff */
[----:B0-----:R-:W-:-:S04]  /*be50*/  IMAD.WIDE R12, R9, 0x2, R6 ;  /* 0x00000002090c7825 */ /* 0x001fc800078e0206 */
[----:B-1----:R-:W-:Y:S01]  /*be60*/  IMAD.WIDE R14, R9, 0x2, R10 ;  /* 0x00000002090e7825 */ /* 0x002fe200078e020a */
        /* <DEDUP_REMOVED lines=17> */
[----:B------:R-:W-:Y:S02]  /*bf80*/  IMAD.SHL.U32 R8, R4, 0x20, RZ ;  /* 0x0000002004087824 */ /* 0x000fe400078e00ff */
[----:B0-----:R-:W-:-:S04]  /*bf90*/  IMAD.WIDE R12, R9, 0x2, R6 ;  /* 0x00000002090c7825 */ /* 0x001fc800078e0206 */
[----:B-1----:R-:W-:Y:S01]  /*bfa0*/  IMAD.WIDE R14, R9, 0x2, R10 ;  /* 0x00000002090e7825 */ /* 0x002fe200078e020a */
[----:B------:R0:W-:Y:S04]  /*bfb0*/  STL.64 [R1+0x1390], R12 ;  /* 0x0013900c01007387 */ /* 0x0001e80000100a00 */
[----:B------:R1:W-:Y:S01]  /*bfc0*/  STL.64 [R1+0x1388], R14 ;  /* 0x0013880e01007387 */ /* 0x0003e20000100a00 */
[----:B------:R-:W-:Y:S02]  /*bfd0*/  IMAD R9, R4, 0x21, RZ ;  /* 0x0000002104097824 */ /* 0x000fe400078e02ff */
[----:B0-----:R-:W-:-:S04]  /*bfe0*/  IMAD.WIDE R12, R8, 0x2, R6 ;  /* 0x00000002080c7825 */ /* 0x001fc800078e0206 */
[----:B-1----:R-:W-:Y:S01]  /*bff0*/  IMAD.WIDE R14, R8, 0x2, R10 ;  /* 0x00000002080e7825 */ /* 0x002fe200078e020a */
[----:B------:R-:W-:Y:S04]  /*c000*/  STL.64 [R1+0x1378], R12 ;  /* 0x0013780c01007387 */ /* 0x000fe80000100a00 */
[----:B------:R0:W-:Y:S02]  /*c010*/  STL.64 [R1+0x1370], R14 ;  /* 0x0013700e01007387 */ /* 0x0001e40000100a00 */
[----:B0-----:R-:W-:-:S05]  /*c020*/  IMAD.WIDE R14, R9, 0x2, R6 ;  /* 0x00000002090e7825 */ /* 0x001fca00078e0206 */
[----:B------:R0:W-:Y:S01]  /*c030*/  STL.64 [R1+0x1360], R14 ;  /* 0x0013600e01007387 */ /* 0x0001e20000100a00 */
[C---:B------:R-:W-:Y:S02]  /*c040*/  IMAD R13, R4.reuse, 0x22, RZ ;  /* 0x00000022040d7824 */ /* 0x040fe400078e02ff */
[----:B------:R-:W-:Y:S02]  /*c050*/  IMAD R8, R4, 0x23, RZ ;  /* 0x0000002304087824 */ /* 0x000fe400078e02ff */
[----:B0-----:R-:W-:-:S05]  /*c060*/  IMAD.WIDE R14, R9, 0x2, R10 ;  /* 0x00000002090e7825 */ /* 0x001fca00078e020a */
[----:B------:R0:W-:Y:S01]  /*c070*/  STL.64 [R1+0x1358], R14 ;  /* 0x0013580e01007387 */ /* 0x0001e20000100a00 */
[----:B------:R-:W-:Y:S02]  /*c080*/  IMAD R9, R4, 0x24, RZ ;  /* 0x0000002404097824 */ /* 0x000fe400078e02ff */
[----:B0-----:R-:W-:-:S04]  /*c090*/  IMAD.WIDE R14, R13, 0x2, R6 ;  /* 0x000000020d0e7825 */ /* 0x001fc800078e0206 */
[----:B------:R-:W-:Y:S01]  /*c0a0*/  IMAD.WIDE R12, R13, 0x2, R10 ;  /* 0x000000020d0c7825 */ /* 0x000fe200078e020a */
[----:B------:R0:W-:Y:S04]  /*c0b0*/  STL.64 [R1+0x1348], R14 ;  /* 0x0013480e01007387 */ /* 0x0001e80000100a00 */
[----:B------:R1:W-:Y:S01]  /*c0c0*/  STL.64 [R1+0x1340], R12 ;  /* 0x0013400c01007387 */ /* 0x0003e20000100a00 */
[----:B0-----:R-:W-:-:S04]  /*c0d0*/  IMAD.WIDE R14, R8, 0x2, R6 ;  /* 0x00000002080e7825 */ /* 0x001fc800078e0206 */
[----:B-1----:R-:W-:Y:S01]  /*c0e0*/  IMAD.WIDE R12, R8, 0x2, R10 ;  /* 0x00000002080c7825 */ /* 0x002fe200078e020a */
[----:B------:R0:W-:Y:S04]  /*c0f0*/  STL.64 [R1+0x1330], R14 ;  /* 0x0013300e01007387 */ /* 0x0001e80000100a00 */
[----:B------:R1:W-:Y:S01]  /*c100*/  STL.64 [R1+0x1328], R12 ;  /* 0x0013280c01007387 */ /* 0x0003e20000100a00 */
        /* <DEDUP_REMOVED lines=11> */
[----:B------:R-:W-:Y:S01]  /*c1c0*/  IMAD.WIDE R2, R2, 0x2, R10 ;  /* 0x0000000202027825 */ /* 0x000fe200078e020a */
[----:B------:R0:W-:Y:S03]  /*c1d0*/  STL.64 [R1+0x12e8], R14 ;  /* 0x0012e80e01007387 */ /* 0x0001e60000100a00 */
[C---:B-1----:R-:W-:Y:S01]  /*c1e0*/  IMAD.WIDE R12, R9.reuse, 0x2, R6 ;  /* 0x00000002090c7825 */ /* 0x042fe200078e0206 */
[----:B------:R1:W-:Y:S03]  /*c1f0*/  STL.64 [R1+0x12e0], R2 ;  /* 0x0012e00201007387 */ /* 0x0003e60000100a00 */
[----:B0-----:R-:W-:Y:S01]  /*c200*/  IMAD.WIDE R14, R9, 0x2, R10 ;  /* 0x00000002090e7825 */ /* 0x001fe200078e020a */
[----:B-1----:R-:W2:Y:S03]  /*c210*/  LDL.64 R2, [R1+0x330] ;  /* 0x0003300001027983 */ /* 0x002ea60000100a00 */
[----:B------:R-:W-:Y:S01]  /*c220*/  IMAD R9, R4, 0x29, RZ ;  /* 0x0000002904097824 */ /* 0x000fe200078e02ff */
        /* <DEDUP_REMOVED lines=58> */
[----:B------:R-:W-:Y:S02]  /*c5d0*/  IMAD R13, R4, 0x34, RZ ;  /* 0x00000034040d7824 */ /* 0x000fe400078e02ff */
[----:B0-----:R-:W-:-:S05]  /*c5e0*/  IMAD.WIDE R14, R9, 0x2, R10 ;  /* 0x00000002090e7825 */ /* 0x001fca00078e020a */
[----:B------:R0:W-:Y:S01]  /*c5f0*/  STL.64 [R1+0x11a8], R14 ;  /* 0x0011a80e01007387 */ /* 0x0001e20000100a00 */
[----:B------:R-:W-:Y:S02]  /*c600*/  IMAD R8, R4, 0x35, RZ ;  /* 0x0000003504087824 */ /* 0x000fe400078e02ff */
[----:B0-----:R-:W-:-:S04]  /*c610*/  IMAD.WIDE R14, R13, 0x2, R6 ;  /* 0x000000020d0e7825 */ /* 0x001fc800078e0206 */
[--C-:B------:R-:W-:Y:S01]  /*c620*/  IMAD.WIDE R12, R13, 0x2, R10.reuse ;  /* 0x000000020d0c7825 */ /* 0x100fe200078e020a */
[----:B------:R0:W-:Y:S03]  /*c630*/  STL.64 [R1+0x1198], R14 ;  /* 0x0011980e01007387 */ /* 0x0001e60000100a00 */
[----:B------:R-:W-:Y:S01]  /*c640*/  IMAD.WIDE R10, R8, 0x2, R10 ;  /* 0x00000002080a7825 */ /* 0x000fe200078e020a */
[----:B0-----:R-:W3:Y:S04]  /*c650*/  LDL.LU.64 R14, [R1+0x16d8] ;  /* 0x0016d800010e7983 */ /* 0x001ee80000300a00 */
[----:B------:R0:W-:Y:S01]  /*c660*/  STL.64 [R1+0x1190], R12 ;  /* 0x0011900c01007387 */ /* 0x0001e20000100a00 */
[----:B------:R-:W-:-:S02]  /*c670*/  IMAD R9, R4, 0x36, RZ ;  /* 0x0000003604097824 */ /* 0x000fc400078e02ff */
[----:B0-----:R-:W-:-:S05]  /*c680*/  IMAD.WIDE R12, R8, 0x2, R6 ;  /* 0x00000002080c7825 */ /* 0x001fca00078e0206 */
[----:B------:R0:W-:Y:S01]  /*c690*/  STL.64 [R1+0x1180], R12 ;  /* 0x0011800c01007387 */ /* 0x0001e20000100a00 */
[----:B------:R-:W-:-:S03]  /*c6a0*/  IMAD.WIDE R8, R9, 0x2, R6 ;  /* 0x0000000209087825 */ /* 0x000fc600078e0206 */
[----:B0-----:R-:W4:Y:S04]  /*c6b0*/  LDL.LU.64 R12, [R1+0x16d0] ;  /* 0x0016d000010c7983 */ /* 0x001f280000300a00 */
[----:B------:R0:W-:Y:S04]  /*c6c0*/  STL.64 [R1+0x1178], R10 ;  /* 0x0011780a01007387 */ /* 0x0001e80000100a00 */
[----:B0-----:R-:W3:Y:S04]  /*c6d0*/  LDL.LU.64 R10, [R1+0x16c8] ;  /* 0x0016c800010a7983 */ /* 0x001ee80000300a00 */
[----:B------:R-:W3:Y:S04]  /*c6e0*/  LDL.LU.64 R6, [R1+0x16c0] ;  /* 0x0016c00001067983 */ /* 0x000ee80000300a00 */
[----:B------:R2:W-:Y:S02]  /*c6f0*/  STL.64 [R1+0x1168], R8 ;  /* 0x0011680801007387 */ /* 0x0005e40000100a00 */
[----:B--2---:R-:W-:-:S05]  /*c700*/  IMAD.WIDE R8, R4, 0x2, R2 ;  /* 0x0000000204087825 */ /* 0x004fca00078e0202 */
[----:B------:R0:W-:Y:S02]  /*c710*/  STL.64 [R1+0x1660], R8 ;  /* 0x0016600801007387 */ /* 0x0001e40000100a00 */
[----:B0-----:R-:W-:-:S05]  /*c720*/  IMAD.WIDE R8, R5, 0x2, R2 ;  /* 0x0000000205087825 */ /* 0x001fca00078e0202 */
[----:B------:R3:W-:Y:S02]  /*c730*/  STL.64 [R1+0x1638], R8 ;  /* 0x0016380801007387 */ /* 0x0007e40000100a00 */
[----:B---3--:R-:W-:-:S05]  /*c740*/  IMAD.WIDE R8, R6, 0x2, R2 ;  /* 0x0000000206087825 */ /* 0x008fca00078e0202 */
[----:B------:R0:W-:Y:S02]  /*c750*/  STL.64 [R1+0x1620], R8 ;  /* 0x0016200801007387 */ /* 0x0001e40000100a00 */
[----:B0-----:R-:W-:-:S05]  /*c760*/  IMAD.WIDE R8, R7, 0x2, R2 ;  /* 0x0000000207087825 */ /* 0x001fca00078e0202 */
[----:B------:R0:W-:Y:S04]  /*c770*/  STL.64 [R1+0x1608], R8 ;  /* 0x0016080801007387 */ /* 0x0001e80000100a00 */
[----:B0-----:R-:W2:Y:S04]  /*c780*/  LDL.LU.64 R8, [R1+0x16b8] ;  /* 0x0016b80001087983 */ /* 0x001ea80000300a00 */
[----:B------:R2:W-:Y:S02]  /*c790*/  STL.64 [R1+0x1698], R6 ;  /* 0x0016980601007387 */ /* 0x0005e40000100a00 */
[----:B--2---:R-:W-:-:S02]  /*c7a0*/  IMAD.WIDE R6, R8, 0x2, R2 ;  /* 0x0000000208067825 */ /* 0x004fc400078e0202 */
[----:B------:R0:W-:Y:S02]  /*c7b0*/  STL.64 [R1+0x16a0], R8 ;  /* 0x0016a00801007387 */ /* 0x0001e40000100a00 */
[----:B------:R-:W-:Y:S02]  /*c7c0*/  IMAD.WIDE R2, R9, 0x2, R2 ;  /* 0x0000000209027825 */ /* 0x000fe400078e0202 */
[----:B------:R1:W-:Y:S04]  /*c7d0*/  STL.64 [R1+0x15f0], R6 ;  /* 0x0015f00601007387 */ /* 0x0003e80000100a00 */
[----:B0-----:R-:W1:Y:S04]  /*c7e0*/  LDL.64 R8, [R1+0x330] ;  /* 0x0003300001087983 */ /* 0x001e680000100a00 */
[----:B------:R0:W-:Y:S04]  /*c7f0*/  STL.64 [R1+0x15d8], R2 ;  /* 0x0015d80201007387 */ /* 0x0001e80000100a00 */
[----:B------:R2:W-:Y:S01]  /*c800*/  STL.64 [R1+0x16a8], R10 ;  /* 0x0016a80a01007387 */ /* 0x0005e20000100a00 */
[----:B-1----:R-:W-:-:S04]  /*c810*/  IMAD.WIDE R6, R10, 0x2, R8 ;  /* 0x000000020a067825 */ /* 0x002fc800078e0208 */
[--C-:B0-----:R-:W-:Y:S01]  /*c820*/  IMAD.WIDE R2, R11, 0x2, R8.reuse ;  /* 0x000000020b027825 */ /* 0x101fe200078e0208 */
[----:B------:R0:W-:Y:S04]  /*c830*/  STL.64 [R1+0x15c0], R6 ;  /* 0x0015c00601007387 */ /* 0x0001e80000100a00 */
[----:B------:R1:W-:Y:S01]  /*c840*/  STL.64 [R1+0x15a8], R2 ;  /* 0x0015a80201007387 */ /* 0x0003e20000100a00 */
[----:B--2---:R-:W-:-:S03]  /*c850*/  IMAD.WIDE R10, R14, 0x2, R8 ;  /* 0x000000020e0a7825 */ /* 0x004fc600078e0208 */
[----:B----4-:R-:W-:Y:S01]  /*c860*/  STL.64 [R1+0x16b0], R12 ;  /* 0x0016b00c01007387 */ /* 0x010fe20000100a00 */
[----:B0-----:R-:W-:-:S04]  /*c870*/  IMAD.WIDE R6, R12, 0x2, R8 ;  /* 0x000000020c067825 */ /* 0x001fc800078e0208 */
[--C-:B-1----:R-:W-:Y:S01]  /*c880*/  IMAD.WIDE R2, R13, 0x2, R8.reuse ;  /* 0x000000020d027825 */ /* 0x102fe200078e0208 */
        /* <DEDUP_REMOVED lines=10> */
[--C-:B-1----:R-:W-:Y:S01]  /*c930*/  IMAD.WIDE R6, R19, 0x2, R8.reuse ;  /* 0x0000000213067825 */ /* 0x102fe200078e0208 */
[----:B------:R0:W-:Y:S03]  /*c940*/  STL.64 [R1+0x1500], R2 ;  /* 0x0015000201007387 */ /* 0x0001e60000100a00 */
[--C-:B--2---:R-:W-:Y:S01]  /*c950*/  IMAD.WIDE R10, R20, 0x2, R8.reuse ;  /* 0x00000002140a7825 */ /* 0x104fe200078e0208 */
[----:B------:R1:W-:Y:S04]  /*c960*/  STL.64 [R1+0x14e8], R6 ;  /* 0x0014e80601007387 */ /* 0x0003e80000100a00 */
[----:B------:R2:W-:Y:S01]  /*c970*/  STL.64 [R1+0x14d0], R10 ;  /* 0x0014d00a01007387 */ /* 0x0005e20000100a00 */
[----:B0-----:R-:W-:-:S04]  /*c980*/  IMAD.WIDE R2, R21, 0x2, R8 ;  /* 0x0000000215027825 */ /* 0x001fc800078e0208 */
[--C-:B-1----:R-:W-:Y:S01]  /*c990*/  IMAD.WIDE R6, R22, 0x2, R8.reuse ;  /* 0x0000000216067825 */ /* 0x102fe200078e0208 */
[----:B------:R0:W-:Y:S03]  /*c9a0*/  STL.64 [R1+0x14b8], R2 ;  /* 0x0014b80201007387 */ /* 0x0001e60000100a00 */
[--C-:B--2---:R-:W-:Y:S01]  /*c9b0*/  IMAD.WIDE R10, R23, 0x2, R8.reuse ;  /* 0x00000002170a7825 */ /* 0x104fe200078e0208 */
[----:B------:R-:W-:Y:S04]  /*c9c0*/  STL.64 [R1+0x14a0], R6 ;  /* 0x0014a00601007387 */ /* 0x000fe80000100a00 */
[----:B------:R-:W-:Y:S01]  /*c9d0*/  STL.64 [R1+0x1488], R10 ;  /* 0x0014880a01007387 */ /* 0x000fe20000100a00 */
[----:B0-----:R-:W-:-:S05]  /*c9e0*/  IMAD.WIDE R2, R24, 0x2, R8 ;  /* 0x0000000218027825 */ /* 0x001fca00078e0208 */
[----:B------:R0:W-:Y:S04]  /*c9f0*/  STL.64 [R1+0x1470], R2 ;  /* 0x0014700201007387 */ /* 0x0001e80000100a00 */
[----:B0-----:R-:W2:Y:S01]  /*ca00*/  LDL.64 R2, [R1+0x328] ;  /* 0x0003280001027983 */ /* 0x001ea20000100a00 */
[----:B------:R-:W-:-:S04]  /*ca10*/  IMAD.WIDE R6, R25, 0x2, R8 ;  /* 0x0000000219067825 */ /* 0x000fc800078e0208 */
[--C-:B------:R-:W-:Y:S01]  /*ca20*/  IMAD.WIDE R10, R26, 0x2, R8.reuse ;  /* 0x000000021a0a7825 */ /* 0x100fe200078e0208 */
[----:B------:R0:W-:Y:S03]  /*ca30*/  STL.64 [R1+0x1458], R6 ;  /* 0x0014580601007387 */ /* 0x0001e60000100a00 */
[--C-:B------:R-:W-:Y:S01]  /*ca40*/  IMAD.WIDE R12, R28, 0x2, R8.reuse ;  /* 0x000000021c0c7825 */ /* 0x100fe200078e0208 */
[----:B------:R1:W-:Y:S03]  /*ca50*/  STL.64 [R1+0x1440], R10 ;  /* 0x0014400a01007387 */ /* 0x0003e60000100a00 */
[----:B0-----:R-:W-:-:S04]  /*ca60*/  IMAD.WIDE R6, R27, 0x2, R8 ;  /* 0x000000021b067825 */ /* 0x001fc800078e0208 */
[----:B-1----:R-:W-:Y:S01]  /*ca70*/  IMAD R11, R4, 0x1b, RZ ;  /* 0x0000001b040b7824 */ /* 0x002fe200078e02ff */
[----:B------:R0:W-:Y:S04]  /*ca80*/  STL.64 [R1+0x1428], R6 ;  /* 0x0014280601007387 */ /* 0x0001e80000100a00 */
[----:B------:R1:W-:Y:S01]  /*ca90*/  STL.64 [R1+0x1410], R12 ;  /* 0x0014100c01007387 */ /* 0x0003e20000100a00 */
[----:B------:R-:W-:-:S04]  /*caa0*/  IMAD.WIDE R10, R11, 0x2, R8 ;  /* 0x000000020b0a7825 */ /* 0x000fc800078e0208 */
[----:B0-----:R-:W-:Y:S02]  /*cab0*/  IMAD R6, R4, 0x1c, RZ ;  /* 0x0000001c04067824 */ /* 0x001fe400078e02ff */
[----:B-1----:R-:W-:-:S04]  /*cac0*/  IMAD.WIDE R12, R29, 0x2, R8 ;  /* 0x000000021d0c7825 */ /* 0x002fc800078e0208 */
[----:B------:R-:W-:Y:S01]  /*cad0*/  IMAD R7, R4, 0x1d, RZ ;  /* 0x0000001d04077824 */ /* 0x000fe200078e02ff */
[----:B------:R0:W-:Y:S04]  /*cae0*/  STL.64 [R1+0x13f8], R12 ;  /* 0x0013f80c01007387 */ /* 0x0001e80000100a00 */
[----:B------:R1:W-:Y:S01]  /*caf0*/  STL.64 [R1+0x13e0], R10 ;  /* 0x0013e00a01007387 */ /* 0x0003e20000100a00 */
[----:B0-----:R-:W-:-:S04]  /*cb00*/  IMAD.WIDE R12, R6, 0x2, R8 ;  /* 0x00000002060c7825 */ /* 0x001fc800078e0208 */
[--C-:B------:R-:W-:Y:S01]  /*cb10*/  IMAD.WIDE R6, R7, 0x2, R8.reuse ;  /* 0x0000000207067825 */ /* 0x100fe200078e0208 */
[----:B------:R0:W-:Y:S03]  /*cb20*/  STL.64 [R1+0x13c8], R12 ;  /* 0x0013c80c01007387 */ /* 0x0001e60000100a00 */
[C---:B-1----:R-:W-:Y:S02]  /*cb30*/  IMAD R10, R4.reuse, 0x1e, RZ ;  /* 0x0000001e040a7824 */ /* 0x042fe400078e02ff */
[----:B------:R-:W-:Y:S01]  /*cb40*/  IMAD R11, R4, 0x1f, RZ ;  /* 0x0000001f040b7824 */ /* 0x000fe200078e02ff */
[----:B------:R1:W-:Y:S01]  /*cb50*/  STL.64 [R1+0x13b0], R6 ;  /* 0x0013b00601007387 */ /* 0x0003e20000100a00 */
[----:B0-----:R-:W-:-:S04]  /*cb60*/  IMAD.WIDE R12, R10, 0x2, R8 ;  /* 0x000000020a0c7825 */ /* 0x001fc800078e0208 */
[--C-:B------:R-:W-:Y:S01]  /*cb70*/  IMAD.WIDE R10, R11, 0x2, R8.reuse ;  /* 0x000000020b0a7825 */ /* 0x100fe200078e0208 */
[C---:B-1----:R-:W-:Y:S01]  /*cb80*/  SHF.L.U32 R6, R4.reuse, 0x5, RZ ;  /* 0x0000000504067819 */ /* 0x042fe200000006ff */
[----:B------:R0:W-:Y:S02]  /*cb90*/  STL.64 [R1+0x1398], R12 ;  /* 0x0013980c01007387 */ /* 0x0001e40000100a00 */
[----:B------:R-:W-:Y:S02]  /*cba0*/  IMAD R7, R4, 0x21, RZ ;  /* 0x0000002104077824 */ /* 0x000fe400078e02ff */
        /* <DEDUP_REMOVED lines=46> */
[C---:B-1----:R-:W-:Y:S01]  /*ce90*/  IMAD R6, R4.reuse, 0x30, RZ ;  /* 0x0000003004067824 */ /* 0x042fe200078e02ff */
[----:B------:R1:W-:Y:S01]  /*cea0*/  STL.64 [R1+0x1200], R10 ;  /* 0x0012000a01007387 */ /* 0x0003e20000100a00 */
[----:B------:R-:W-:Y:S02]  /*ceb0*/  IMAD R7, R4, 0x31, RZ ;  /* 0x0000003104077824 */ /* 0x000fe400078e02ff */
[----:B0-----:R-:W-:-:S04]  /*cec0*/  IMAD.WIDE R12, R6, 0x2, R8 ;  /* 0x00000002060c7825 */ /* 0x001fc800078e0208 */
[----:B-1----:R-:W-:Y:S01]  /*ced0*/  IMAD R10, R4, 0x32, RZ ;  /* 0x00000032040a7824 */ /* 0x002fe200078e02ff */
[----:B------:R0:W-:Y:S01]  /*cee0*/  STL.64 [R1+0x11e8], R12 ;  /* 0x0011e80c01007387 */ /* 0x0001e20000100a00 */
[----:B------:R-:W-:-:S04]  /*cef0*/  IMAD.WIDE R6, R7, 0x2, R8 ;  /* 0x0000000207067825 */ /* 0x000fc800078e0208 */
[----:B------:R-:W-:Y:S01]  /*cf00*/  IMAD R11, R4, 0x33, RZ ;  /* 0x00000033040b7824 */ /* 0x000fe200078e02ff */
[----:B------:R1:W-:Y:S01]  /*cf10*/  STL.64 [R1+0x11d0], R6 ;  /* 0x0011d00601007387 */ /* 0x0003e20000100a00 */
[----:B0-----:R-:W-:-:S04]  /*cf20*/  IMAD.WIDE R12, R10, 0x2, R8 ;  /* 0x000000020a0c7825 */ /* 0x001fc800078e0208 */
[--C-:B------:R-:W-:Y:S01]  /*cf30*/  IMAD.WIDE R10, R11, 0x2, R8.reuse ;  /* 0x000000020b0a7825 */ /* 0x100fe200078e0208 */
[----:B------:R0:W-:Y:S03]  /*cf40*/  STL.64 [R1+0x11b8], R12 ;  /* 0x0011b80c01007387 */ /* 0x0001e60000100a00 */
[C---:B-1----:R-:W-:Y:S02]  /*cf50*/  IMAD R6, R4.reuse, 0x34, RZ ;  /* 0x0000003404067824 */ /* 0x042fe400078e02ff */
[----:B------:R-:W-:Y:S01]  /*cf60*/  IMAD R7, R4, 0x35, RZ ;  /* 0x0000003504077824 */ /* 0x000fe200078e02ff */
[----:B0-----:R-:W3:Y:S04]  /*cf70*/  LDL.LU.64 R12, [R1+0x16b0] ;  /* 0x0016b000010c7983 */ /* 0x001ee80000300a00 */
[----:B------:R0:W-:Y:S02]  /*cf80*/  STL.64 [R1+0x11a0], R10 ;  /* 0x0011a00a01007387 */ /* 0x0001e40000100a00 */
[----:B0-----:R-:W-:-:S04]  /*cf90*/  IMAD.WIDE R10, R6, 0x2, R8 ;  /* 0x00000002060a7825 */ /* 0x001fc800078e0208 */
[----:B------:R-:W-:Y:S01]  /*cfa0*/  IMAD.WIDE R6, R7, 0x2, R8 ;  /* 0x0000000207067825 */ /* 0x000fe200078e0208 */
[----:B------:R0:W-:Y:S04]  /*cfb0*/  STL.64 [R1+0x1188], R10 ;  /* 0x0011880a01007387 */ /* 0x0001e80000100a00 */
[----:B0-----:R-:W4:Y:S04]  /*cfc0*/  LDL.LU.64 R10, [R1+0x16a8] ;  /* 0x0016a800010a7983 */ /* 0x001f280000300a00 */
[----:B------:R-:W3:Y:S04]  /*cfd0*/  LDL.LU.64 R8, [R1+0x16a0] ;  /* 0x0016a00001087983 */ /* 0x000ee80000300a00 */
[----:B------:R2:W-:Y:S02]  /*cfe0*/  STL.64 [R1+0x1170], R6 ;  /* 0x0011700601007387 */ /* 0x0005e40000100a00 */
[----:B--2---:R-:W-:-:S05]  /*cff0*/  IMAD.WIDE R6, R4, 0x2, R2 ;  /* 0x0000000204067825 */ /* 0x004fca00078e0202 */
[----:B------:R0:W-:Y:S04]  /*d000*/  STL.64 [R1+0x1658], R6 ;  /* 0x0016580601007387 */ /* 0x0001e80000100a00 */
[----:B0-----:R-:W2:Y:S01]  /*d010*/  LDL.LU.64 R6, [R1+0x1698] ;  /* 0x0016980001067983 */ /* 0x001ea20000300a00 */
[----:B------:R-:W-:-:S05]  /*d020*/  IMAD.WIDE R4, R5, 0x2, R2 ;  /* 0x0000000205047825 */ /* 0x000fca00078e0202 */
[----:B------:R2:W-:Y:S02]  /*d030*/  STL.64 [R1+0x1160], R4 ;  /* 0x0011600401007387 */ /* 0x0005e40000100a00 */
[----:B--2---:R-:W-:-:S05]  /*d040*/  IMAD.WIDE R4, R6, 0x2, R2 ;  /* 0x0000000206047825 */ /* 0x004fca00078e0202 */
[----:B------:R0:W-:Y:S02]  /*d050*/  STL.64 [R1+0x1158], R4 ;  /* 0x0011580401007387 */ /* 0x0001e40000100a00 */
[----:B0-----:R-:W-:-:S04]  /*d060*/  IMAD.WIDE R4, R7, 0x2, R2 ;  /* 0x0000000207047825 */ /* 0x001fc800078e0202 */
[--C-:B---3--:R-:W-:Y:S01]  /*d070*/  IMAD.WIDE R6, R8, 0x2, R2.reuse ;  /* 0x0000000208067825 */ /* 0x108fe200078e0202 */
[----:B------:R0:W-:Y:S04]  /*d080*/  STL.64 [R1+0x1150], R4 ;  /* 0x0011500401007387 */ /* 0x0001e80000100a00 */
[----:B------:R1:W-:Y:S01]  /*d090*/  STL.64 [R1+0x1148], R6 ;  /* 0x0011480601007387 */ /* 0x0003e20000100a00 */
[----:B0-----:R-:W-:-:S04]  /*d0a0*/  IMAD.WIDE R4, R9, 0x2, R2 ;  /* 0x0000000209047825 */ /* 0x001fc800078e0202 */
[--C-:B----4-:R-:W-:Y:S01]  /*d0b0*/  IMAD.WIDE R8, R10, 0x2, R2.reuse ;  /* 0x000000020a087825 */ /* 0x110fe200078e0202 */
[----:B------:R0:W-:Y:S03]  /*d0c0*/  STL.64 [R1+0x1140], R4 ;  /* 0x0011400401007387 */ /* 0x0001e60000100a00 */
[--C-:B-1----:R-:W-:Y:S01]  /*d0d0*/  IMAD.WIDE R6, R11, 0x2, R2.reuse ;  /* 0x000000020b067825 */ /* 0x102fe200078e0202 */
        /* <DEDUP_REMOVED lines=30> */
[----:B------:R1:W-:Y:S03]  /*d2c0*/  STL.64 [R1+0x10c0], R8 ;  /* 0x0010c00801007387 */ /* 0x0003e60000100a00 */
[----:B------:R-:W-:-:S04]  /*d2d0*/  IMAD.WIDE R12, R28, 0x2, R2 ;  /* 0x000000021c0c7825 */ /* 0x000fc800078e0202 */
[--C-:B0-----:R-:W-:Y:S01]  /*d2e0*/  IMAD.WIDE R4, R27, 0x2, R2.reuse ;  /* 0x000000021b047825 */ /* 0x101fe200078e0202 */
[----:B-1----:R-:W2:Y:S03]  /*d2f0*/  LDL.64 R8, [R1+0x338] ;  /* 0x0003380001087983 */ /* 0x002ea60000100a00 */
[----:B------:R-:W-:Y:S01]  /*d300*/  IMAD.WIDE R10, R29, 0x2, R2 ;  /* 0x000000021d0a7825 */ /* 0x000fe200078e0202 */
[----:B------:R0:W-:Y:S04]  /*d310*/  STL.64 [R1+0x10b8], R6 ;  /* 0x0010b80601007387 */ /* 0x0001e80000100a00 */
[----:B0-----:R-:W3:Y:S04]  /*d320*/  LDL.64 R6, [R1+0x330] ;  /* 0x0003300001067983 */ /* 0x001ee80000100a00 */
[----:B------:R-:W-:Y:S04]  /*d330*/  STL.64 [R1+0x10b0], R4 ;  /* 0x0010b00401007387 */ /* 0x000fe80000100a00 */
[----:B------:R-:W-:Y:S04]  /*d340*/  STL.64 [R1+0x10a8], R12 ;  /* 0x0010a80c01007387 */ /* 0x000fe80000100a00 */
[----:B------:R0:W-:Y:S04]  /*d350*/  STL.64 [R1+0x10a0], R10 ;  /* 0x0010a00a01007387 */ /* 0x0001e80000100a00 */
[----:B0-----:R-:W4:Y:S01]  /*d360*/  LDL.64 R10, [R1+0x340] ;  /* 0x00034000010a7983 */ /* 0x001f220000100a00 */
[----:B------:R-:W-:Y:S01]  /*d370*/  IMAD.MOV.U32 R4, RZ, RZ, c[0x0][0x1a4] ;  /* 0x00006900ff047624 */ /* 0x000fe200078e00ff */
[----:B------:R-:W-:-:S03]  /*d380*/  MOV R5, c[0x0][0x1a4] ;  /* 0x0000690000057a02 */ /* 0x000fc60000000f00 */
[----:B------:R-:W-:Y:S02]  /*d390*/  IMAD R4, R4, 0x1b, RZ ;  /* 0x0000001b04047824 */ /* 0x000fe400078e02ff */
[----:B------:R-:W-:Y:S02]  /*d3a0*/  IMAD R5, R5, 0x1c, RZ ;  /* 0x0000001c05057824 */ /* 0x000fe400078e02ff */
[----:B------:R-:W-:-:S04]  /*d3b0*/  IMAD.WIDE R12, R4, 0x2, R2 ;  /* 0x00000002040c7825 */ /* 0x000fc800078e0202 */
[----:B------:R-:W-:Y:S01]  /*d3c0*/  IMAD.MOV.U32 R4, RZ, RZ, c[0x0][0x1a4] ;  /* 0x00006900ff047624 */ /* 0x000fe200078e00ff */
[----:B------:R0:W-:Y:S03]  /*d3d0*/  STL.64 [R1+0x1098], R12 ;  /* 0x0010980c01007387 */ /* 0x0001e60000100a00 */
[----:B------:R-:W-:Y:S02]  /*d3e0*/  IMAD R4, R4, 0x1d, RZ ;  /* 0x0000001d04047824 */ /* 0x000fe400078e02ff */
[----:B0-----:R-:W-:Y:S01]  /*d3f0*/  IMAD.WIDE R12, R5, 0x2, R2 ;  /* 0x00000002050c7825 */ /* 0x001fe200078e0202 */
[----:B------:R-:W-:-:S04]  /*d400*/  MOV R5, c[0x0][0x1a4] ;  /* 0x0000690000057a02 */ /* 0x000fc80000000f00 */
[----:B------:R0:W-:Y:S01]  /*d410*/  STL.64 [R1+0x1090], R12 ;  /* 0x0010900c01007387 */ /* 0x0001e20000100a00 */
[----:B------:R-:W-:Y:S02]  /*d420*/  IMAD R5, R5, 0x1e, RZ ;  /* 0x0000001e05057824 */ /* 0x000fe400078e02ff */
[----:B0-----:R-:W-:-:S04]  /*d430*/  IMAD.WIDE R12, R4, 0x2, R2 ;  /* 0x00000002040c7825 */ /* 0x001fc800078e0202 */
[----:B------:R-:W-:Y:S01]  /*d440*/  IMAD.MOV.U32 R4, RZ, RZ, c[0x0][0x1a4] ;  /* 0x00006900ff047624 */ /* 0x000fe200078e00ff */
[----:B------:R0:W-:Y:S03]  /*d450*/  STL.64 [R1+0x1088], R12 ;  /* 0x0010880c01007387 */ /* 0x0001e60000100a00 */
[----:B------:R-:W-:Y:S02]  /*d460*/  IMAD R4, R4, 0x1f, RZ ;  /* 0x0000001f04047824 */ /* 0x000fe400078e02ff */
[----:B0-----:R-:W-:Y:S01]  /*d470*/  IMAD.WIDE R12, R5, 0x2, R2 ;  /* 0x00000002050c7825 */ /* 0x001fe200078e0202 */
[----:B------:R-:W-:-:S04]  /*d480*/  MOV R5, c[0x0][0x1a4] ;  /* 0x0000690000057a02 */ /* 0x000fc80000000f00 */
[----:B------:R0:W-:Y:S01]  /*d490*/  STL.64 [R1+0x1080], R12 ;  /* 0x0010800c01007387 */ /* 0x0001e20000100a00 */
[----:B------:R-:W-:Y:S02]  /*d4a0*/  IMAD.SHL.U32 R5, R5, 0x20, RZ ;  /* 0x0000002005057824 */ /* 0x000fe400078e00ff */
        /* <DEDUP_REMOVED lines=92> */
[----:B---3--:R-:W-:-:S04]  /*da70*/  IMAD.WIDE R16, R5, 0x2, R6 ;  /* 0x0000000205107825 */ /* 0x008fc800078e0206 */
[----:B------:R-:W-:-:S04]  /*da80*/  IMAD.WIDE R14, R5, 0x2, R2 ;  /* 0x00000002050e7825 */ /* 0x000fc800078e0202 */
[----:B--2---:R-:W-:-:S05]  /*da90*/  IMAD.WIDE R12, R5, 0x2, R8 ;  /* 0x00000002050c7825 */ /* 0x004fca00078e0208 */
[----:B------:R4:W-:Y:S01]  /*daa0*/  STL.64 [R1+0xfc0], R12 ;  /* 0x000fc00c01007387 */ /* 0x0009e20000100a00 */
[----:B------:R-:W-:-:S03]  /*dab0*/  IMAD.MOV.U32 R5, RZ, RZ, c[0x0][0x1a4] ;  /* 0x00006900ff057624 */ /* 0x000fc600078e00ff */
[----:B------:R0:W-:Y:S04]  /*dac0*/  STL.64 [R1+0xfb8], R16 ;  /* 0x000fb81001007387 */ /* 0x0001e80000100a00 */
[----:B------:R1:W-:Y:S01]  /*dad0*/  STL.64 [R1+0xfb0], R14 ;  /* 0x000fb00e01007387 */ /* 0x0003e20000100a00 */
[----:B----4-:R-:W-:-:S05]  /*dae0*/  IMAD.WIDE R12, R4, 0x2, R10 ;  /* 0x00000002040c7825 */ /* 0x010fca00078e020a */
[----:B------:R2:W-:Y:S01]  /*daf0*/  STL.64 [R1+0xfa8], R12 ;  /* 0x000fa80c01007387 */ /* 0x0005e20000100a00 */
[----:B------:R-:W-:Y:S02]  /*db00*/  IMAD R5, R5, 0x38, RZ ;  /* 0x0000003805057824 */ /* 0x000fe400078e02ff */
[----:B0-----:R-:W-:-:S04]  /*db10*/  IMAD.WIDE R16, R4, 0x2, R6 ;  /* 0x0000000204107825 */ /* 0x001fc800078e0206 */
[----:B-1----:R-:W-:-:S04]  /*db20*/  IMAD.WIDE R14, R4, 0x2, R2 ;  /* 0x00000002040e7825 */ /* 0x002fc800078e0202 */
[----:B--2---:R-:W-:Y:S01]  /*db30*/  IMAD.WIDE R12, R4, 0x2, R8 ;  /* 0x00000002040c7825 */ /* 0x004fe200078e0208 */
[----:B------:R-:W-:-:S04]  /*db40*/  MOV R4, c[0x0][0x1a4] ;  /* 0x0000690000047a02 */ /* 0x000fc80000000f00 */
[----:B------:R0:W-:Y:S04]  /*db50*/  STL.64 [R1+0xfa0], R12 ;  /* 0x000fa00c01007387 */ /* 0x0001e80000100a00 */
[----:B------:R1:W-:Y:S04]  /*db60*/  STL.64 [R1+0xf98], R16 ;  /* 0x000f981001007387 */ /* 0x0003e80000100a00 */
[----:B------:R2:W-:Y:S01]  /*db70*/  STL.64 [R1+0xf90], R14 ;  /* 0x000f900e01007387 */ /* 0x0005e20000100a00 */
[----:B0-----:R-:W-:-:S05]  /*db80*/  IMAD.WIDE R12, R5, 0x2, R10 ;  /* 0x00000002050c7825 */ /* 0x001fca00078e020a */
[----:B------:R0:W-:Y:S01]  /*db90*/  STL.64 [R1+0xf88], R12 ;  /* 0x000f880c01007387 */ /* 0x0001e20000100a00 */
[----:B------:R-:W-:Y:S02]  /*dba0*/  IMAD R4, R4, 0x39, RZ ;  /* 0x0000003904047824 */ /* 0x000fe400078e02ff */
[----:B-1----:R-:W-:-:S04]  /*dbb0*/  IMAD.WIDE R16, R5, 0x2, R6 ;  /* 0x0000000205107825 */ /* 0x002fc800078e0206 */
[----:B--2---:R-:W-:-:S04]  /*dbc0*/  IMAD.WIDE R14, R5, 0x2, R2 ;  /* 0x00000002050e7825 */ /* 0x004fc800078e0202 */
[----:B0-----:R-:W-:-:S05]  /*dbd0*/  IMAD.WIDE R12, R5, 0x2, R8 ;  /* 0x00000002050c7825 */ /* 0x001fca00078e0208 */
[----:B------:R0:W-:Y:S01]  /*dbe0*/  STL.64 [R1+0xf80], R12 ;  /* 0x000f800c01007387 */ /* 0x0001e20000100a00 */
[----:B------:R-:W-:-:S03]  /*dbf0*/  IMAD.MOV.U32 R5, RZ, RZ, c[0x0][0x1a4] ;  /* 0x00006900ff057624 */ /* 0x000fc600078e00ff */
[----:B------:R1:W-:Y:S04]  /*dc00*/  STL.64 [R1+0xf78], R16 ;  /* 0x000f781001007387 */ /* 0x0003e80000100a00 */
[----:B------:R2:W-:Y:S01]  /*dc10*/  STL.64 [R1+0xf70], R14 ;  /* 0x000f700e01007387 */ /* 0x0005e20000100a00 */
[----:B0-----:R-:W-:-:S05]  /*dc20*/  IMAD.WIDE R12, R4, 0x2, R10 ;  /* 0x00000002040c7825 */ /* 0x001fca00078e020a */
[----:B------:R0:W-:Y:S01]  /*dc30*/  STL.64 [R1+0xf68], R12 ;  /* 0x000f680c01007387 */ /* 0x0001e20000100a00 */
[----:B------:R-:W-:Y:S02]  /*dc40*/  IMAD R5, R5, 0x3a, RZ ;  /* 0x0000003a05057824 */ /* 0x000fe400078e02ff */
[----:B-1----:R-:W-:-:S04]  /*dc50*/  IMAD.WIDE R16, R4, 0x2, R6 ;  /* 0x0000000204107825 */ /* 0x002fc800078e0206 */
[----:B--2---:R-:W-:-:S04]  /*dc60*/  IMAD.WIDE R14, R4, 0x2, R2 ;  /* 0x00000002040e7825 */ /* 0x004fc800078e0202 */
[----:B0-----:R-:W-:Y:S01]  /*dc70*/  IMAD.WIDE R12, R4, 0x2, R8 ;  /* 0x00000002040c7825 */ /* 0x001fe200078e0208 */
        /* <DEDUP_REMOVED lines=41> */
[----:B------:R0:W-:Y:S01]  /*df10*/  STL.64 [R1+0xee0], R12 ;  /* 0x000ee00c01007387 */ /* 0x0001e20000100a00 */
[----:B------:R-:W-:-:S03]  /*df20*/  IMAD R4, R4, 0x3f, RZ ;  /* 0x0000003f04047824 */ /* 0x000fc600078e02ff */
[----:B------:R1:W-:Y:S04]  /*df30*/  STL.64 [R1+0xed8], R16 ;  /* 0x000ed81001007387 */ /* 0x0003e80000100a00 */
[----:B------:R2:W-:Y:S01]  /*df40*/  STL.64 [R1+0xed0], R14 ;  /* 0x000ed00e01007387 */ /* 0x0005e20000100a00 */
[----:B0-----:R-:W-:-:S04]  /*df50*/  IMAD.WIDE R12, R5, 0x2, R10 ;  /* 0x00000002050c7825 */ /* 0x001fc800078e020a */
[C---:B-1----:R-:W-:Y:S01]  /*df60*/  IMAD.WIDE R16, R5.reuse, 0x2, R8 ;  /* 0x0000000205107825 */ /* 0x042fe200078e0208 */
[----:B------:R0:W-:Y:S03]  /*df70*/  STL.64 [R1+0xec8], R12 ;  /* 0x000ec80c01007387 */ /* 0x0001e60000100a00 */
[C---:B--2---:R-:W-:Y:S01]  /*df80*/  IMAD.WIDE R14, R5.reuse, 0x2, R6 ;  /* 0x00000002050e7825 */ /* 0x044fe200078e0206 */
[----:B------:R1:W-:Y:S03]  /*df90*/  STL.64 [R1+0xec0], R16 ;  /* 0x000ec01001007387 */ /* 0x0003e60000100a00 */
[----:B------:R-:W-:Y:S01]  /*dfa0*/  IMAD.WIDE R10, R4, 0x2, R10 ;  /* 0x00000002040a7825 */ /* 0x000fe200078e020a */
[----:B------:R1:W-:Y:S03]  /*dfb0*/  STL.64 [R1+0xeb8], R14 ;  /* 0x000eb80e01007387 */ /* 0x0003e60000100a00 */
[----:B0-----:R-:W-:-:S04]  /*dfc0*/  IMAD.WIDE R12, R5, 0x2, R2 ;  /* 0x00000002050c7825 */ /* 0x001fc800078e0202 */
[C---:B------:R-:W-:Y:S01]  /*dfd0*/  IMAD.WIDE R8, R4.reuse, 0x2, R8 ;  /* 0x0000000204087825 */ /* 0x040fe200078e0208 */
[----:B------:R1:W-:Y:S03]  /*dfe0*/  STL.64 [R1+0xeb0], R12 ;  /* 0x000eb00c01007387 */ /* 0x0003e60000100a00 */
[C---:B------:R-:W-:Y:S01]  /*dff0*/  IMAD.WIDE R6, R4.reuse, 0x2, R6 ;  /* 0x0000000204067825 */ /* 0x040fe200078e0206 */
[----:B------:R1:W-:Y:S03]  /*e000*/  STL.64 [R1+0xea8], R10 ;  /* 0x000ea80a01007387 */ /* 0x0003e60000100a00 */
[----:B------:R-:W-:Y:S01]  /*e010*/  IMAD.WIDE R4, R4, 0x2, R2 ;  /* 0x0000000204047825 */ /* 0x000fe200078e0202 */
[----:B------:R1:W-:Y:S04]  /*e020*/  STL.64 [R1+0xea0], R8 ;  /* 0x000ea00801007387 */ /* 0x0003e80000100a00 */
[----:B------:R1:W5:Y:S04]  /*e030*/  LDL.LU.64 R2, [R1+0x1690] ;  /* 0x0016900001027983 */ /* 0x0003680000300a00 */
[----:B------:R1:W-:Y:S04]  /*e040*/  STL.64 [R1+0xe98], R6 ;  /* 0x000e980601007387 */ /* 0x0003e80000100a00 */
[----:B------:R1:W-:Y:S01]  /*e050*/  STL.64 [R1+0xe90], R4 ;  /* 0x000e900401007387 */ /* 0x0003e20000100a00 */
[----:B------:R-:W-:-:S03]  /*e060*/  MOV R0, RZ ;  /* 0x000000ff00007202 */ /* 0x000fc60000000f00 */
.L_x_1:
[----:B-1----:R-:W2:Y:S04]  /*e070*/  LDL.64 R6, [R1+0x340] ;  /* 0x0003400001067983 */ /* 0x002ea80000100a00 */
[----:B0-----:R-:W3:Y:S04]  /*e080*/  LDL.64 R4, [R1+0x330] ;  /* 0x0003300001047983 */ /* 0x001ee80000100a00 */
[----:B------:R-:W4:Y:S04]  /*e090*/  LDL.64 R8, [R1+0x338] ;  /* 0x0003380001087983 */ /* 0x000f280000100a00 */
[----:B------:R-:W4:Y:S04]  /*e0a0*/  LDL.64 R18, [R1+0x328] ;  /* 0x0003280001127983 */ /* 0x000f280000100a00 */
[----:B------:R-:W4:Y:S04]  /*e0b0*/  LDL.64 R16, [R1+0x1670] ;  /* 0x0016700001107983 */ /* 0x000f280000100a00 */
[----:B------:R-:W4:Y:S04]  /*e0c0*/  LDL.64 R10, [R1+0x1668] ;  /* 0x00166800010a7983 */ /* 0x000f280000100a00 */
[----:B------:R-:W4:Y:S04]  /*e0d0*/  LDL.64 R12, [R1+0x1660] ;  /* 0x00166000010c7983 */ /* 0x000f280000100a00 */
[----:B------:R-:W-:Y:S04]  /*e0e0*/  STL [R1+0x2088], R0 ;  /* 0x0020880001007387 */ /* 0x000fe80000100800 */
[----:B-----5:R0:W-:Y:S04]  /*e0f0*/  STL [R1+0x2084], R3 ;  /* 0x0020840301007387 */ /* 0x0201e80000100800 */
[----:B------:R-:W4:Y:S04]  /*e100*/  LDL.64 R14, [R1+0x1658] ;  /* 0x00165800010e7983 */ /* 0x000f280000100a00 */
[----:B------:R-:W4:Y:S04]  /*e110*/  LDL.64 R22, [R1+0x1648] ;  /* 0x0016480001167983 */ /* 0x000f280000100a00 */
[----:B------:R-:W4:Y:S04]  /*e120*/  LDL.64 R26, [R1+0x1638] ;  /* 0x00163800011a7983 */ /* 0x000f280000100a00 */
[----:B------:R-:W4:Y:S01]  /*e130*/  LDL.64 R20, [R1+0x1640] ;  /* 0x0016400001147983 */ /* 0x000f220000100a00 */
[----:B--2---:R-:W-:-:S04]  /*e140*/  IMAD.WIDE R6, R2, 0x2, R6 ;  /* 0x0000000202067825 */ /* 0x004fc800078e0206 */
[C---:B---3--:R-:W-:Y:S01]  /*e150*/  IMAD.WIDE R4, R2.reuse, 0x2, R4 ;  /* 0x0000000202047825 */ /* 0x048fe200078e0204 */
[----:B------:R1:W2:Y:S03]  /*e160*/  LDG.E.U16 R29, [R6.64] ;  /* 0x00000004061d7981 */ /* 0x0002a6000c1e1500 */
[C---:B----4-:R-:W-:Y:S01]  /*e170*/  IMAD.WIDE R8, R2.reuse, 0x2, R8 ;  /* 0x0000000202087825 */ /* 0x050fe200078e0208 */
[----:B------:R3:W4:Y:S04]  /*e180*/  LDG.E.U16 R25, [R4.64] ;  /* 0x0000000404197981 */ /* 0x000728000c1e1500 */
[----:B------:R3:W4:Y:S01]  /*e190*/  LDG.E.U16 R24, [R8.64] ;  /* 0x0000000408187981 */ /* 0x000722000c1e1500 */
[----:B-1----:R-:W-:-:S03]  /*e1a0*/  IMAD.WIDE R6, R2, 0x2, R18 ;  /* 0x0000000202067825 */ /* 0x002fc600078e0212 */
[----:B------:R-:W4:Y:S04]  /*e1b0*/  LDL.64 R18, [R1+0x1160] ;  /* 0x0011600001127983 */ /* 0x000f280000100a00 */
[----:B0-----:R0:W4:Y:S01]  /*e1c0*/  LDG.E.U16 R3, [R6.64] ;  /* 0x0000000406037981 */ /* 0x001122000c1e1500 */
[----:B---3--:R-:W-:-:S03]  /*e1d0*/  IMAD.WIDE R8, R2, 0x2, R16 ;  /* 0x0000000202087825 */ /* 0x008fc600078e0210 */
[----:B------:R-:W3:Y:S04]  /*e1e0*/  LDL.64 R16, [R1+0x1630] ;  /* 0x0016300001107983 */ /* 0x000ee80000100a00 */
[----:B------:R1:W3:Y:S01]  /*e1f0*/  LDG.E.U16 R0, [R8.64] ;  /* 0x0000000408007981 */ /* 0x0002e2000c1e1500 */
[----:B------:R-:W-:-:S04]  /*e200*/  IMAD.WIDE R10, R2, 0x2, R10 ;  /* 0x00000002020a7825 */ /* 0x000fc800078e020a */
[C---:B------:R-:W-:Y:S01]  /*e210*/  IMAD.WIDE R12, R2.reuse, 0x2, R12 ;  /* 0x00000002020c7825 */ /* 0x040fe200078e020c */
[----:B------:R1:W3:Y:S03]  /*e220*/  LDG.E.U16 R28, [R10.64] ;  /* 0x000000040a1c7981 */ /* 0x0002e6000c1e1500 */
[----:B------:R-:W-:-:S04]  /*e230*/  IMAD.WIDE R4, R2, 0x2, R14 ;  /* 0x0000000202047825 */ /* 0x000fc800078e020e */
[----:B0-----:R-:W-:-:S04]  /*e240*/  IMAD.WIDE R6, R2, 0x2, R22 ;  /* 0x0000000202067825 */ /* 0x001fc800078e0216 */
[C---:B-1----:R-:W-:Y:S02]  /*e250*/  IMAD.WIDE R10, R2.reuse, 0x2, R26 ;  /* 0x00000002020a7825 */ /* 0x042fe400078e021a */
[----:B------:R0:W3:Y:S02]  /*e260*/  LDG.E.U16 R27, [R4.64] ;  /* 0x00000004041b7981 */ /* 0x0000e4000c1e1500 */
[C---:B------:R-:W-:Y:S02]  /*e270*/  IMAD.WIDE R8, R2.reuse, 0x2, R20 ;  /* 0x0000000202087825 */ /* 0x040fe400078e0214 */
[----:B--2---:R1:W-:Y:S04]  /*e280*/  STL [R1+0x5c8], R29 ;  /* 0x0005c81d01007387 */ /* 0x0043e80000100800 */
[----:B----4-:R-:W-:Y:S04]  /*e290*/  STL [R1+0x5c0], R25 ;  /* 0x0005c01901007387 */ /* 0x010fe80000100800 */
[----:B------:R2:W-:Y:S04]  /*e2a0*/  STL [R1+0x5c4], R24 ;  /* 0x0005c41801007387 */ /* 0x0005e80000100800 */
[----:B-1----:R1:W4:Y:S04]  /*e2b0*/  LDG.E.U16 R29, [R12.64] ;  /* 0x000000040c1d7981 */ /* 0x002328000c1e1500 */
[----:B------:R-:W4:Y:S04]  /*e2c0*/  LDL.64 R22, [R1+0x1158] ;  /* 0x0011580001167983 */ /* 0x000f280000100a00 */
[----:B--2---:R-:W2:Y:S04]  /*e2d0*/  LDL.64 R24, [R1+0x1628] ;  /* 0x0016280001187983 */ /* 0x004ea80000100a00 */
[----:B------:R-:W2:Y:S04]  /*e2e0*/  LDL.64 R14, [R1+0x1620] ;  /* 0x00162000010e7983 */ /* 0x000ea80000100a00 */
[----:B------:R-:W2:Y:S04]  /*e2f0*/  LDL.64 R20, [R1+0x1618] ;  /* 0x0016180001147983 */ /* 0x000ea80000100a00 */
[----:B------:R0:W-:Y:S04]  /*e300*/  STL [R1+0x5bc], R3 ;  /* 0x0005bc0301007387 */ /* 0x0001e80000100800 */
[----:B---3--:R3:W-:Y:S04]  /*e310*/  STL [R1+0x5b8], R0 ;  /* 0x0005b80001007387 */ /* 0x0087e80000100800 */
[----:B0-----:R2:W2:Y:S04]  /*e320*/  LDG.E.U16 R3, [R6.64] ;  /* 0x0000000406037981 */ /* 0x0014a8000c1e1500 */
[----:B---3--:R0:W2:Y:S01]  /*e330*/  LDG.E.U16 R0, [R8.64] ;  /* 0x0000000408007981 */ /* 0x0080a2000c1e1500 */
[----:B-1----:R-:W-:-:S03]  /*e340*/  IMAD.WIDE R12, R2, 0x2, R18 ;  /* 0x00000002020c7825 */ /* 0x002fc600078e0212 */
[----:B------:R1:W-:Y:S01]  /*e350*/  STL [R1+0x5b4], R28 ;  /* 0x0005b41c01007387 */ /* 0x0003e20000100800 */
[----:B------:R-:W-:-:S03]  /*e360*/  IMAD.WIDE R4, R2, 0x2, R16 ;  /* 0x0000000202047825 */ /* 0x000fc600078e0210 */
[----:B------:R-:W2:Y:S04]  /*e370*/  LDL.64 R18, [R1+0x1610] ;  /* 0x0016100001127983 */ /* 0x000ea80000100a00 */
[----:B-1----:R1:W2:Y:S04]  /*e380*/  LDG.E.U16 R28, [R10.64] ;  /* 0x000000040a1c7981 */ /* 0x0022a8000c1e1500 */
[----:B----4-:R4:W-:Y:S04]  /*e390*/  STL [R1+0x5b0], R29 ;  /* 0x0005b01d01007387 */ /* 0x0109e80000100800 */
[----:B------:R0:W-:Y:S01]  /*e3a0*/  STL [R1+0x5ac], R27 ;  /* 0x0005ac1b01007387 */ /* 0x0001e20000100800 */
[----:B-1----:R-:W-:-:S03]  /*e3b0*/  IMAD.WIDE R10, R2, 0x2, R22 ;  /* 0x00000002020a7825 */ /* 0x002fc600078e0216 */
[----:B------:R1:W3:Y:S01]  /*e3c0*/  LDG.E.U16 R23, [R4.64] ;  /* 0x0000000404177981 */ /* 0x0002e2000c1e1500 */
[----:B--2---:R-:W-:-:S03]  /*e3d0*/  IMAD.WIDE R6, R2, 0x2, R24 ;  /* 0x0000000202067825 */ /* 0x004fc600078e0218 */
[----:B----4-:R2:W4:Y:S04]  /*e3e0*/  LDG.E.U16 R29, [R12.64] ;  /* 0x000000040c1d7981 */ /* 0x010528000c1e1500 */
[----:B0-----:R-:W3:Y:S04]  /*e3f0*/  LDL.64 R26, [R1+0x1608] ;  /* 0x00160800011a7983 */ /* 0x001ee80000100a00 */
[----:B------:R-:W3:Y:S01]  /*e400*/  LDL.64 R24, [R1+0x1600] ;  /* 0x0016000001187983 */ /* 0x000ee20000100a00 */
[----:B------:R-:W-:-:S03]  /*e410*/  IMAD.WIDE R8, R2, 0x2, R14 ;  /* 0x0000000202087825 */ /* 0x000fc600078e020e */
[----:B------:R-:W3:Y:S04]  /*e420*/  LDL.64 R16, [R1+0x1150] ;  /* 0x0011500001107983 */ /* 0x000ee80000100a00 */
[----:B------:R-:W3:Y:S04]  /*e430*/  LDL.64 R14, [R1+0x15f8] ;  /* 0x0015f800010e7983 */ /* 0x000ee80000100a00 */
[----:B------:R0:W-:Y:S04]  /*e440*/  STL [R1+0x5a8], R3 ;  /* 0x0005a80301007387 */ /* 0x0001e80000100800 */
[----:B------:R1:W-:Y:S04]  /*e450*/  STL [R1+0x5a4], R0 ;  /* 0x0005a40001007387 */ /* 0x0003e80000100800 */
[----:B0-----:R0:W3:Y:S04]  /*e460*/  LDG.E.U16 R3, [R6.64] ;  /* 0x0000000406037981 */ /* 0x0010e8000c1e1500 */
[----:B-1----:R1:W3:Y:S01]  /*e470*/  LDG.E.U16 R0, [R8.64] ;  /* 0x0000000408007981 */ /* 0x0022e2000c1e1500 */
[----:B--2---:R-:W-:-:S03]  /*e480*/  IMAD.WIDE R12, R2, 0x2, R20 ;  /* 0x00000002020c7825 */ /* 0x004fc600078e0214 */
[----:B------:R2:W-:Y:S01]  /*e490*/  STL [R1+0x5a0], R28 ;  /* 0x0005a01c01007387 */ /* 0x0005e20000100800 */
[----:B------:R-:W-:-:S03]  /*e4a0*/  IMAD.WIDE R4, R2, 0x2, R18 ;  /* 0x0000000202047825 */ /* 0x000fc600078e0212 */
[----:B------:R-:W3:Y:S04]  /*e4b0*/  LDL.64 R20, [R1+0x15f0] ;  /* 0x0015f00001147983 */ /* 0x000ee80000100a00 */
[----:B--2---:R2:W3:Y:S04]  /*e4c0*/  LDG.E.U16 R28, [R10.64] ;  /* 0x000000040a1c7981 */ /* 0x0044e8000c1e1500 */
[----:B----4-:R4:W-:Y:S04]  /*e4d0*/  STL [R1+0x59c], R29 ;  /* 0x00059c1d01007387 */ /* 0x0109e80000100800 */
[----:B---3--:R4:W-:Y:S01]  /*e4e0*/  STL [R1+0x598], R23 ;  /* 0x0005981701007387 */ /* 0x0089e20000100800 */
[----:B0-----:R-:W-:-:S03]  /*e4f0*/  IMAD.WIDE R6, R2, 0x2, R26 ;  /* 0x0000000202067825 */ /* 0x001fc600078e021a */
[----:B------:R-:W3:Y:S01]  /*e500*/  LDL.64 R26, [R1+0x15e0] ;  /* 0x0015e000011a7983 */ /* 0x000ee20000100a00 */
[----:B--2---:R-:W-:-:S03]  /*e510*/  IMAD.WIDE R10, R2, 0x2, R24 ;  /* 0x00000002020a7825 */ /* 0x004fc600078e0218 */
[----:B----4-:R0:W2:Y:S04]  /*e520*/  LDG.E.U16 R29, [R12.64] ;  /* 0x000000040c1d7981 */ /* 0x0100a8000c1e1500 */
[----:B------:R-:W4:Y:S04]  /*e530*/  LDL.64 R22, [R1+0x1148] ;  /* 0x0011480001167983 */ /* 0x000f280000100a00 */
[----:B------:R0:W4:Y:S01]  /*e540*/  LDG.E.U16 R25, [R4.64] ;  /* 0x0000000404197981 */ /* 0x000122000c1e1500 */
[----:B-1----:R-:W-:-:S03]  /*e550*/  IMAD.WIDE R8, R2, 0x2, R16 ;  /* 0x0000000202087825 */ /* 0x002fc600078e0210 */
[----:B------:R-:W4:Y:S04]  /*e560*/  LDL.64 R18, [R1+0x15e8] ;  /* 0x0015e80001127983 */ /* 0x000f280000100a00 */
[----:B------:R-:W4:Y:S04]  /*e570*/  LDL.64 R16, [R1+0x15d8] ;  /* 0x0015d80001107983 */ /* 0x000f280000100a00 */
[----:B------:R1:W-:Y:S04]  /*e580*/  STL [R1+0x594], R3 ;  /* 0x0005940301007387 */ /* 0x0003e80000100800 */
[----:B------:R0:W-:Y:S04]  /*e590*/  STL [R1+0x590], R0 ;  /* 0x0005900001007387 */ /* 0x0001e80000100800 */
[----:B-1----:R4:W4:Y:S04]  /*e5a0*/  LDG.E.U16 R3, [R6.64] ;  /* 0x0000000406037981 */ /* 0x002928000c1e1500 */
[----:B0-----:R0:W4:Y:S01]  /*e5b0*/  LDG.E.U16 R0, [R8.64] ;  /* 0x0000000408007981 */ /* 0x001122000c1e1500 */
[----:B------:R-:W-:-:S03]  /*e5c0*/  IMAD.WIDE R12, R2, 0x2, R14 ;  /* 0x00000002020c7825 */ /* 0x000fc600078e020e */
[----:B------:R1:W-:Y:S01]  /*e5d0*/  STL [R1+0x58c], R28 ;  /* 0x00058c1c01007387 */ /* 0x0003e20000100800 */
[----:B------:R-:W-:-:S03]  /*e5e0*/  IMAD.WIDE R4, R2, 0x2, R20 ;  /* 0x0000000202047825 */ /* 0x000fc600078e0214 */
[----:B------:R-:W4:Y:S04]  /*e5f0*/  LDL.64 R14, [R1+0x1140] ;  /* 0x00114000010e7983 */ /* 0x000f280000100a00 */
[----:B-1----:R3:W4:Y:S02]  /*e600*/  LDG.E.U16 R28, [R10.64] ;  /* 0x000000040a1c7981 */ /* 0x002724000c1e1500 */
[C---:B---3--:R-:W-:Y:S02]  /*e610*/  IMAD.WIDE R10, R2.reuse, 0x2, R26 ;  /* 0x00000002020a7825 */ /* 0x048fe400078e021a */
[----:B------:R1:W3:Y:S04]  /*e620*/  LDG.E.U16 R27, [R4.64] ;  /* 0x00000004041b7981 */ /* 0x0002e8000c1e1500 */
[----:B--2---:R2:W-:Y:S01]  /*e630*/  STL [R1+0x588], R29 ;  /* 0x0005881d01007387 */ /* 0x0045e20000100800 */
[----:B----4-:R-:W-:-:S03]  /*e640*/  IMAD.WIDE R6, R2, 0x2, R22 ;  /* 0x0000000202067825 */ /* 0x010fc600078e0216 */
[----:B------:R4:W-:Y:S04]  /*e650*/  STL [R1+0x584], R25 ;  /* 0x0005841901007387 */ /* 0x0009e80000100800 */
[----:B--2---:R2:W3:Y:S04]  /*e660*/  LDG.E.U16 R29, [R12.64] ;  /* 0x000000040c1d7981 */ /* 0x0044e8000c1e1500 */
[----:B------:R-:W3:Y:S04]  /*e670*/  LDL.64 R22, [R1+0x15c0] ;  /* 0x0015c00001167983 */ /* 0x000ee80000100a00 */
[----:B----4-:R-:W4:Y:S01]  /*e680*/  LDL.64 R24, [R1+0x15d0] ;  /* 0x0015d00001187983 */ /* 0x010f220000100a00 */
[----:B0-----:R-:W-:-:S03]  /*e690*/  IMAD.WIDE R8, R2, 0x2, R18 ;  /* 0x0000000202087825 */ /* 0x001fc600078e0212 */
[----:B------:R-:W4:Y:S04]  /*e6a0*/  LDL.64 R20, [R1+0x15c8] ;  /* 0x0015c80001147983 */ /* 0x000f280000100a00 */
[----:B------:R-:W4:Y:S04]  /*e6b0*/  LDL.64 R18, [R1+0x1138] ;  /* 0x0011380001127983 */ /* 0x000f280000100a00 */
[----:B------:R0:W-:Y:S04]  /*e6c0*/  STL [R1+0x580], R3 ;  /* 0x0005800301007387 */ /* 0x0001e80000100800 */
[----:B------:R1:W-:Y:S04]  /*e6d0*/  STL [R1+0x57c], R0 ;  /* 0x00057c0001007387 */ /* 0x0003e80000100800 */
[----:B0-----:R4:W4:Y:S04]  /*e6e0*/  LDG.E.U16 R3, [R6.64] ;  /* 0x0000000406037981 */ /* 0x001928000c1e1500 */
[----:B-1----:R0:W4:Y:S01]  /*e6f0*/  LDG.E.U16 R0, [R8.64] ;  /* 0x0000000408007981 */ /* 0x002122000c1e1500 */
[----:B--2---:R-:W-:-:S03]  /*e700*/  IMAD.WIDE R12, R2, 0x2, R16 ;  /* 0x00000002020c7825 */ /* 0x004fc600078e0210 */
[----:B------:R1:W-:Y:S01]  /*e710*/  STL [R1+0x578], R28 ;  /* 0x0005781c01007387 */ /* 0x0003e20000100800 */
[----:B------:R-:W-:-:S03]  /*e720*/  IMAD.WIDE R4, R2, 0x2, R14 ;  /* 0x0000000202047825 */ /* 0x000fc600078e020e */
[----:B------:R-:W4:Y:S04]  /*e730*/  LDL.64 R16, [R1+0x15b8] ;  /* 0x0015b80001107983 */ /* 0x000f280000100a00 */
[----:B-1----:R1:W4:Y:S04]  /*e740*/  LDG.E.U16 R28, [R10.64] ;  /* 0x000000040a1c7981 */ /* 0x002328000c1e1500 */
[----:B---3--:R3:W-:Y:S04]  /*e750*/  STL [R1+0x574], R29 ;  /* 0x0005741d01007387 */ /* 0x0087e80000100800 */
[----:B------:R0:W-:Y:S01]  /*e760*/  STL [R1+0x570], R27 ;  /* 0x0005701b01007387 */ /* 0x0001e20000100800 */
[----:B-1----:R-:W-:-:S03]  /*e770*/  IMAD.WIDE R10, R2, 0x2, R22 ;  /* 0x00000002020a7825 */ /* 0x002fc600078e0216 */
[----:B------:R1:W2:Y:S01]  /*e780*/  LDG.E.U16 R23, [R4.64] ;  /* 0x0000000404177981 */ /* 0x0002a2000c1e1500 */
[----:B----4-:R-:W-:-:S03]  /*e790*/  IMAD.WIDE R6, R2, 0x2, R24 ;  /* 0x0000000202067825 */ /* 0x010fc600078e0218 */
[----:B---3--:R3:W4:Y:S04]  /*e7a0*/  LDG.E.U16 R29, [R12.64] ;  /* 0x000000040c1d7981 */ /* 0x008728000c1e1500 */
[----:B0-----:R-:W2:Y:S04]  /*e7b0*/  LDL.64 R26, [R1+0x15b0] ;  /* 0x0015b000011a7983 */ /* 0x001ea80000100a00 */
[----:B------:R-:W2:Y:S01]  /*e7c0*/  LDL.64 R24, [R1+0x1130] ;  /* 0x0011300001187983 */ /* 0x000ea20000100a00 */
[----:B------:R-:W-:-:S03]  /*e7d0*/  IMAD.WIDE R8, R2, 0x2, R20 ;  /* 0x0000000202087825 */ /* 0x000fc600078e0214 */
[----:B------:R-:W2:Y:S04]  /*e7e0*/  LDL.64 R14, [R1+0x15a8] ;  /* 0x0015a800010e7983 */ /* 0x000ea80000100a00 */
[----:B------:R-:W2:Y:S04]  /*e7f0*/  LDL.64 R20, [R1+0x15a0] ;  /* 0x0015a00001147983 */ /* 0x000ea80000100a00 */
[----:B------:R0:W-:Y:S04]  /*e800*/  STL [R1+0x56c], R3 ;  /* 0x00056c0301007387 */ /* 0x0001e80000100800 */
[----:B------:R1:W-:Y:S04]  /*e810*/  STL [R1+0x568], R0 ;  /* 0x0005680001007387 */ /* 0x0003e80000100800 */
[----:B0-----:R0:W2:Y:S04]  /*e820*/  LDG.E.U16 R3, [R6.64] ;  /* 0x0000000406037981 */ /* 0x0010a8000c1e1500 */
[----:B-1----:R1:W2:Y:S01]  /*e830*/  LDG.E.U16 R0, [R8.64] ;  /* 0x0000000408007981 */ /* 0x0022a2000c1e1500 */
[----:B---3--:R-:W-:-:S03]  /*e840*/  IMAD.WIDE R12, R2, 0x2, R18 ;  /* 0x00000002020c7825 */ /* 0x008fc600078e0212 */
[----:B------:R3:W-:Y:S01]  /*e850*/  STL [R1+0x564], R28 ;  /* 0x0005641c01007387 */ /* 0x0007e20000100800 */
[----:B------:R-:W-:-:S03]  /*e860*/  IMAD.WIDE R4, R2, 0x2, R16 ;  /* 0x0000000202047825 */ /* 0x000fc600078e0210 */
[----:B------:R-:W2:Y:S04]  /*e870*/  LDL.64 R18, [R1+0x1598] ;  /* 0x0015980001127983 */ /* 0x000ea80000100a00 */
[----:B---3--:R3:W2:Y:S04]  /*e880*/  LDG.E.U16 R28, [R10.64] ;  /* 0x000000040a1c7981 */ /* 0x0086a8000c1e1500 */
[----:B----4-:R4:W-:Y:S04]  /*e890*/  STL [R1+0x560], R29 ;  /* 0x0005601d01007387 */ /* 0x0109e80000100800 */
[----:B--2---:R4:W-:Y:S01]  /*e8a0*/  STL [R1+0x55c], R23 ;  /* 0x00055c1701007387 */ /* 0x0049e20000100800 */
[----:B0-----:R-:W-:-:S03]  /*e8b0*/  IMAD.WIDE R6, R2, 0x2, R26 ;  /* 0x0000000202067825 */ /* 0x001fc600078e021a */
[----:B------:R-:W2:Y:S01]  /*e8c0*/  LDL.64 R26, [R1+0x1588] ;  /* 0x00158800011a7983 */ /* 0x000ea20000100a00 */
[----:B---3--:R-:W-:-:S03]  /*e8d0*/  IMAD.WIDE R10, R2, 0x2, R24 ;  /* 0x00000002020a7825 */ /* 0x008fc600078e0218 */
[----:B----4-:R0:W3:Y:S04]  /*e8e0*/  LDG.E.U16 R29, [R12.64] ;  /* 0x000000040c1d7981 */ /* 0x0100e8000c1e1500 */
        /* <DEDUP_REMOVED lines=14> */
[C---:B--2---:R-:W-:Y:S02]  /*e9d0*/  IMAD.WIDE R10, R2.reuse, 0x2, R26 ;  /* 0x00000002020a7825 */ /* 0x044fe400078e021a */
[----:B------:R1:W2:Y:S04]  /*e9e0*/  LDG.E.U16 R27, [R4.64] ;  /* 0x00000004041b7981 */ /* 0x0002a8000c1e1500 */
[----:B---3--:R3:W-:Y:S01]  /*e9f0*/  STL [R1+0x54c], R29 ;  /* 0x00054c1d01007387 */ /* 0x0087e20000100800 */
[----:B----4-:R-:W-:-:S03]  /*ea00*/  IMAD.WIDE R6, R2, 0x2, R22 ;  /* 0x0000000202067825 */ /* 0x010fc600078e0216 */
[----:B------:R4:W-:Y:S04]  /*ea10*/  STL [R1+0x548], R25 ;  /* 0x0005481901007387 */ /* 0x0009e80000100800 */
[----:B---3--:R3:W2:Y:S04]  /*ea20*/  LDG.E.U16 R29, [R12.64] ;  /* 0x000000040c1d7981 */ /* 0x0086a8000c1e1500 */
[----:B------:R-:W2:Y:S04]  /*ea30*/  LDL.64 R22, [R1+0x1568] ;  /* 0x0015680001167983 */ /* 0x000ea80000100a00 */
        /* <DEDUP_REMOVED lines=8> */
[----:B---3--:R-:W-:-:S03]  /*eac0*/  IMAD.WIDE R12, R2, 0x2, R14 ;  /* 0x00000002020c7825 */ /* 0x008fc600078e020e */
[----:B------:R1:W-:Y:S01]  /*ead0*/  STL [R1+0x53c], R28 ;  /* 0x00053c1c01007387 */ /* 0x0003e20000100800 */
[----:B------:R-:W-:-:S03]  /*eae0*/  IMAD.WIDE R4, R2, 0x2, R20 ;  /* 0x0000000202047825 */ /* 0x000fc600078e0214 */
[----:B------:R-:W4:Y:S04]  /*eaf0*/  LDL.64 R14, [R1+0x1118] ;  /* 0x00111800010e7983 */ /* 0x000f280000100a00 */
[----:B-1----:R1:W4:Y:S04]  /*eb00*/  LDG.E.U16 R28, [R10.64] ;  /* 0x000000040a1c7981 */ /* 0x002328000c1e1500 */
[----:B--2---:R2:W-:Y:S04]  /*eb10*/  STL [R1+0x538], R29 ;  /* 0x0005381d01007387 */ /* 0x0045e80000100800 */
[----:B------:R0:W-:Y:S01]  /*eb20*/  STL [R1+0x534], R27 ;  /* 0x0005341b01007387 */ /* 0x0001e20000100800 */
[----:B-1----:R-:W-:-:S03]  /*eb30*/  IMAD.WIDE R10, R2, 0x2, R22 ;  /* 0x00000002020a7825 */ /* 0x002fc600078e0216 */
[----:B------:R1:W3:Y:S01]  /*eb40*/  LDG.E.U16 R23, [R4.64] ;  /* 0x0000000404177981 */ /* 0x0002e2000c1e1500 */
[----:B----4-:R-:W-:-:S03]  /*eb50*/  IMAD.WIDE R6, R2, 0x2, R24 ;  /* 0x0000000202067825 */ /* 0x010fc600078e0218 */
[----:B--2---:R2:W4:Y:S04]  /*eb60*/  LDG.E.U16 R29, [R12.64] ;  /* 0x000000040c1d7981 */ /* 0x004528000c1e1500 */
        /* <DEDUP_REMOVED lines=320> */
[----:B------:R4:W3:Y:S04]  /*ff70*/  LDG.E.U16 R25, [R4.64] ;  /* 0x0000000404197981 */ /* 0x0008e8000c1e1500 */
[----:B------:R-:W3:Y:S01]  /*ff80*/  LDL.64 R20, [R1+0x1370] ;  /* 0x0013700001147983 */ /* 0x000ee20000100a00 */
[----:B-1----:R-:W-:-:S03]  /*ff90*/  IMAD.WIDE R8, R2, 0x2, R18 ;  /* 0x0000000202087825 */ /* 0x002fc600078e0212 */
[----:B------:R-:W3:Y:S04]  /*ffa0*/  LDL.64 R22, [R1+0x1378] ;  /* 0x0013780001167983 */ /* 0x000ee80000100a00 */
[----:B------:R-:W3:Y:S04]  /*ffb0*/  LDL.64 R18, [R1+0x1070] ;  /* 0x0010700001127983 */ /* 0x000ee80000100a00 */
[----:B------:R1:W-:Y:S04]  /*ffc0*/  STL [R1+0x1c0], R3 ;  /* 0x0001c00301007387 */ /* 0x0003e80000100800 */
[----:B------:R0:W-:Y:S04]  /*ffd0*/  STL [R1+0x1bc], R0 ;  /* 0x0001bc0001007387 */ /* 0x0001e80000100800 */
[----:B-1----:R1:W3:Y:S04]  /*ffe0*/  LDG.E.U16 R3, [R6.64] ;  /* 0x0000000406037981 */ /* 0x0022e8000c1e1500 */
[----:B0-----:R0:W3:Y:S01]  /*fff0*/  LDG.E.U16 R0, [R8.64] ;  /* 0x0000000408007981 */ /* 0x0010e2000c1e1500 */
[----:B------:R-:W-:-:S03]  /*10000*/  IMAD.WIDE R12, R2, 0x2, R16 ;  /* 0x00000002020c7825 */ /* 0x000fc600078e0210 */
[----:B------:R0:W-:Y:S01]  /*10010*/  STL [R1+0x1b8], R28 ;  /* 0x0001b81c01007387 */ /* 0x0001e20000100800 */
[----:B----4-:R-:W-:-:S03]  /*10020*/  IMAD.WIDE R4, R2, 0x2, R14 ;  /* 0x0000000202047825 */ /* 0x010fc600078e020e */
[----:B------:R-:W4:Y:S04]  /*10030*/  LDL.64 R16, [R1+0x1360] ;  /* 0x0013600001107983 */ /* 0x000f280000100a00 */
[----:B0-----:R2:W4:Y:S02]  /*10040*/  LDG.E.U16 R28, [R10.64] ;  /* 0x000000040a1c7981 */ /* 0x001524000c1e1500 */
[C---:B--2---:R-:W-:Y:S02]  /*10050*/  IMAD.WIDE R10, R2.reuse, 0x2, R26 ;  /* 0x00000002020a7825 */ /* 0x044fe400078e021a */
[----:B------:R0:W2:Y:S04]  /*10060*/  LDG.E.U16 R27, [R4.64] ;  /* 0x00000004041b7981 */ /* 0x0000a8000c1e1500 */
[----:B---3--:R3:W-:Y:S04]  /*10070*/  STL [R1+0x1b4], R29 ;  /* 0x0001b41d01007387 */ /* 0x0087e80000100800 */
[----:B------:R0:W-:Y:S01]  /*10080*/  STL [R1+0x1b0], R25 ;  /* 0x0001b01901007387 */ /* 0x0001e20000100800 */
[----:B------:R-:W-:-:S03]  /*10090*/  IMAD.WIDE R8, R2, 0x2, R20 ;  /* 0x0000000202087825 */ /* 0x000fc600078e0214 */
[----:B------:R-:W2:Y:S04]  /*100a0*/  LDL.64 R20, [R1+0x1348] ;  /* 0x0013480001147983 */ /* 0x000ea80000100a00 */
[----:B---3--:R3:W2:Y:S04]  /*100b0*/  LDG.E.U16 R29, [R12.64] ;  /* 0x000000040c1d7981 */ /* 0x0086a8000c1e1500 */
[----:B0-----:R-:W2:Y:S01]  /*100c0*/  LDL.64 R24, [R1+0x1358] ;  /* 0x0013580001187983 */ /* 0x001ea20000100a00 */
[----:B-1----:R-:W-:-:S03]  /*100d0*/  IMAD.WIDE R6, R2, 0x2, R22 ;  /* 0x0000000202067825 */ /* 0x002fc600078e0216 */
[----:B------:R-:W2:Y:S04]  /*100e0*/  LDL.64 R14, [R1+0x1350] ;  /* 0x00135000010e7983 */ /* 0x000ea80000100a00 */
[----:B------:R-:W2:Y:S04]  /*100f0*/  LDL.64 R22, [R1+0x1068] ;  /* 0x0010680001167983 */ /* 0x000ea80000100a00 */
[----:B------:R0:W-:Y:S04]  /*10100*/  STL [R1+0x1ac], R3 ;  /* 0x0001ac0301007387 */ /* 0x0001e80000100800 */
[----:B------:R1:W-:Y:S04]  /*10110*/  STL [R1+0x1a8], R0 ;  /* 0x0001a80001007387 */ /* 0x0003e80000100800 */
[----:B0-----:R0:W2:Y:S04]  /*10120*/  LDG.E.U16 R3, [R6.64] ;  /* 0x0000000406037981 */ /* 0x0010a8000c1e1500 */
[----:B-1----:R1:W2:Y:S01]  /*10130*/  LDG.E.U16 R0, [R8.64] ;  /* 0x0000000408007981 */ /* 0x0022a2000c1e1500 */
[----:B---3--:R-:W-:-:S03]  /*10140*/  IMAD.WIDE R12, R2, 0x2, R18 ;  /* 0x00000002020c7825 */ /* 0x008fc600078e0212 */
[----:B----4-:R3:W-:Y:S04]  /*10150*/  STL [R1+0x1a4], R28 ;  /* 0x0001a41c01007387 */ /* 0x0107e80000100800 */
[----:B------:R-:W3:Y:S01]  /*10160*/  LDL.64 R18, [R1+0x1340] ;  /* 0x0013400001127983 */ /* 0x000ee20000100a00 */
[----:B------:R-:W-:-:S03]  /*10170*/  IMAD.WIDE R4, R2, 0x2, R16 ;  /* 0x0000000202047825 */ /* 0x000fc600078e0210 */
[----:B---3--:R3:W3:Y:S04]  /*10180*/  LDG.E.U16 R28, [R10.64] ;  /* 0x000000040a1c7981 */ /* 0x0086e8000c1e1500 */
[----:B--2---:R2:W-:Y:S04]  /*10190*/  STL [R1+0x1a0], R29 ;  /* 0x0001a01d01007387 */ /* 0x0045e80000100800 */
[----:B------:R2:W-:Y:S01]  /*101a0*/  STL [R1+0x19c], R27 ;  /* 0x00019c1b01007387 */ /* 0x0005e20000100800 */
[----:B0-----:R-:W-:-:S03]  /*101b0*/  IMAD.WIDE R6, R2, 0x2, R24 ;  /* 0x0000000202067825 */ /* 0x001fc600078e0218 */
[----:B------:R-:W4:Y:S04]  /*101c0*/  LDL.64 R24, [R1+0x1330] ;  /* 0x0013300001187983 */ /* 0x000f280000100a00 */
[----:B--2---:R0:W2:Y:S01]  /*101d0*/  LDG.E.U16 R29, [R12.64] ;  /* 0x000000040c1d7981 */ /* 0x0040a2000c1e1500 */
[----:B-1----:R-:W-:-:S03]  /*101e0*/  IMAD.WIDE R8, R2, 0x2, R14 ;  /* 0x0000000202087825 */ /* 0x002fc600078e020e */
[----:B------:R-:W2:Y:S04]  /*101f0*/  LDL.64 R16, [R1+0x1060] ;  /* 0x0010600001107983 */ /* 0x000ea80000100a00 */
[----:B------:R-:W2:Y:S01]  /*10200*/  LDL.64 R26, [R1+0x1338] ;  /* 0x00133800011a7983 */ /* 0x000ea20000100a00 */
[----:B0-----:R-:W-:-:S03]  /*10210*/  IMAD.WIDE R12, R2, 0x2, R20 ;  /* 0x00000002020c7825 */ /* 0x001fc600078e0214 */
[----:B------:R0:W2:Y:S04]  /*10220*/  LDG.E.U16 R21, [R4.64] ;  /* 0x0000000404157981 */ /* 0x0000a8000c1e1500 */
[----:B------:R-:W2:Y:S04]  /*10230*/  LDL.64 R14, [R1+0x1328] ;  /* 0x00132800010e7983 */ /* 0x000ea80000100a00 */
[----:B------:R1:W-:Y:S04]  /*10240*/  STL [R1+0x198], R3 ;  /* 0x0001980301007387 */ /* 0x0003e80000100800 */
[----:B------:R0:W-:Y:S04]  /*10250*/  STL [R1+0x194], R0 ;  /* 0x0001940001007387 */ /* 0x0001e80000100800 */
[----:B-1----:R1:W2:Y:S04]  /*10260*/  LDG.E.U16 R3, [R6.64] ;  /* 0x0000000406037981 */ /* 0x0022a8000c1e1500 */
[----:B0-----:R0:W2:Y:S01]  /*10270*/  LDG.E.U16 R0, [R8.64] ;  /* 0x0000000408007981 */ /* 0x0010a2000c1e1500 */
[----:B---3--:R-:W-:-:S03]  /*10280*/  IMAD.WIDE R10, R2, 0x2, R22 ;  /* 0x00000002020a7825 */ /* 0x008fc600078e0216 */
[----:B------:R3:W-:Y:S01]  /*10290*/  STL [R1+0x190], R28 ;  /* 0x0001901c01007387 */ /* 0x0007e20000100800 */
[----:B------:R-:W-:-:S03]  /*102a0*/  IMAD.WIDE R4, R2, 0x2, R18 ;  /* 0x0000000202047825 */ /* 0x000fc600078e0212 */
[----:B------:R-:W2:Y:S04]  /*102b0*/  LDL.64 R22, [R1+0x1320] ;  /* 0x0013200001167983 */ /* 0x000ea80000100a00 */
[----:B---3--:R4:W4:Y:S02]  /*102c0*/  LDG.E.U16 R28, [R10.64] ;  /* 0x000000040a1c7981 */ /* 0x008924000c1e1500 */
[C---:B----4-:R-:W-:Y:S02]  /*102d0*/  IMAD.WIDE R10, R2.reuse, 0x2, R24 ;  /* 0x00000002020a7825 */ /* 0x050fe400078e0218 */
[----:B------:R4:W3:Y:S04]  /*102e0*/  LDG.E.U16 R25, [R4.64] ;  /* 0x0000000404197981 */ /* 0x0008e8000c1e1500 */
[----:B--2---:R2:W-:Y:S01]  /*102f0*/  STL [R1+0x18c], R29 ;  /* 0x00018c1d01007387 */ /* 0x0045e20000100800 */
[----:B0-----:R-:W-:-:S03]  /*10300*/  IMAD.WIDE R8, R2, 0x2, R16 ;  /* 0x0000000202087825 */ /* 0x001fc600078e0210 */
[----:B--2---:R0:W2:Y:S04]  /*10310*/  LDG.E.U16 R29, [R12.64] ;  /* 0x000000040c1d7981 */ /* 0x0040a8000c1e1500 */
[----:B------:R0:W-:Y:S01]  /*10320*/  STL [R1+0x188], R21 ;  /* 0x0001881501007387 */ /* 0x0001e20000100800 */
[----:B-1----:R-:W-:-:S03]  /*10330*/  IMAD.WIDE R6, R2, 0x2, R26 ;  /* 0x0000000202067825 */ /* 0x002fc600078e021a */
[----:B------:R-:W3:Y:S04]  /*10340*/  LDL.64 R18, [R1+0x1318] ;  /* 0x0013180001127983 */ /* 0x000ee80000100a00 */
[----:B------:R-:W3:Y:S04]  /*10350*/  LDL.64 R16, [R1+0x1308] ;  /* 0x0013080001107983 */ /* 0x000ee80000100a00 */
[----:B0-----:R-:W3:Y:S04]  /*10360*/  LDL.64 R20, [R1+0x1058] ;  /* 0x0010580001147983 */ /* 0x001ee80000100a00 */
[----:B------:R-:W3:Y:S04]  /*10370*/  LDL.64 R26, [R1+0x1310] ;  /* 0x00131000011a7983 */ /* 0x000ee80000100a00 */
[----:B------:R0:W-:Y:S04]  /*10380*/  STL [R1+0x184], R3 ;  /* 0x0001840301007387 */ /* 0x0001e80000100800 */
[----:B------:R1:W-:Y:S04]  /*10390*/  STL [R1+0x180], R0 ;  /* 0x0001800001007387 */ /* 0x0003e80000100800 */
[----:B0-----:R0:W3:Y:S04]  /*103a0*/  LDG.E.U16 R3, [R6.64] ;  /* 0x0000000406037981 */ /* 0x0010e8000c1e1500 */
[----:B-1----:R1:W3:Y:S01]  /*103b0*/  LDG.E.U16 R0, [R8.64] ;  /* 0x0000000408007981 */ /* 0x0022e2000c1e1500 */
[----:B------:R-:W-:-:S03]  /*103c0*/  IMAD.WIDE R12, R2, 0x2, R14 ;  /* 0x00000002020c7825 */ /* 0x000fc600078e020e */
[----:B------:R-:W3:Y:S01]  /*103d0*/  LDL.64 R14, [R1+0x1050] ;  /* 0x00105000010e7983 */ /* 0x000ee20000100a00 */
[----:B----4-:R-:W-:-:S03]  /*103e0*/  IMAD.WIDE R4, R2, 0x2, R22 ;  /* 0x0000000202047825 */ /* 0x010fc600078e0216 */
[----:B------:R4:W-:Y:S04]  /*103f0*/  STL [R1+0x17c], R28 ;  /* 0x00017c1c01007387 */ /* 0x0009e80000100800 */
[----:B----4-:R4:W3:Y:S04]  /*10400*/  LDG.E.U16 R28, [R10.64] ;  /* 0x000000040a1c7981 */ /* 0x0108e8000c1e1500 */
[----:B--2---:R2:W-:Y:S04]  /*10410*/  STL [R1+0x178], R29 ;  /* 0x0001781d01007387 */ /* 0x0045e80000100800 */
[----:B---3--:R4:W-:Y:S04]  /*10420*/  STL [R1+0x174], R25 ;  /* 0x0001741901007387 */ /* 0x0089e80000100800 */
[----:B------:R-:W3:Y:S01]  /*10430*/  LDL.64 R22, [R1+0x12f8] ;  /* 0x0012f80001167983 */ /* 0x000ee20000100a00 */
[----:B-1----:R-:W-:-:S03]  /*10440*/  IMAD.WIDE R8, R2, 0x2, R18 ;  /* 0x0000000202087825 */ /* 0x002fc600078e0212 */
[----:B--2---:R1:W2:Y:S04]  /*10450*/  LDG.E.U16 R29, [R12.64] ;  /* 0x000000040c1d7981 */ /* 0x0042a8000c1e1500 */
[----:B----4-:R-:W4:Y:S01]  /*10460*/  LDL.64 R24, [R1+0x1300] ;  /* 0x0013000001187983 */ /* 0x010f220000100a00 */
[----:B0-----:R-:W-:-:S03]  /*10470*/  IMAD.WIDE R6, R2, 0x2, R20 ;  /* 0x0000000202067825 */ /* 0x001fc600078e0214 */
[----:B------:R-:W4:Y:S01]  /*10480*/  LDL.64 R20, [R1+0x12f0] ;  /* 0x0012f00001147983 */ /* 0x000f220000100a00 */
[----:B-1----:R-:W-:-:S03]  /*10490*/  IMAD.WIDE R12, R2, 0x2, R16 ;  /* 0x00000002020c7825 */ /* 0x002fc600078e0210 */
[----:B------:R0:W4:Y:S01]  /*104a0*/  LDG.E.U16 R17, [R4.64] ;  /* 0x0000000404117981 */ /* 0x000122000c1e1500 */
[----:B------:R-:W-:-:S03]  /*104b0*/  IMAD.WIDE R10, R2, 0x2, R26 ;  /* 0x00000002020a7825 */ /* 0x000fc600078e021a */
[----:B------:R3:W4:Y:S04]  /*104c0*/  LDG.E.U16 R27, [R8.64] ;  /* 0x00000004081b7981 */ /* 0x000728000c1e1500 */
[----:B------:R4:W4:Y:S04]  /*104d0*/  LDG.E.U16 R26, [R6.64] ;  /* 0x00000004061a7981 */ /* 0x000928000c1e1500 */
[----:B------:R-:W4:Y:S04]  /*104e0*/  LDL.64 R18, [R1+0x1048] ;  /* 0x0010480001127983 */ /* 0x000f280000100a00 */
[----:B------:R1:W-:Y:S04]  /*104f0*/  STL [R1+0x170], R3 ;  /* 0x0001700301007387 */ /* 0x0003e80000100800 */
[----:B------:R0:W-:Y:S04]  /*10500*/  STL [R1+0x16c], R0 ;  /* 0x00016c0001007387 */ /* 0x0001e80000100800 */
[----:B-1----:R1:W4:Y:S04]  /*10510*/  LDG.E.U16 R3, [R10.64] ;  /* 0x000000040a037981 */ /* 0x002328000c1e1500 */
[----:B0-----:R0:W4:Y:S01]  /*10520*/  LDG.E.U16 R0, [R12.64] ;  /* 0x000000040c007981 */ /* 0x001122000c1e1500 */
[----:B------:R-:W-:-:S06]  /*10530*/  IMAD.WIDE R4, R2, 0x2, R14 ;  /* 0x0000000202047825 */ /* 0x000fcc00078e020e */
[----:B------:R-:W4:Y:S01]  /*10540*/  LDG.E.U16 R5, [R4.64] ;  /* 0x0000000404057981 */ /* 0x000f22000c1e1500 */
[----:B---3--:R-:W-:-:S03]  /*10550*/  IMAD.WIDE R8, R2, 0x2, R22 ;  /* 0x0000000202087825 */ /* 0x008fc600078e0216 */
[----:B--2---:R-:W-:Y:S01]  /*10560*/  STL [R1+0x164], R29 ;  /* 0x0001641d01007387 */ /* 0x004fe20000100800 */
[----:B----4-:R-:W-:-:S03]  /*10570*/  IMAD.WIDE R6, R2, 0x2, R24 ;  /* 0x0000000202067825 */ /* 0x010fc600078e0218 */
[----:B------:R2:W-:Y:S04]  /*10580*/  STL [R1+0x168], R28 ;  /* 0x0001681c01007387 */ /* 0x0005e80000100800 */
[----:B------:R-:W3:Y:S04]  /*10590*/  LDG.E.U16 R9, [R8.64] ;  /* 0x0000000408097981 */ /* 0x000ee8000c1e1500 */
[----:B------:R-:W4:Y:S04]  /*105a0*/  LDG.E.U16 R7, [R6.64] ;  /* 0x0000000406077981 */ /* 0x000f28000c1e1500 */
[----:B--2---:R-:W2:Y:S01]  /*105b0*/  LDL.64 R28, [R1+0x12e8] ;  /* 0x0012e800011c7983 */ /* 0x004ea20000100a00 */
[----:B-1----:R-:W-:-:S03]  /*105c0*/  IMAD.WIDE R10, R2, 0x2, R20 ;  /* 0x00000002020a7825 */ /* 0x002fc600078e0214 */
[----:B------:R1:W-:Y:S04]  /*105d0*/  STL [R1+0x160], R17 ;  /* 0x0001601101007387 */ /* 0x0003e80000100800 */
[----:B------:R-:W3:Y:S04]  /*105e0*/  LDL.64 R14, [R1+0x12d8] ;  /* 0x0012d800010e7983 */ /* 0x000ee80000100a00 */
[----:B-1----:R-:W3:Y:S04]  /*105f0*/  LDL.64 R16, [R1+0x12e0] ;  /* 0x0012e00001107983 */ /* 0x002ee80000100a00 */
[----:B------:R-:W-:Y:S04]  /*10600*/  STL [R1+0x158], R27 ;  /* 0x0001581b01007387 */ /* 0x000fe80000100800 */
[----:B------:R1:W-:Y:S01]  /*10610*/  STL [R1+0x15c], R26 ;  /* 0x00015c1a01007387 */ /* 0x0003e20000100800 */
[----:B0-----:R-:W-:-:S03]  /*10620*/  IMAD.WIDE R12, R2, 0x2, R18 ;  /* 0x00000002020c7825 */ /* 0x001fc600078e0212 */
[----:B------:R-:W3:Y:S04]  /*10630*/  LDL.64 R24, [R1+0x12d0] ;  /* 0x0012d00001187983 */ /* 0x000ee80000100a00 */
[----:B------:R-:W3:Y:S04]  /*10640*/  LDL.64 R22, [R1+0x12c8] ;  /* 0x0012c80001167983 */ /* 0x000ee80000100a00 */
[----:B-1----:R-:W3:Y:S04]  /*10650*/  LDL.64 R26, [R1+0x1040] ;  /* 0x00104000011a7983 */ /* 0x002ee80000100a00 */
[----:B------:R0:W-:Y:S04]  /*10660*/  STL [R1+0x154], R3 ;  /* 0x0001540301007387 */ /* 0x0001e80000100800 */
[----:B------:R1:W-:Y:S04]  /*10670*/  STL [R1+0x150], R0 ;  /* 0x0001500001007387 */ /* 0x0003e80000100800 */
[----:B------:R-:W3:Y:S04]  /*10680*/  LDL.64 R20, [R1+0x12c0] ;  /* 0x0012c00001147983 */ /* 0x000ee80000100a00 */
[----:B0-----:R0:W3:Y:S04]  /*10690*/  LDG.E.U16 R3, [R10.64] ;  /* 0x000000040a037981 */ /* 0x0010e8000c1e1500 */
[----:B-1----:R1:W3:Y:S04]  /*106a0*/  LDG.E.U16 R0, [R12.64] ;  /* 0x000000040c007981 */ /* 0x0022e8000c1e1500 */
[----:B------:R-:W3:Y:S04]  /*106b0*/  LDL.64 R18, [R1+0x1038] ;  /* 0x0010380001127983 */ /* 0x000ee80000100a00 */
[----:B------:R2:W-:Y:S04]  /*106c0*/  STL [R1+0x14c], R5 ;  /* 0x00014c0501007387 */ /* 0x0005e80000100800 */
[----:B----4-:R-:W-:Y:S01]  /*106d0*/  STL [R1+0x148], R7 ;  /* 0x0001480701007387 */ /* 0x010fe20000100800 */
[----:B--2---:R-:W-:-:S03]  /*106e0*/  IMAD.WIDE R4, R2, 0x2, R28 ;  /* 0x0000000202047825 */ /* 0x004fc600078e021c */
[----:B---3--:R2:W-:Y:S04]  /*106f0*/  STL [R1+0x144], R9 ;  /* 0x0001440901007387 */ /* 0x0085e80000100800 */
[----:B------:R3:W4:Y:S01]  /*10700*/  LDG.E.U16 R29, [R4.64] ;  /* 0x00000004041d7981 */ /* 0x000722000c1e1500 */
[----:B--2---:R-:W-:-:S03]  /*10710*/  IMAD.WIDE R8, R2, 0x2, R14 ;  /* 0x0000000202087825 */ /* 0x004fc600078e020e */
[----:B------:R-:W2:Y:S01]  /*10720*/  LDL.64 R14, [R1+0x12b0] ;  /* 0x0012b000010e7983 */ /* 0x000ea20000100a00 */
[----:B------:R-:W-:-:S03]  /*10730*/  IMAD.WIDE R6, R2, 0x2, R16 ;  /* 0x0000000202067825 */ /* 0x000fc600078e0210 */
[----:B------:R-:W2:Y:S01]  /*10740*/  LDL.64 R16, [R1+0x12b8] ;  /* 0x0012b80001107983 */ /* 0x000ea20000100a00 */
[----:B-1----:R-:W-:-:S04]  /*10750*/  IMAD.WIDE R12, R2, 0x2, R24 ;  /* 0x00000002020c7825 */ /* 0x002fc800078e0218 */
[----:B---3--:R-:W-:-:S04]  /*10760*/  IMAD.WIDE R4, R2, 0x2, R22 ;  /* 0x0000000202047825 */ /* 0x008fc800078e0216 */
[C---:B0-----:R-:W-:Y:S02]  /*10770*/  IMAD.WIDE R10, R2.reuse, 0x2, R26 ;  /* 0x00000002020a7825 */ /* 0x041fe400078e021a */
[----:B------:R0:W3:Y:S04]  /*10780*/  LDG.E.U16 R27, [R8.64] ;  /* 0x00000004081b7981 */ /* 0x0000e8000c1e1500 */
[----:B------:R1:W3:Y:S04]  /*10790*/  LDG.E.U16 R26, [R6.64] ;  /* 0x00000004061a7981 */ /* 0x0002e8000c1e1500 */
[----:B------:R-:W3:Y:S04]  /*107a0*/  LDG.E.U16 R5, [R4.64] ;  /* 0x0000000404057981 */ /* 0x000ee8000c1e1500 */
[----:B------:R0:W-:Y:S01]  /*107b0*/  STL [R1+0x140], R3 ;  /* 0x0001400301007387 */ /* 0x0001e20000100800 */
[----:B-1----:R-:W-:-:S03]  /*107c0*/  IMAD.WIDE R6, R2, 0x2, R20 ;  /* 0x0000000202067825 */ /* 0x002fc600078e0214 */
[----:B------:R1:W-:Y:S04]  /*107d0*/  STL [R1+0x13c], R0 ;  /* 0x00013c0001007387 */ /* 0x0003e80000100800 */
[----:B------:R-:W3:Y:S04]  /*107e0*/  LDG.E.U16 R7, [R6.64] ;  /* 0x0000000406077981 */ /* 0x000ee8000c1e1500 */
[----:B0-----:R2:W3:Y:S04]  /*107f0*/  LDG.E.U16 R3, [R10.64] ;  /* 0x000000040a037981 */ /* 0x0014e8000c1e1500 */
[----:B-1----:R0:W3:Y:S04]  /*10800*/  LDG.E.U16 R0, [R12.64] ;  /* 0x000000040c007981 */ /* 0x0020e8000c1e1500 */
[----:B------:R-:W3:Y:S04]  /*10810*/  LDL.64 R22, [R1+0x1030] ;  /* 0x0010300001167983 */ /* 0x000ee80000100a00 */
[----:B------:R-:W3:Y:S01]  /*10820*/  LDL.64 R24, [R1+0x12a8] ;  /* 0x0012a80001187983 */ /* 0x000ee20000100a00 */
[----:B------:R-:W-:-:S06]  /*10830*/  IMAD.WIDE R8, R2, 0x2, R18 ;  /* 0x0000000202087825 */ /* 0x000fcc00078e0212 */
[----:B------:R-:W3:Y:S04]  /*10840*/  LDG.E.U16 R9, [R8.64] ;  /* 0x0000000408097981 */ /* 0x000ee8000c1e1500 */
[----:B----4-:R1:W-:Y:S04]  /*10850*/  STL [R1+0x138], R29 ;  /* 0x0001381d01007387 */ /* 0x0103e80000100800 */
[----:B-1----:R-:W4:Y:S01]  /*10860*/  LDL.64 R28, [R1+0x12a0] ;  /* 0x0012a000011c7983 */ /* 0x002f220000100a00 */
[----:B--2---:R-:W-:-:S04]  /*10870*/  IMAD.WIDE R10, R2, 0x2, R16 ;  /* 0x00000002020a7825 */ /* 0x004fc800078e0210 */
[C---:B0-----:R-:W-:Y:S01]  /*10880*/  IMAD.WIDE R12, R2.reuse, 0x2, R14 ;  /* 0x00000002020c7825 */ /* 0x041fe200078e020e */
[----:B---3--:R-:W-:Y:S04]  /*10890*/  STL [R1+0x130], R27 ;  /* 0x0001301b01007387 */ /* 0x008fe80000100800 */
[----:B------:R0:W-:Y:S04]  /*108a0*/  STL [R1+0x134], R26 ;  /* 0x0001341a01007387 */ /* 0x0001e80000100800 */
[----:B------:R-:W2:Y:S04]  /*108b0*/  LDL.64 R20, [R1+0x1290] ;  /* 0x0012900001147983 */ /* 0x000ea80000100a00 */
[----:B0-----:R-:W3:Y:S04]  /*108c0*/  LDL.64 R26, [R1+0x1298] ;  /* 0x00129800011a7983 */ /* 0x001ee80000100a00 */
[----:B------:R0:W-:Y:S04]  /*108d0*/  STL [R1+0x12c], R3 ;  /* 0x00012c0301007387 */ /* 0x0001e80000100800 */
[----:B------:R-:W3:Y:S04]  /*108e0*/  LDL.64 R18, [R1+0x1028] ;  /* 0x0010280001127983 */ /* 0x000ee80000100a00 */
[----:B------:R-:W3:Y:S04]  /*108f0*/  LDL.64 R16, [R1+0x1288] ;  /* 0x0012880001107983 */ /* 0x000ee80000100a00 */
[----:B0-----:R3:W3:Y:S04]  /*10900*/  LDG.E.U16 R3, [R10.64] ;  /* 0x000000040a037981 */ /* 0x0016e8000c1e1500 */
[----:B------:R-:W3:Y:S04]  /*10910*/  LDL.64 R14, [R1+0x1280] ;  /* 0x00128000010e7983 */ /* 0x000ee80000100a00 */
[----:B------:R0:W-:Y:S04]  /*10920*/  STL [R1+0x128], R0 ;  /* 0x0001280001007387 */ /* 0x0001e80000100800 */
[----:B------:R-:W-:Y:S04]  /*10930*/  STL [R1+0x124], R5 ;  /* 0x0001240501007387 */ /* 0x000fe80000100800 */
[----:B------:R1:W-:Y:S04]  /*10940*/  STL [R1+0x120], R7 ;  /* 0x0001200701007387 */ /* 0x0003e80000100800 */
[----:B0-----:R2:W3:Y:S01]  /*10950*/  LDG.E.U16 R0, [R12.64] ;  /* 0x000000040c007981 */ /* 0x0014e2000c1e1500 */
[----:B-1----:R-:W-:-:S03]  /*10960*/  IMAD.WIDE R6, R2, 0x2, R22 ;  /* 0x0000000202067825 */ /* 0x002fc600078e0216 */
[----:B------:R-:W3:Y:S01]  /*10970*/  LDL.64 R22, [R1+0x1020] ;  /* 0x0010200001167983 */ /* 0x000ee20000100a00 */
[----:B------:R-:W-:-:S03]  /*10980*/  IMAD.WIDE R4, R2, 0x2, R24 ;  /* 0x0000000202047825 */ /* 0x000fc600078e0218 */
[----:B------:R-:W3:Y:S04]  /*10990*/  LDL.64 R24, [R1+0x1278] ;  /* 0x0012780001187983 */ /* 0x000ee80000100a00 */
[----:B------:R4:W-:Y:S02]  /*109a0*/  STL [R1+0x11c], R9 ;  /* 0x00011c0901007387 */ /* 0x0009e40000100800 */
[C---:B----4-:R-:W-:Y:S02]  /*109b0*/  IMAD.WIDE R8, R2.reuse, 0x2, R28 ;  /* 0x0000000202087825 */ /* 0x050fe400078e021c */
[----:B------:R0:W4:Y:S04]  /*109c0*/  LDG.E.U16 R28, [R6.64] ;  /* 0x00000004061c7981 */ /* 0x000128000c1e1500 */
[----:B------:R1:W4:Y:S01]  /*109d0*/  LDG.E.U16 R29, [R8.64] ;  /* 0x00000004081d7981 */ /* 0x000322000c1e1500 */
[----:B--2---:R-:W-:-:S04]  /*109e0*/  IMAD.WIDE R12, R2, 0x2, R20 ;  /* 0x00000002020c7825 */ /* 0x004fc800078e0214 */
[C---:B---3--:R-:W-:Y:S02]  /*109f0*/  IMAD.WIDE R10, R2.reuse, 0x2, R26 ;  /* 0x00000002020a7825 */ /* 0x048fe400078e021a */
[----:B------:R2:W3:Y:S04]  /*10a00*/  LDG.E.U16 R27, [R12.64] ;  /* 0x000000040c1b7981 */ /* 0x0004e8000c1e1500 */
[----:B------:R0:W3:Y:S02]  /*10a10*/  LDG.E.U16 R26, [R10.64] ;  /* 0x000000040a1a7981 */ /* 0x0000e4000c1e1500 */
[C---:B0-----:R-:W-:Y:S02]  /*10a20*/  IMAD.WIDE R6, R2.reuse, 0x2, R16 ;  /* 0x0000000202067825 */ /* 0x041fe400078e0210 */
[----:B------:R0:W-:Y:S02]  /*10a30*/  STL [R1+0x118], R3 ;  /* 0x0001180301007387 */ /* 0x0001e40000100800 */
[----:B-1----:R-:W-:-:S02]  /*10a40*/  IMAD.WIDE R8, R2, 0x2, R14 ;  /* 0x0000000202087825 */ /* 0x002fc400078e020e */
[----:B------:R-:W3:Y:S04]  /*10a50*/  LDL.64 R20, [R1+0x1270] ;  /* 0x0012700001147983 */ /* 0x000ee80000100a00 */
[----:B------:R-:W4:Y:S04]  /*10a60*/  LDL.64 R14, [R1+0x1258] ;  /* 0x00125800010e7983 */ /* 0x000f280000100a00 */
[----:B0-----:R0:W4:Y:S04]  /*10a70*/  LDG.E.U16 R3, [R4.64] ;  /* 0x0000000404037981 */ /* 0x001128000c1e1500 */
[----:B------:R-:W4:Y:S04]  /*10a80*/  LDG.E.U16 R9, [R8.64] ;  /* 0x0000000408097981 */ /* 0x000f28000c1e1500 */
[----:B------:R-:W4:Y:S01]  /*10a90*/  LDL.64 R16, [R1+0x1018] ;  /* 0x0010180001107983 */ /* 0x000f220000100a00 */
[----:B0-----:R-:W-:-:S03]  /*10aa0*/  IMAD.WIDE R4, R2, 0x2, R18 ;  /* 0x0000000202047825 */ /* 0x001fc600078e0212 */
[----:B------:R-:W4:Y:S01]  /*10ab0*/  LDL.64 R18, [R1+0x1260] ;  /* 0x0012600001127983 */ /* 0x000f220000100a00 */
[----:B--2---:R-:W-:-:S03]  /*10ac0*/  IMAD.WIDE R12, R2, 0x2, R22 ;  /* 0x00000002020c7825 */ /* 0x004fc600078e0216 */
[----:B------:R0:W2:Y:S04]  /*10ad0*/  LDG.E.U16 R23, [R6.64] ;  /* 0x0000000406177981 */ /* 0x0000a8000c1e1500 */
[----:B------:R3:W2:Y:S01]  /*10ae0*/  LDG.E.U16 R22, [R4.64] ;  /* 0x0000000404167981 */ /* 0x0006a2000c1e1500 */
[----:B------:R-:W-:-:S03]  /*10af0*/  IMAD.WIDE R10, R2, 0x2, R24 ;  /* 0x00000002020a7825 */ /* 0x000fc600078e0218 */
[----:B0-----:R-:W2:Y:S04]  /*10b00*/  LDL.64 R6, [R1+0x1268] ;  /* 0x0012680001067983 */ /* 0x001ea80000100a00 */
[----:B------:R0:W-:Y:S04]  /*10b10*/  STL [R1+0x114], R0 ;  /* 0x0001140001007387 */ /* 0x0001e80000100800 */
[----:B0-----:R0:W2:Y:S01]  /*10b20*/  LDG.E.U16 R0, [R10.64] ;  /* 0x000000040a007981 */ /* 0x0010a2000c1e1500 */
[----:B---3--:R-:W-:-:S03]  /*10b30*/  IMAD.WIDE R4, R2, 0x2, R20 ;  /* 0x0000000202047825 */ /* 0x008fc600078e0214 */
[----:B----4-:R1:W-:Y:S04]  /*10b40*/  STL [R1+0x110], R3 ;  /* 0x0001100301007387 */ /* 0x0103e80000100800 */
[----:B------:R-:W-:Y:S04]  /*10b50*/  STL [R1+0x108], R29 ;  /* 0x0001081d01007387 */ /* 0x000fe80000100800 */
[----:B------:R3:W-:Y:S04]  /*10b60*/  STL [R1+0x10c], R28 ;  /* 0x00010c1c01007387 */ /* 0x0007e80000100800 */
[----:B-1----:R1:W4:Y:S04]  /*10b70*/  LDG.E.U16 R3, [R12.64] ;  /* 0x000000040c037981 */ /* 0x002328000c1e1500 */
[----:B---3--:R-:W3:Y:S04]  /*10b80*/  LDL.64 R28, [R1+0x1250] ;  /* 0x00125000011c7983 */ /* 0x008ee80000100a00 */
[----:B------:R-:W-:Y:S04]  /*10b90*/  STL [R1+0x100], R27 ;  /* 0x0001001b01007387 */ /* 0x000fe80000100800 */
[----:B------:R0:W-:Y:S04]  /*10ba0*/  STL [R1+0x104], R26 ;  /* 0x0001041a01007387 */ /* 0x0001e80000100800 */
[----:B------:R-:W3:Y:S01]  /*10bb0*/  LDL.64 R24, [R1+0x1010] ;  /* 0x0010100001187983 */ /* 0x000ee20000100a00 */
[----:B-1----:R-:W-:-:S03]  /*10bc0*/  IMAD.WIDE R12, R2, 0x2, R14 ;  /* 0x00000002020c7825 */ /* 0x002fc600078e020e */
[----:B------:R1:W3:Y:S04]  /*10bd0*/  LDG.E.U16 R15, [R4.64] ;  /* 0x00000004040f7981 */ /* 0x0002e8000c1e1500 */
[----:B0-----:R-:W3:Y:S04]  /*10be0*/  LDL.64 R26, [R1+0x1248] ;  /* 0x00124800011a7983 */ /* 0x001ee80000100a00 */
[----:B--2---:R-:W-:Y:S04]  /*10bf0*/  STL [R1+0xf8], R23 ;  /* 0x0000f81701007387 */ /* 0x004fe80000100800 */
[----:B------:R0:W-:Y:S01]  /*10c00*/  STL [R1+0xfc], R22 ;  /* 0x0000fc1601007387 */ /* 0x0001e20000100800 */
[----:B------:R-:W-:-:S03]  /*10c10*/  IMAD.WIDE R6, R2, 0x2, R6 ;  /* 0x0000000202067825 */ /* 0x000fc600078e0206 */
[----:B------:R-:W3:Y:S01]  /*10c20*/  LDL.64 R20, [R1+0x1238] ;  /* 0x0012380001147983 */ /* 0x000ee20000100a00 */
[----:B------:R-:W-:-:S03]  /*10c30*/  IMAD.WIDE R10, R2, 0x2, R16 ;  /* 0x00000002020a7825 */ /* 0x000fc600078e0210 */
[----:B-1----:R3:W3:Y:S04]  /*10c40*/  LDG.E.U16 R4, [R6.64] ;  /* 0x0000000406047981 */ /* 0x0026e8000c1e1500 */
[----:B0-----:R-:W3:Y:S04]  /*10c50*/  LDL.64 R22, [R1+0x1240] ;  /* 0x0012400001167983 */ /* 0x001ee80000100a00 */
[----:B------:R0:W-:Y:S02]  /*10c60*/  STL [R1+0xf4], R9 ;  /* 0x0000f40901007387 */ /* 0x0001e40000100800 */
[----:B0-----:R-:W-:-:S05]  /*10c70*/  IMAD.WIDE R8, R2, 0x2, R18 ;  /* 0x0000000202087825 */ /* 0x001fca00078e0212 */
[----:B------:R0:W3:Y:S04]  /*10c80*/  LDG.E.U16 R5, [R8.64] ;  /* 0x0000000408057981 */ /* 0x0000e8000c1e1500 */
[----:B------:R1:W-:Y:S04]  /*10c90*/  STL [R1+0xf0], R0 ;  /* 0x0000f00001007387 */ /* 0x0003e80000100800 */
[----:B------:R-:W3:Y:S04]  /*10ca0*/  LDL.64 R16, [R1+0x1230] ;  /* 0x0012300001107983 */ /* 0x000ee80000100a00 */
[----:B-1----:R1:W3:Y:S04]  /*10cb0*/  LDG.E.U16 R0, [R10.64] ;  /* 0x000000040a007981 */ /* 0x0022e8000c1e1500 */
[----:B----4-:R4:W-:Y:S04]  /*10cc0*/  STL [R1+0xec], R3 ;  /* 0x0000ec0301007387 */ /* 0x0109e80000100800 */
[----:B------:R-:W2:Y:S01]  /*10cd0*/  LDL.64 R18, [R1+0x1008] ;  /* 0x0010080001127983 */ /* 0x000ea20000100a00 */
[----:B---3--:R-:W-:-:S03]  /*10ce0*/  IMAD.WIDE R6, R2, 0x2, R28 ;  /* 0x0000000202067825 */ /* 0x008fc600078e021c */
[----:B----4-:R3:W4:Y:S04]  /*10cf0*/  LDG.E.U16 R3, [R12.64] ;  /* 0x000000040c037981 */ /* 0x010728000c1e1500 */
[----:B------:R0:W-:Y:S01]  /*10d00*/  STL [R1+0xe8], R15 ;  /* 0x0000e80f01007387 */ /* 0x0001e20000100800 */
[----:B-1----:R-:W-:-:S03]  /*10d10*/  IMAD.WIDE R10, R2, 0x2, R24 ;  /* 0x00000002020a7825 */ /* 0x002fc600078e0218 */
[----:B------:R2:W4:Y:S01]  /*10d20*/  LDG.E.U16 R25, [R6.64] ;  /* 0x0000000406197981 */ /* 0x000522000c1e1500 */
[----:B0-----:R-:W-:-:S03]  /*10d30*/  IMAD.WIDE R8, R2, 0x2, R26 ;  /* 0x0000000202087825 */ /* 0x001fc600078e021a */
[----:B------:R-:W4:Y:S04]  /*10d40*/  LDL.64 R14, [R1+0x1228] ;  /* 0x00122800010e7983 */ /* 0x000f280000100a00 */
[----:B------:R0:W4:Y:S01]  /*10d50*/  LDG.E.U16 R24, [R8.64] ;  /* 0x0000000408187981 */ /* 0x000122000c1e1500 */
[----:B---3--:R-:W-:-:S05]  /*10d60*/  IMAD.WIDE R12, R2, 0x2, R22 ;  /* 0x00000002020c7825 */ /* 0x008fca00078e0216 */
[----:B------:R1:W3:Y:S04]  /*10d70*/  LDG.E.U16 R26, [R12.64] ;  /* 0x000000040c1a7981 */ /* 0x0002e8000c1e1500 */
[----:B------:R-:W-:Y:S04]  /*10d80*/  STL [R1+0xe0], R5 ;  /* 0x0000e00501007387 */ /* 0x000fe80000100800 */
[----:B------:R0:W-:Y:S04]  /*10d90*/  STL [R1+0xe4], R4 ;  /* 0x0000e40401007387 */ /* 0x0001e80000100800 */
[----:B------:R-:W3:Y:S01]  /*10da0*/  LDL.64 R22, [R1+0x1220] ;  /* 0x0012200001167983 */ /* 0x000ee20000100a00 */
[----:B0-----:R-:W-:-:S03]  /*10db0*/  IMAD.WIDE R4, R2, 0x2, R20 ;  /* 0x0000000202047825 */ /* 0x001fc600078e0214 */
[----:B------:R-:W3:Y:S04]  /*10dc0*/  LDL.64 R20, [R1+0x1218] ;  /* 0x0012180001147983 */ /* 0x000ee80000100a00 */
[----:B------:R0:W-:Y:S01]  /*10dd0*/  STL [R1+0xdc], R0 ;  /* 0x0000dc0001007387 */ /* 0x0001e20000100800 */
[----:B------:R-:W-:-:S03]  /*10de0*/  IMAD.WIDE R8, R2, 0x2, R16 ;  /* 0x0000000202087825 */ /* 0x000fc600078e0210 */
[----:B------:R-:W3:Y:S04]  /*10df0*/  LDL.64 R16, [R1+0x1210] ;  /* 0x0012100001107983 */ /* 0x000ee80000100a00 */
[----:B------:R1:W3:Y:S04]  /*10e00*/  LDG.E.U16 R29, [R4.64] ;  /* 0x00000004041d7981 */ /* 0x0002e8000c1e1500 */
[----:B0-----:R0:W3:Y:S04]  /*10e10*/  LDG.E.U16 R0, [R10.64] ;  /* 0x000000040a007981 */ /* 0x0010e8000c1e1500 */
[----:B0-----:R-:W3:Y:S01]  /*10e20*/  LDL.64 R10, [R1+0x1000] ;  /* 0x00100000010a7983 */ /* 0x001ee20000100a00 */
[----:B--2---:R-:W-:-:S05]  /*10e30*/  IMAD.WIDE R6, R2, 0x2, R18 ;  /* 0x0000000202067825 */ /* 0x004fca00078e0212 */
[----:B------:R0:W2:Y:S04]  /*10e40*/  LDG.E.U16 R28, [R6.64] ;  /* 0x00000004061c7981 */ /* 0x0000a8000c1e1500 */
[----:B----4-:R4:W-:Y:S04]  /*10e50*/  STL [R1+0xd8], R3 ;  /* 0x0000d80301007387 */ /* 0x0109e80000100800 */
[----:B------:R-:W2:Y:S04]  /*10e60*/  LDL.64 R18, [R1+0x1200] ;  /* 0x0012000001127983 */ /* 0x000ea80000100a00 */
[----:B----4-:R4:W2:Y:S01]  /*10e70*/  LDG.E.U16 R3, [R8.64] ;  /* 0x0000000408037981 */ /* 0x0108a2000c1e1500 */
[----:B-1----:R-:W-:-:S03]  /*10e80*/  IMAD.WIDE R4, R2, 0x2, R14 ;  /* 0x0000000202047825 */ /* 0x002fc600078e020e */
[----:B----4-:R-:W4:Y:S04]  /*10e90*/  LDL.64 R8, [R1+0xff8] ;  /* 0x000ff80001087983 */ /* 0x010f280000100a00 */
[----:B------:R3:W2:Y:S04]  /*10ea0*/  LDG.E.U16 R27, [R4.64] ;  /* 0x00000004041b7981 */ /* 0x0006a8000c1e1500 */
[----:B------:R-:W2:Y:S04]  /*10eb0*/  LDL.64 R14, [R1+0x1208] ;  /* 0x00120800010e7983 */ /* 0x000ea80000100a00 */
[----:B------:R-:W-:Y:S04]  /*10ec0*/  STL [R1+0xd4], R25 ;  /* 0x0000d41901007387 */ /* 0x000fe80000100800 */
[----:B------:R-:W4:Y:S04]  /*10ed0*/  LDL.64 R12, [R1+0x11f8] ;  /* 0x0011f800010c7983 */ /* 0x000f280000100a00 */
[----:B------:R1:W-:Y:S01]  /*10ee0*/  STL [R1+0xd0], R24 ;  /* 0x0000d01801007387 */ /* 0x0003e20000100800 */
[----:B---3--:R-:W-:-:S05]  /*10ef0*/  IMAD.WIDE R4, R2, 0x2, R20 ;  /* 0x0000000202047825 */ /* 0x008fca00078e0214 */
[----:B-1----:R1:W3:Y:S01]  /*10f00*/  LDG.E.U16 R24, [R4.64] ;  /* 0x0000000404187981 */ /* 0x0022e2000c1e1500 */
[----:B0-----:R-:W-:-:S05]  /*10f10*/  IMAD.WIDE R6, R2, 0x2, R22 ;  /* 0x0000000202067825 */ /* 0x001fca00078e0216 */
[----:B------:R0:W3:Y:S01]  /*10f20*/  LDG.E.U16 R25, [R6.64] ;  /* 0x0000000406197981 */ /* 0x0000e2000c1e1500 */
[----:B-1----:R-:W-:-:S03]  /*10f30*/  IMAD.WIDE R4, R2, 0x2, R10 ;  /* 0x0000000202047825 */ /* 0x002fc600078e020a */
[----:B------:R-:W3:Y:S04]  /*10f40*/  LDL.64 R10, [R1+0x11f0] ;  /* 0x0011f000010a7983 */ /* 0x000ee80000100a00 */
[----:B------:R1:W3:Y:S02]  /*10f50*/  LDG.E.U16 R22, [R4.64] ;  /* 0x0000000404167981 */ /* 0x0002e4000c1e1500 */
[C---:B-1----:R-:W-:Y:S02]  /*10f60*/  IMAD.WIDE R4, R2.reuse, 0x2, R16 ;  /* 0x0000000202047825 */ /* 0x042fe400078e0210 */
[----:B------:R-:W3:Y:S04]  /*10f70*/  LDL.64 R16, [R1+0x11e8] ;  /* 0x0011e80001107983 */ /* 0x000ee80000100a00 */
[----:B------:R1:W-:Y:S04]  /*10f80*/  STL [R1+0xcc], R0 ;  /* 0x0000cc0001007387 */ /* 0x0003e80000100800 */
[----:B-1----:R2:W3:Y:S02]  /*10f90*/  LDG.E.U16 R0, [R4.64] ;  /* 0x0000000404007981 */ /* 0x0024e4000c1e1500 */
[----:B--2---:R-:W-:-:S05]  /*10fa0*/  IMAD.WIDE R4, R2, 0x2, R14 ;  /* 0x0000000202047825 */ /* 0x004fca00078e020e */
[----:B------:R1:W2:Y:S04]  /*10fb0*/  LDG.E.U16 R23, [R4.64] ;  /* 0x0000000404177981 */ /* 0x0002a8000c1e1500 */
[----:B---3--:R-:W-:Y:S04]  /*10fc0*/  STL [R1+0x2770], R0 ;  /* 0x0027700001007387 */ /* 0x008fe80000100800 */
[----:B------:R-:W3:Y:S04]  /*10fd0*/  LDL.64 R14, [R1+0xff0] ;  /* 0x000ff000010e7983 */ /* 0x000ee80000100a00 */
[----:B0-----:R-:W2:Y:S01]  /*10fe0*/  LDL.64 R6, [R1+0x11e0] ;  /* 0x0011e00001067983 */ /* 0x001ea20000100a00 */
[----:B-1----:R-:W-:-:S03]  /*10ff0*/  IMAD.WIDE R4, R2, 0x2, R18 ;  /* 0x0000000202047825 */ /* 0x002fc600078e0212 */
[----:B------:R0:W-:Y:S04]  /*11000*/  STL [R1+0xc8], R26 ;  /* 0x0000c81a01007387 */ /* 0x0001e80000100800 */
[----:B0-----:R4:W2:Y:S02]  /*11010*/  LDG.E.U16 R26, [R4.64] ;  /* 0x00000004041a7981 */ /* 0x0018a4000c1e1500 */
[C---:B----4-:R-:W-:Y:S02]  /*11020*/  IMAD.WIDE R4, R2.reuse, 0x2, R8 ;  /* 0x0000000202047825 */ /* 0x050fe400078e0208 */
[----:B------:R-:W4:Y:S04]  /*11030*/  LDL.64 R8, [R1+0x11d8] ;  /* 0x0011d80001087983 */ /* 0x000f280000100a00 */
[----:B------:R0:W4:Y:S04]  /*11040*/  LDG.E.U16 R21, [R4.64] ;  /* 0x0000000404157981 */ /* 0x000128000c1e1500 */
[----:B------:R-:W-:Y:S01]  /*11050*/  STL [R1+0xc4], R29 ;  /* 0x0000c41d01007387 */ /* 0x000fe20000100800 */
[----:B0-----:R-:W-:-:S03]  /*11060*/  IMAD.WIDE R4, R2, 0x2, R12 ;  /* 0x0000000202047825 */ /* 0x001fc600078e020c */
[----:B------:R-:W4:Y:S04]  /*11070*/  LDL.64 R12, [R1+0x11d0] ;  /* 0x0011d000010c7983 */ /* 0x000f280000100a00 */
[----:B------:R0:W4:Y:S04]  /*11080*/  LDG.E.U16 R20, [R4.64] ;  /* 0x0000000404147981 */ /* 0x000128000c1e1500 */
[----:B------:R1:W-:Y:S01]  /*11090*/  STL [R1+0xc0], R3 ;  /* 0x0000c00301007387 */ /* 0x0003e20000100800 */
[----:B0-----:R-:W-:-:S03]  /*110a0*/  IMAD.WIDE R4, R2, 0x2, R10 ;  /* 0x0000000202047825 */ /* 0x001fc600078e020a */
[----:B------:R-:W4:Y:S04]  /*110b0*/  LDL.64 R10, [R1+0xfe8] ;  /* 0x000fe800010a7983 */ /* 0x000f280000100a00 */
[----:B-1----:R0:W4:Y:S04]  /*110c0*/  LDG.E.U16 R3, [R4.64] ;  /* 0x0000000404037981 */ /* 0x002128000c1e1500 */
[----:B------:R-:W-:Y:S04]  /*110d0*/  STL [R1+0xbc], R28 ;  /* 0x0000bc1c01007387 */ /* 0x000fe80000100800 */
[----:B------:R-:W-:Y:S01]  /*110e0*/  STL [R1+0xb8], R27 ;  /* 0x0000b81b01007387 */ /* 0x000fe20000100800 */
[----:B0-----:R-:W-:-:S03]  /*110f0*/  IMAD.WIDE R4, R2, 0x2, R16 ;  /* 0x0000000202047825 */ /* 0x001fc600078e0210 */
[----:B------:R-:W4:Y:S04]  /*11100*/  LDL.64 R16, [R1+0x11c8] ;  /* 0x0011c80001107983 */ /* 0x000f280000100a00 */
[----:B------:R3:W4:Y:S02]  /*11110*/  LDG.E.U16 R19, [R4.64] ;  /* 0x0000000404137981 */ /* 0x000724000c1e1500 */
[C---:B---3--:R-:W-:Y:S02]  /*11120*/  IMAD.WIDE R4, R2.reuse, 0x2, R14 ;  /* 0x0000000202047825 */ /* 0x048fe400078e020e */
[----:B------:R-:W3:Y:S04]  /*11130*/  LDL.64 R14, [R1+0x11c0] ;  /* 0x0011c000010e7983 */ /* 0x000ee80000100a00 */
[----:B------:R2:W3:Y:S04]  /*11140*/  LDG.E.U16 R18, [R4.64] ;  /* 0x0000000404127981 */ /* 0x0004e8000c1e1500 */
[----:B------:R0:W-:Y:S01]  /*11150*/  STL [R1+0xb4], R25 ;  /* 0x0000b41901007387 */ /* 0x0001e20000100800 */
[----:B--2---:R-:W-:-:S03]  /*11160*/  IMAD.WIDE R4, R2, 0x2, R6 ;  /* 0x0000000202047825 */ /* 0x004fc600078e0206 */
[----:B------:R-:W2:Y:S04]  /*11170*/  LDL.64 R6, [R1+0x11b8] ;  /* 0x0011b80001067983 */ /* 0x000ea80000100a00 */
[----:B------:R4:W2:Y:S04]  /*11180*/  LDG.E.U16 R0, [R4.64] ;  /* 0x0000000404007981 */ /* 0x0008a8000c1e1500 */
[----:B------:R1:W-:Y:S01]  /*11190*/  STL [R1+0xb0], R24 ;  /* 0x0000b01801007387 */ /* 0x0003e20000100800 */
[----:B----4-:R-:W-:-:S03]  /*111a0*/  IMAD.WIDE R4, R2, 0x2, R8 ;  /* 0x0000000202047825 */ /* 0x010fc600078e0208 */
[----:B------:R-:W4:Y:S04]  /*111b0*/  LDL.64 R8, [R1+0xfe0] ;  /* 0x000fe00001087983 */ /* 0x000f280000100a00 */
[----:B0-----:R0:W4:Y:S04]  /*111c0*/  LDG.E.U16 R25, [R4.64] ;  /* 0x0000000404197981 */ /* 0x001128000c1e1500 */
[----:B------:R1:W-:Y:S01]  /*111d0*/  STL [R1+0xac], R22 ;  /* 0x0000ac1601007387 */ /* 0x0003e20000100800 */
[----:B0-----:R-:W-:-:S03]  /*111e0*/  IMAD.WIDE R4, R2, 0x2, R12 ;  /* 0x0000000202047825 */ /* 0x001fc600078e020c */
[----:B------:R-:W4:Y:S04]  /*111f0*/  LDL.64 R12, [R1+0x11b0] ;  /* 0x0011b000010c7983 */ /* 0x000f280000100a00 */
[----:B-1----:R0:W4:Y:S02]  /*11200*/  LDG.E.U16 R24, [R4.64] ;  /* 0x0000000404187981 */ /* 0x002124000c1e1500 */
[C---:B0-----:R-:W-:Y:S02]  /*11210*/  IMAD.WIDE R4, R2.reuse, 0x2, R10 ;  /* 0x0000000202047825 */ /* 0x041fe400078e020a */
[----:B------:R-:W4:Y:S04]  /*11220*/  LDL.64 R10, [R1+0x11a8] ;  /* 0x0011a800010a7983 */ /* 0x000f280000100a00 */
[----:B------:R0:W4:Y:S04]  /*11230*/  LDG.E.U16 R22, [R4.64] ;  /* 0x0000000404167981 */ /* 0x000128000c1e1500 */
[----:B------:R1:W-:Y:S01]  /*11240*/  STL [R1+0xa4], R23 ;  /* 0x0000a41701007387 */ /* 0x0003e20000100800 */
[----:B0-----:R-:W-:-:S03]  /*11250*/  IMAD.WIDE R4, R2, 0x2, R16 ;  /* 0x0000000202047825 */ /* 0x001fc600078e0210 */
[----:B------:R-:W4:Y:S04]  /*11260*/  LDL.64 R16, [R1+0x11a0] ;  /* 0x0011a00001107983 */ /* 0x000f280000100a00 */
[----:B-1----:R3:W4:Y:S04]  /*11270*/  LDG.E.U16 R23, [R4.64] ;  /* 0x0000000404177981 */ /* 0x002728000c1e1500 */
[----:B------:R0:W-:Y:S01]  /*11280*/  STL [R1+0xa0], R26 ;  /* 0x0000a01a01007387 */ /* 0x0001e20000100800 */
[----:B---3--:R-:W-:-:S03]  /*11290*/  IMAD.WIDE R4, R2, 0x2, R14 ;  /* 0x0000000202047825 */ /* 0x008fc600078e020e */
[----:B------:R-:W3:Y:S04]  /*112a0*/  LDL.64 R14, [R1+0xfd8] ;  /* 0x000fd800010e7983 */ /* 0x000ee80000100a00 */
[----:B0-----:R2:W3:Y:S04]  /*112b0*/  LDG.E.U16 R26, [R4.64] ;  /* 0x00000004041a7981 */ /* 0x0014e8000c1e1500 */
[----:B------:R0:W-:Y:S01]  /*112c0*/  STL [R1+0x9c], R21 ;  /* 0x00009c1501007387 */ /* 0x0001e20000100800 */
[----:B--2---:R-:W-:-:S03]  /*112d0*/  IMAD.WIDE R4, R2, 0x2, R6 ;  /* 0x0000000202047825 */ /* 0x004fc600078e0206 */
[----:B------:R-:W2:Y:S04]  /*112e0*/  LDL.64 R6, [R1+0x1198] ;  /* 0x0011980001067983 */ /* 0x000ea80000100a00 */
[----:B0-----:R4:W2:Y:S04]  /*112f0*/  LDG.E.U16 R21, [R4.64] ;  /* 0x0000000404157981 */ /* 0x0018a8000c1e1500 */
[----:B------:R0:W-:Y:S01]  /*11300*/  STL [R1+0x98], R20 ;  /* 0x0000981401007387 */ /* 0x0001e20000100800 */
[----:B----4-:R-:W-:-:S03]  /*11310*/  IMAD.WIDE R4, R2, 0x2, R8 ;  /* 0x0000000202047825 */ /* 0x010fc600078e0208 */
[----:B------:R-:W4:Y:S04]  /*11320*/  LDL.64 R8, [R1+0x1190] ;  /* 0x0011900001087983 */ /* 0x000f280000100a00 */
[----:B0-----:R0:W4:Y:S04]  /*11330*/  LDG.E.U16 R20, [R4.64] ;  /* 0x0000000404147981 */ /* 0x001128000c1e1500 */
[----:B------:R1:W-:Y:S01]  /*11340*/  STL [R1+0x94], R3 ;  /* 0x0000940301007387 */ /* 0x0003e20000100800 */
[----:B0-----:R-:W-:-:S03]  /*11350*/  IMAD.WIDE R4, R2, 0x2, R12 ;  /* 0x0000000202047825 */ /* 0x001fc600078e020c */
[----:B------:R-:W4:Y:S04]  /*11360*/  LDL.64 R12, [R1+0x1188] ;  /* 0x00118800010c7983 */ /* 0x000f280000100a00 */
[----:B-1----:R0:W4:Y:S04]  /*11370*/  LDG.E.U16 R3, [R4.64] ;  /* 0x0000000404037981 */ /* 0x002128000c1e1500 */
        /* <DEDUP_REMOVED lines=28> */
[----:B------:R-:W-:Y:S01]  /*11540*/  STL [R1+0x74], R26 ;  /* 0x0000741a01007387 */ /* 0x000fe20000100800 */
[----:B0-----:R-:W-:-:S03]  /*11550*/  IMAD.WIDE R4, R2, 0x2, R16 ;  /* 0x0000000202047825 */ /* 0x001fc600078e0210 */
[----:B------:R-:W4:Y:S04]  /*11560*/  LDL.64 R16, [R1+0x1170] ;  /* 0x0011700001107983 */ /* 0x000f280000100a00 */
[----:B------:R3:W4:Y:S04]  /*11570*/  LDG.E.U16 R28, [R4.64] ;  /* 0x00000004041c7981 */ /* 0x000728000c1e1500 */
        /* <DEDUP_REMOVED lines=12> */
[----:B------:R-:W-:Y:S01]  /*11640*/  STL [R1+0x64], R19 ;  /* 0x0000641301007387 */ /* 0x000fe20000100800 */
[----:B0-----:R-:W-:-:S03]  /*11650*/  IMAD.WIDE R4, R2, 0x2, R12 ;  /* 0x0000000202047825 */ /* 0x001fc600078e020c */
[----:B------:R-:W4:Y:S04]  /*11660*/  LDL.64 R12, [R1+0xf58] ;  /* 0x000f5800010c7983 */ /* 0x000f280000100a00 */
[----:B------:R0:W4:Y:S04]  /*11670*/  LDG.E.U16 R27, [R4.64] ;  /* 0x00000004041b7981 */ /* 0x000128000c1e1500 */
[----:B------:R1:W-:Y:S01]  /*11680*/  STL [R1+0x60], R18 ;  /* 0x0000601201007387 */ /* 0x0003e20000100800 */
[----:B0-----:R-:W-:-:S03]  /*11690*/  IMAD.WIDE R4, R2, 0x2, R10 ;  /* 0x0000000202047825 */ /* 0x001fc600078e020a */
[----:B------:R-:W4:Y:S04]  /*116a0*/  LDL.64 R10, [R1+0xf50] ;  /* 0x000f5000010a7983 */ /* 0x000f280000100a00 */
[----:B------:R0:W-:Y:S04]  /*116b0*/  STL [R1+0x5c], R0 ;  /* 0x00005c0001007387 */ /* 0x0001e80000100800 */
[----:B-1----:R-:W4:Y:S04]  /*116c0*/  LDL.64 R18, [R1+0x1168] ;  /* 0x0011680001127983 */ /* 0x002f280000100a00 */
[----:B------:R1:W4:Y:S04]  /*116d0*/  LDG.E.U16 R26, [R4.64] ;  /* 0x00000004041a7981 */ /* 0x000328000c1e1500 */
[----:B------:R0:W-:Y:S01]  /*116e0*/  STL [R1+0x58], R25 ;  /* 0x0000581901007387 */ /* 0x0001e20000100800 */
[----:B-1----:R-:W-:-:S03]  /*116f0*/  IMAD.WIDE R4, R2, 0x2, R16 ;  /* 0x0000000202047825 */ /* 0x002fc600078e0210 */
[----:B------:R-:W4:Y:S04]  /*11700*/  LDL.64 R16, [R1+0xf48] ;  /* 0x000f480001107983 */ /* 0x000f280000100a00 */
[----:B0-----:R3:W4:Y:S04]  /*11710*/  LDG.E.U16 R0, [R4.64] ;  /* 0x0000000404007981 */ /* 0x001728000c1e1500 */
[----:B------:R0:W-:Y:S01]  /*11720*/  STL [R1+0x54], R24 ;  /* 0x0000541801007387 */ /* 0x0001e20000100800 */
[----:B---3--:R-:W-:-:S03]  /*11730*/  IMAD.WIDE R4, R2, 0x2, R14 ;  /* 0x0000000202047825 */ /* 0x008fc600078e020e */
[----:B------:R-:W3:Y:S04]  /*11740*/  LDL.64 R14, [R1+0xf40] ;  /* 0x000f4000010e7983 */ /* 0x000ee80000100a00 */
[----:B------:R2:W3:Y:S02]  /*11750*/  LDG.E.U16 R25, [R4.64] ;  /* 0x0000000404197981 */ /* 0x0004e4000c1e1500 */
[C---:B--2---:R-:W-:Y:S02]  /*11760*/  IMAD.WIDE R4, R2.reuse, 0x2, R6 ;  /* 0x0000000202047825 */ /* 0x044fe400078e0206 */
[----:B------:R-:W2:Y:S04]  /*11770*/  LDL.64 R6, [R1+0xf38] ;  /* 0x000f380001067983 */ /* 0x000ea80000100a00 */
[----:B0-----:R4:W2:Y:S04]  /*11780*/  LDG.E.U16 R24, [R4.64] ;  /* 0x0000000404187981 */ /* 0x0018a8000c1e1500 */
[----:B------:R0:W-:Y:S01]  /*11790*/  STL [R1+0x50], R22 ;  /* 0x0000501601007387 */ /* 0x0001e20000100800 */
[----:B----4-:R-:W-:-:S05]  /*117a0*/  IMAD.WIDE R4, R2, 0x2, R8 ;  /* 0x0000000202047825 */ /* 0x010fca00078e0208 */
[----:B0-----:R0:W4:Y:S04]  /*117b0*/  LDG.E.U16 R22, [R4.64] ;  /* 0x0000000404167981 */ /* 0x001128000c1e1500 */
[----:B------:R1:W-:Y:S04]  /*117c0*/  STL [R1+0x4c], R23 ;  /* 0x00004c1701007387 */ /* 0x0003e80000100800 */
[----:B------:R-:W4:Y:S01]  /*117d0*/  LDL.64 R8, [R1+0xf30] ;  /* 0x000f300001087983 */ /* 0x000f220000100a00 */
[----:B0-----:R-:W-:-:S03]  /*117e0*/  IMAD.WIDE R4, R2, 0x2, R12 ;  /* 0x0000000202047825 */ /* 0x001fc600078e020c */
[----:B------:R-:W-:Y:S04]  /*117f0*/  STL [R1+0x48], R28 ;  /* 0x0000481c01007387 */ /* 0x000fe80000100800 */
[----:B-1----:R0:W4:Y:S04]  /*11800*/  LDG.E.U16 R23, [R4.64] ;  /* 0x0000000404177981 */ /* 0x002128000c1e1500 */
[----:B------:R-:W4:Y:S01]  /*11810*/  LDL.64 R12, [R1+0xfc0] ;  /* 0x000fc000010c7983 */ /* 0x000f220000100a00 */
[----:B0-----:R-:W-:-:S03]  /*11820*/  IMAD.WIDE R4, R2, 0x2, R10 ;  /* 0x0000000202047825 */ /* 0x001fc600078e020a */
[----:B------:R-:W4:Y:S04]  /*11830*/  LDL.64 R10, [R1+0xf28] ;  /* 0x000f2800010a7983 */ /* 0x000f280000100a00 */
[----:B------:R0:W-:Y:S04]  /*11840*/  STL [R1+0x44], R21 ;  /* 0x0000441501007387 */ /* 0x0001e80000100800 */
[----:B------:R1:W-:Y:S04]  /*11850*/  STL [R1+0x34], R20 ;  /* 0x0000341401007387 */ /* 0x0003e80000100800 */
[----:B0-----:R0:W4:Y:S02]  /*11860*/  LDG.E.U16 R21, [R4.64] ;  /* 0x0000000404157981 */ /* 0x001124000c1e1500 */
[----:B0-----:R-:W-:-:S05]  /*11870*/  IMAD.WIDE R4, R2, 0x2, R18 ;  /* 0x0000000202047825 */ /* 0x001fca00078e0212 */
[----:B-1----:R0:W4:Y:S02]  /*11880*/  LDG.E.U16 R20, [R4.64] ;  /* 0x0000000404147981 */ /* 0x002124000c1e1500 */
[----:B0-----:R-:W-:-:S05]  /*11890*/  IMAD.WIDE R4, R2, 0x2, R16 ;  /* 0x0000000202047825 */ /* 0x001fca00078e0210 */
[----:B------:R3:W4:Y:S04]  /*118a0*/  LDG.E.U16 R19, [R4.64] ;  /* 0x0000000404137981 */ /* 0x000728000c1e1500 */
[----:B------:R0:W-:Y:S01]  /*118b0*/  STL [R1+0x30], R3 ;  /* 0x0000300301007387 */ /* 0x0001e20000100800 */
[----:B---3--:R-:W-:-:S05]  /*118c0*/  IMAD.WIDE R4, R2, 0x2, R14 ;  /* 0x0000000202047825 */ /* 0x008fca00078e020e */
[----:B0-----:R2:W3:Y:S02]  /*118d0*/  LDG.E.U16 R3, [R4.64] ;  /* 0x0000000404037981 */ /* 0x0014e4000c1e1500 */
[----:B--2---:R-:W-:-:S05]  /*118e0*/  IMAD.WIDE R4, R2, 0x2, R6 ;  /* 0x0000000202047825 */ /* 0x004fca00078e0206 */
[----:B------:R4:W2:Y:S04]  /*118f0*/  LDG.E.U16 R28, [R4.64] ;  /* 0x00000004041c7981 */ /* 0x0008a8000c1e1500 */
[----:B------:R-:W-:Y:S04]  /*11900*/  STL [R1+0x2c], R27 ;  /* 0x00002c1b01007387 */ /* 0x000fe80000100800 */
[----:B------:R-:W3:Y:S04]  /*11910*/  LDL.64 R16, [R1+0xf20] ;  /* 0x000f200001107983 */ /* 0x000ee80000100a00 */
[----:B------:R-:W3:Y:S01]  /*11920*/  LDL.64 R6, [R1+0xf18] ;  /* 0x000f180001067983 */ /* 0x000ee20000100a00 */
[----:B----4-:R-:W-:-:S03]  /*11930*/  IMAD.WIDE R4, R2, 0x2, R8 ;  /* 0x0000000202047825 */ /* 0x010fc600078e0208 */
[----:B--2---:R-:W-:Y:S04]  /*11940*/  STL [R1+0x27e8], R28 ;  /* 0x0027e81c01007387 */ /* 0x004fe80000100800 */
[----:B------:R0:W-:Y:S04]  /*11950*/  STL [R1+0x24], R26 ;  /* 0x0000241a01007387 */ /* 0x0001e80000100800 */
[----:B------:R-:W2:Y:S04]  /*11960*/  LDL.64 R8, [R1+0xf10] ;  /* 0x000f100001087983 */ /* 0x000ea80000100a00 */
[----:B0-----:R0:W4:Y:S04]  /*11970*/  LDG.E.U16 R26, [R4.64] ;  /* 0x00000004041a7981 */ /* 0x001128000c1e1500 */
[----:B------:R1:W-:Y:S01]  /*11980*/  STL [R1+0x40], R0 ;  /* 0x0000400001007387 */ /* 0x0003e20000100800 */
[----:B0-----:R-:W-:-:S05]  /*11990*/  IMAD.WIDE R4, R2, 0x2, R12 ;  /* 0x0000000202047825 */ /* 0x001fca00078e020c */
[----:B-1----:R0:W2:Y:S02]  /*119a0*/  LDG.E.U16 R0, [R4.64] ;  /* 0x0000000404007981 */ /* 0x0020a4000c1e1500 */
[C---:B0-----:R-:W-:Y:S02]  /*119b0*/  IMAD.WIDE R4, R2.reuse, 0x2, R10 ;  /* 0x0000000202047825 */ /* 0x041fe400078e020a */
[----:B----4-:R-:W-:Y:S04]  /*119c0*/  STL [R1+0x27ec], R26 ;  /* 0x0027ec1a01007387 */ /* 0x010fe80000100800 */
[----:B------:R-:W-:Y:S04]  /*119d0*/  STL [R1+0x3c], R25 ;  /* 0x00003c1901007387 */ /* 0x000fe80000100800 */
[----:B--2---:R-:W-:Y:S04]  /*119e0*/  STL [R1+0x2784], R0 ;  /* 0x0027840001007387 */ /* 0x004fe80000100800 */
[----:B------:R-:W2:Y:S04]  /*119f0*/  LDL.64 R14, [R1+0xfb8] ;  /* 0x000fb800010e7983 */ /* 0x000ea80000100a00 */
[----:B------:R-:W4:Y:S04]  /*11a00*/  LDL.64 R12, [R1+0xfb0] ;  /* 0x000fb000010c7983 */ /* 0x000f280000100a00 */
[----:B------:R0:W-:Y:S04]  /*11a10*/  STL [R1+0x20], R24 ;  /* 0x0000201801007387 */ /* 0x0001e80000100800 */
[----:B------:R-:W2:Y:S04]  /*11a20*/  LDL.64 R10, [R1+0xf08] ;  /* 0x000f0800010a7983 */ /* 0x000ea80000100a00 */
[----:B0-----:R3:W2:Y:S04]  /*11a30*/  LDG.E.U16 R24, [R4.64] ;  /* 0x0000000404187981 */ /* 0x0016a8000c1e1500 */
[----:B------:R0:W-:Y:S01]  /*11a40*/  STL [R1+0x1c], R22 ;  /* 0x00001c1601007387 */ /* 0x0001e20000100800 */
[----:B---3--:R-:W-:-:S05]  /*11a50*/  IMAD.WIDE R4, R2, 0x2, R16 ;  /* 0x0000000202047825 */ /* 0x008fca00078e0210 */
[----:B0-----:R0:W3:Y:S02]  /*11a60*/  LDG.E.U16 R22, [R4.64] ;  /* 0x0000000404167981 */ /* 0x0010e4000c1e1500 */
[----:B0-----:R-:W-:-:S05]  /*11a70*/  IMAD.WIDE R4, R2, 0x2, R6 ;  /* 0x0000000202047825 */ /* 0x001fca00078e0206 */
[----:B------:R0:W4:Y:S02]  /*11a80*/  LDG.E.U16 R18, [R4.64] ;  /* 0x0000000404127981 */ /* 0x000124000c1e1500 */
[----:B0-----:R-:W-:-:S05]  /*11a90*/  IMAD.WIDE R4, R2, 0x2, R8 ;  /* 0x0000000202047825 */ /* 0x001fca00078e0208 */
[----:B------:R0:W4:Y:S04]  /*11aa0*/  LDG.E.U16 R16, [R4.64] ;  /* 0x0000000404107981 */ /* 0x000128000c1e1500 */
[----:B--2---:R-:W-:Y:S04]  /*11ab0*/  STL [R1+0x27d0], R24 ;  /* 0x0027d01801007387 */ /* 0x004fe80000100800 */
[----:B------:R-:W-:Y:S04]  /*11ac0*/  STL [R1+0x18], R23 ;  /* 0x0000181701007387 */ /* 0x000fe80000100800 */
[----:B---3--:R1:W-:Y:S04]  /*11ad0*/  STL [R1+0x27d4], R22 ;  /* 0x0027d41601007387 */ /* 0x0083e80000100800 */
[----:B------:R-:W2:Y:S04]  /*11ae0*/  LDL.64 R6, [R1+0xf00] ;  /* 0x000f000001067983 */ /* 0x000ea80000100a00 */
[----:B------:R-:W-:Y:S04]  /*11af0*/  STL [R1+0xc], R21 ;  /* 0x00000c1501007387 */ /* 0x000fe80000100800 */
[----:B----4-:R-:W-:Y:S04]  /*11b00*/  STL [R1+0x27d8], R18 ;  /* 0x0027d81201007387 */ /* 0x010fe80000100800 */
[----:B------:R3:W-:Y:S04]  /*11b10*/  STL [R1+0x38], R20 ;  /* 0x0000381401007387 */ /* 0x0007e80000100800 */
[----:B-1----:R-:W4:Y:S04]  /*11b20*/  LDL.64 R22, [R1+0xef8] ;  /* 0x000ef80001167983 */ /* 0x002f280000100a00 */
[----:B------:R-:W4:Y:S01]  /*11b30*/  LDL.64 R8, [R1+0xef0] ;  /* 0x000ef00001087983 */ /* 0x000f220000100a00 */
[----:B0-----:R-:W-:-:S03]  /*11b40*/  IMAD.WIDE R4, R2, 0x2, R14 ;  /* 0x0000000202047825 */ /* 0x001fc600078e020e */
[----:B------:R-:W-:Y:S04]  /*11b50*/  STL [R1+0x8], R19 ;  /* 0x0000081301007387 */ /* 0x000fe80000100800 */
[----:B------:R0:W4:Y:S04]  /*11b60*/  LDG.E.U16 R24, [R4.64] ;  /* 0x0000000404187981 */ /* 0x000128000c1e1500 */
[----:B------:R-:W-:Y:S04]  /*11b70*/  STL [R1+0x27dc], R16 ;  /* 0x0027dc1001007387 */ /* 0x000fe80000100800 */
[----:B------:R1:W-:Y:S01]  /*11b80*/  STL [R1+0x4], R3 ;  /* 0x0000040301007387 */ /* 0x0003e20000100800 */
[----:B0-----:R-:W-:-:S03]  /*11b90*/  IMAD.WIDE R4, R2, 0x2, R12 ;  /* 0x0000000202047825 */ /* 0x001fc600078e020c */
[----:B------:R-:W4:Y:S04]  /*11ba0*/  LDL.64 R14, [R1+0xfa8] ;  /* 0x000fa800010e7983 */ /* 0x000f280000100a00 */
[----:B---3--:R-:W3:Y:S04]  /*11bb0*/  LDL.64 R20, [R1+0xee8] ;  /* 0x000ee80001147983 */ /* 0x008ee80000100a00 */
[----:B-1----:R0:W3:Y:S02]  /*11bc0*/  LDG.E.U16 R3, [R4.64] ;  /* 0x0000000404037981 */ /* 0x0020e4000c1e1500 */
[----:B0-----:R-:W-:-:S02]  /*11bd0*/  IMAD.WIDE R4, R2, 0x2, R10 ;  /* 0x0000000202047825 */ /* 0x001fc400078e020a */
[----:B------:R-:W3:Y:S04]  /*11be0*/  LDL.64 R10, [R1+0xee0] ;  /* 0x000ee000010a7983 */ /* 0x000ee80000100a00 */
[----:B------:R0:W3:Y:S01]  /*11bf0*/  LDG.E.U16 R4, [R4.64] ;  /* 0x0000000404047981 */ /* 0x0000e2000c1e1500 */
[----:B--2---:R-:W-:-:S05]  /*11c00*/  IMAD.WIDE R6, R2, 0x2, R6 ;  /* 0x0000000202067825 */ /* 0x004fca00078e0206 */
[----:B0-----:R4:W2:Y:S02]  /*11c10*/  LDG.E.U16 R5, [R6.64] ;  /* 0x0000000406057981 */ /* 0x0018a4000c1e1500 */
[----:B----4-:R-:W-:-:S04]  /*11c20*/  IMAD.WIDE R6, R2, 0x2, R22 ;  /* 0x0000000202067825 */ /* 0x010fc800078e0216 */
[C---:B------:R-:W-:Y:S02]  /*11c30*/  IMAD.WIDE R8, R2.reuse, 0x2, R8 ;  /* 0x0000000202087825 */ /* 0x040fe400078e0208 */
[----:B------:R0:W4:Y:S04]  /*11c40*/  LDG.E.U16 R6, [R6.64] ;  /* 0x0000000406067981 */ /* 0x000128000c1e1500 */
[----:B0-----:R0:W4:Y:S02]  /*11c50*/  LDG.E.U16 R7, [R8.64] ;  /* 0x0000000408077981 */ /* 0x001124000c1e1500 */
[----:B0-----:R-:W-:-:S05]  /*11c60*/  IMAD.WIDE R8, R2, 0x2, R14 ;  /* 0x0000000202087825 */ /* 0x001fca00078e020e */
[----:B------:R3:W4:Y:S02]  /*11c70*/  LDG.E.U16 R0, [R8.64] ;  /* 0x0000000408007981 */ /* 0x000724000c1e1500 */
[----:B---3--:R-:W-:-:S06]  /*11c80*/  IMAD.WIDE R8, R2, 0x2, R20 ;  /* 0x0000000202087825 */ /* 0x008fcc00078e0214 */
[----:B------:R0:W3:Y:S04]  /*11c90*/  LDG.E.U16 R8, [R8.64] ;  /* 0x0000000408087981 */ /* 0x0000e8000c1e1500 */
[----:B------:R-:W-:Y:S04]  /*11ca0*/  STL [R1+0x27b8], R4 ;  /* 0x0027b80401007387 */ /* 0x000fe80000100800 */
[----:B------:R-:W3:Y:S04]  /*11cb0*/  LDL.64 R18, [R1+0xed8] ;  /* 0x000ed80001127983 */ /* 0x000ee80000100a00 */
[----:B------:R-:W3:Y:S01]  /*11cc0*/  LDL.64 R12, [R1+0xed0] ;  /* 0x000ed000010c7983 */ /* 0x000ee20000100a00 */
[----:B------:R-:W-:-:S05]  /*11cd0*/  IMAD.WIDE R10, R2, 0x2, R10 ;  /* 0x00000002020a7825 */ /* 0x000fca00078e020a */
[----:B0-----:R0:W3:Y:S04]  /*11ce0*/  LDG.E.U16 R9, [R10.64] ;  /* 0x000000040a097981 */ /* 0x0010e8000c1e1500 */
[----:B--2---:R1:W-:Y:S04]  /*11cf0*/  STL [R1+0x27bc], R5 ;  /* 0x0027bc0501007387 */ /* 0x0043e80000100800 */
[----:B-1----:R-:W2:Y:S04]  /*11d00*/  LDL.64 R4, [R1+0xfa0] ;  /* 0x000fa00001047983 */ /* 0x002ea80000100a00 */
[----:B----4-:R-:W-:Y:S04]  /*11d10*/  STL [R1+0x27c0], R6 ;  /* 0x0027c00601007387 */ /* 0x010fe80000100800 */
[----:B------:R1:W-:Y:S04]  /*11d20*/  STL [R1+0x27c4], R7 ;  /* 0x0027c40701007387 */ /* 0x0003e80000100800 */
[----:B------:R-:W4:Y:S04]  /*11d30*/  LDL.64 R16, [R1+0xec8] ;  /* 0x000ec80001107983 */ /* 0x000f280000100a00 */
[----:B------:R-:W4:Y:S04]  /*11d40*/  LDL.64 R14, [R1+0xec0] ;  /* 0x000ec000010e7983 */ /* 0x000f280000100a00 */
[----:B---3--:R-:W-:Y:S04]  /*11d50*/  STL [R1+0x27a0], R8 ;  /* 0x0027a00801007387 */ /* 0x008fe80000100800 */
[----:B-1----:R-:W3:Y:S01]  /*11d60*/  LDL.64 R6, [R1+0xeb8] ;  /* 0x000eb80001067983 */ /* 0x002ee20000100a00 */
[----:B0-----:R-:W-:-:S04]  /*11d70*/  IMAD.WIDE R10, R2, 0x2, R18 ;  /* 0x00000002020a7825 */ /* 0x001fc800078e0212 */
[C---:B------:R-:W-:Y:S02]  /*11d80*/  IMAD.WIDE R12, R2.reuse, 0x2, R12 ;  /* 0x00000002020c7825 */ /* 0x040fe400078e020c */
[----:B------:R0:W3:Y:S04]  /*11d90*/  LDG.E.U16 R10, [R10.64] ;  /* 0x000000040a0a7981 */ /* 0x0000e8000c1e1500 */
[----:B0-----:R2:W3:Y:S04]  /*11da0*/  LDG.E.U16 R11, [R12.64] ;  /* 0x000000040c0b7981 */ /* 0x0014e8000c1e1500 */
[----:B------:R-:W-:Y:S04]  /*11db0*/  STL [R1+0x27a4], R9 ;  /* 0x0027a40901007387 */ /* 0x000fe80000100800 */
[----:B------:R-:W-:Y:S04]  /*11dc0*/  STL [R1+0x14], R24 ;  /* 0x0000141801007387 */ /* 0x000fe80000100800 */
[----:B------:R-:W-:Y:S01]  /*11dd0*/  STL [R1+0x10], R3 ;  /* 0x0000100301007387 */ /* 0x000fe20000100800 */
[----:B--2---:R-:W-:-:S05]  /*11de0*/  IMAD.WIDE R12, R2, 0x2, R4 ;  /* 0x00000002020c7825 */ /* 0x004fca00078e0204 */
[----:B------:R4:W2:Y:S02]  /*11df0*/  LDG.E.U16 R20, [R12.64] ;  /* 0x000000040c147981 */ /* 0x0008a4000c1e1500 */
[----:B----4-:R-:W-:-:S06]  /*11e00*/  IMAD.WIDE R12, R2, 0x2, R16 ;  /* 0x00000002020c7825 */ /* 0x010fcc00078e0210 */
[----:B------:R0:W4:Y:S01]  /*11e10*/  LDG.E.U16 R12, [R12.64] ;  /* 0x000000040c0c7981 */ /* 0x000122000c1e1500 */
[----:B------:R-:W-:-:S05]  /*11e20*/  IMAD.WIDE R14, R2, 0x2, R14 ;  /* 0x00000002020e7825 */ /* 0x000fca00078e020e */
[----:B0-----:R3:W4:Y:S02]  /*11e30*/  LDG.E.U16 R13, [R14.64] ;  /* 0x000000040e0d7981 */ /* 0x001724000c1e1500 */
[----:B---3--:R-:W-:-:S05]  /*11e40*/  IMAD.WIDE R14, R2, 0x2, R6 ;  /* 0x00000002020e7825 */ /* 0x008fca00078e0206 */
[----:B------:R-:W3:Y:S04]  /*11e50*/  LDG.E.U16 R17, [R14.64] ;  /* 0x000000040e117981 */ /* 0x000ee8000c1e1500 */
[----:B------:R-:W-:Y:S04]  /*11e60*/  STL [R1+0x27a8], R10 ;  /* 0x0027a80a01007387 */ /* 0x000fe80000100800 */
[----:B------:R-:W-:Y:S04]  /*11e70*/  STL [R1+0x27ac], R11 ;  /* 0x0027ac0b01007387 */ /* 0x000fe80000100800 */
[----:B------:R-:W3:Y:S04]  /*11e80*/  LDL.64 R4, [R1+0xeb0] ;  /* 0x000eb00001047983 */ /* 0x000ee80000100a00 */
[----:B--2---:R0:W-:Y:S04]  /*11e90*/  STL [R1+0x2774], R20 ;  /* 0x0027741401007387 */ /* 0x0041e80000100800 */
[----:B0-----:R-:W2:Y:S04]  /*11ea0*/  LDL.64 R20, [R1+0xf98] ;  /* 0x000f980001147983 */ /* 0x001ea80000100a00 */
[----:B----4-:R-:W-:Y:S04]  /*11eb0*/  STL [R1+0x2788], R12 ;  /* 0x0027880c01007387 */ /* 0x010fe80000100800 */
[----:B------:R-:W4:Y:S04]  /*11ec0*/  LDL.64 R22, [R1+0xf90] ;  /* 0x000f900001167983 */ /* 0x000f280000100a00 */
[----:B------:R-:W4:Y:S04]  /*11ed0*/  LDL.64 R10, [R1+0xea8] ;  /* 0x000ea800010a7983 */ /* 0x000f280000100a00 */
[----:B------:R-:W-:Y:S04]  /*11ee0*/  STL [R1+0x278c], R13 ;  /* 0x00278c0d01007387 */ /* 0x000fe80000100800 */
[----:B------:R-:W4:Y:S04]  /*11ef0*/  LDL.64 R8, [R1+0xea0] ;  /* 0x000ea00001087983 */ /* 0x000f280000100a00 */
[----:B------:R-:W4:Y:S04]  /*11f00*/  LDL.64 R6, [R1+0xe98] ;  /* 0x000e980001067983 */ /* 0x000f280000100a00 */
[----:B------:R-:W4:Y:S04]  /*11f10*/  LDL.LU R26, [R1+0x5c8] ;  /* 0x0005c800011a7983 */ /* 0x000f280000300800 */
[----:B------:R0:W-:Y:S04]  /*11f20*/  STL [R1], R0 ;  /* 0x0000000001007387 */ /* 0x0001e80000100800 */
[----:B---3--:R-:W-:Y:S01]  /*11f30*/  STL [R1+0x2790], R17 ;  /* 0x0027901101007387 */ /* 0x008fe20000100800 */
[----:B------:R-:W-:-:S03]  /*11f40*/  IMAD.WIDE R14, R2, 0x2, R4 ;  /* 0x00000002020e7825 */ /* 0x000fc600078e0204 */
[----:B------:R-:W3:Y:S04]  /*11f50*/  LDL.64 R4, [R1+0xe90] ;  /* 0x000e900001047983 */ /* 0x000ee80000100a00 */
[----:B------:R2:W3:Y:S02]  /*11f60*/  LDG.E.U16 R19, [R14.64] ;  /* 0x000000040e137981 */ /* 0x0004e4000c1e1500 */
[----:B--2---:R-:W-:-:S05]  /*11f70*/  IMAD.WIDE R14, R2, 0x2, R20 ;  /* 0x00000002020e7825 */ /* 0x004fca00078e0214 */
[----:B------:R4:W2:Y:S02]  /*11f80*/  LDG.E.U16 R21, [R14.64] ;  /* 0x000000040e157981 */ /* 0x0008a4000c1e1500 */
[----:B----4-:R-:W-:-:S05]  /*11f90*/  IMAD.WIDE R14, R2, 0x2, R22 ;  /* 0x00000002020e7825 */ /* 0x010fca00078e0216 */
[----:B------:R1:W4:Y:S02]  /*11fa0*/  LDG.E.U16 R23, [R14.64] ;  /* 0x000000040e177981 */ /* 0x000324000c1e1500 */
[----:B-1----:R-:W-:-:S05]  /*11fb0*/  IMAD.WIDE R14, R2, 0x2, R10 ;  /* 0x00000002020e7825 */ /* 0x002fca00078e020a */
[----:B------:R1:W4:Y:S02]  /*11fc0*/  LDG.E.U16 R25, [R14.64] ;  /* 0x000000040e197981 */ /* 0x000324000c1e1500 */
[----:B-1----:R-:W-:-:S05]  /*11fd0*/  IMAD.WIDE R14, R2, 0x2, R8 ;  /* 0x00000002020e7825 */ /* 0x002fca00078e0208 */
[----:B------:R1:W4:Y:S02]  /*11fe0*/  LDG.E.U16 R27, [R14.64] ;  /* 0x000000040e1b7981 */ /* 0x000324000c1e1500 */
[----:B-1----:R-:W-:-:S05]  /*11ff0*/  IMAD.WIDE R14, R2, 0x2, R6 ;  /* 0x00000002020e7825 */ /* 0x002fca00078e0206 */
[----:B------:R3:W4:Y:S02]  /*12000*/  LDG.E.U16 R29, [R14.64] ;  /* 0x000000040e1d7981 */ /* 0x000724000c1e1500 */
[----:B---3--:R-:W-:-:S06]  /*12010*/  IMAD.WIDE R14, R2, 0x2, R4 ;  /* 0x00000002020e7825 */ /* 0x008fcc00078e0204 */
[----:B------:R-:W3:Y:S04]  /*12020*/  LDG.E.U16 R14, [R14.64] ;  /* 0x000000040e0e7981 */ /* 0x000ee8000c1e1500 */
[----:B0-----:R-:W0:Y:S04]  /*12030*/  S2R R0, SR_TID.X ;  /* 0x0000000000007919 */ /* 0x001e280000002100 */
[----:B------:R-:W-:Y:S01]  /*12040*/  STL [R1+0x2794], R19 ;  /* 0x0027941301007387 */ /* 0x000fe20000100800 */
[----:B0-----:R-:W-:-:S03]  /*12050*/  LOP3.LUT R8, R0, 0x7f, RZ, 0xc0, !PT ;  /* 0x0000007f00087812 */ /* 0x001fc600078ec0ff */
[----:B--2---:R-:W-:Y:S04]  /*12060*/  STL [R1+0x2778], R21 ;  /* 0x0027781501007387 */ /* 0x004fe80000100800 */
[----:B----4-:R-:W-:Y:S04]  /*12070*/  STL [R1+0x277c], R23 ;  /* 0x00277c1701007387 */ /* 0x010fe80000100800 */
[----:B------:R-:W-:Y:S04]  /*12080*/  STL [R1+0x2780], R25 ;  /* 0x0027801901007387 */ /* 0x000fe80000100800 */
[----:B------:R-:W-:Y:S04]  /*12090*/  STL [R1+0x2798], R27 ;  /* 0x0027981b01007387 */ /* 0x000fe80000100800 */
[----:B------:R-:W2:Y:S04]  /*120a0*/  LDL.LU R24, [R1+0x5c4] ;  /* 0x0005c40001187983 */ /* 0x000ea80000300800 */
[----:B------:R-:W-:Y:S04]  /*120b0*/  STL [R1+0x27f0], R0 ;  /* 0x0027f00001007387 */ /* 0x000fe80000100800 */
[----:B------:R-:W-:Y:S04]  /*120c0*/  STL [R1+0x279c], R29 ;  /* 0x00279c1d01007387 */ /* 0x000fe80000100800 */
[----:B------:R-:W4:Y:S04]  /*120d0*/  LDL.LU R28, [R1+0x5c0] ;  /* 0x0005c000011c7983 */ /* 0x000f280000300800 */
[----:B------:R-:W-:Y:S04]  /*120e0*/  STL [R1+0x27e0], R8 ;  /* 0x0027e00801007387 */ /* 0x000fe80000100800 */
[----:B------:R-:W-:Y:S04]  /*120f0*/  STL [R1+0x1810], R2 ;  /* 0x0018100201007387 */ /* 0x000fe80000100800 */
[----:B---3--:R0:W-:Y:S04]  /*12100*/  STL [R1+0x27b0], R14 ;  /* 0x0027b00e01007387 */ /* 0x0081e80000100800 */
[----:B0-----:R-:W3:Y:S01]  /*12110*/  LDL.LU R14, [R1+0x548] ;  /* 0x00054800010e7983 */ /* 0x001ee20000300800 */
[----:B------:R-:W-:-:S03]  /*12120*/  IMAD.SHL.U32 R3, R8, 0x2, RZ ;  /* 0x0000000208037824 */ /* 0x000fc600078e00ff */
[----:B------:R-:W-:Y:S06]  /*12130*/  BAR.SYNC.DEFER_BLOCKING 0x0 ;  /* 0x0000000000007b1d */ /* 0x000fec0000010000 */
[----:B---3--:R0:W-:Y:S04]  /*12140*/  STL [R1+0x2808], R14 ;  /* 0x0028080e01007387 */ /* 0x0081e80000100800 */
[----:B0-----:R-:W3:Y:S04]  /*12150*/  LDL.LU R14, [R1+0x5bc] ;  /* 0x0005bc00010e7983 */ /* 0x001ee80000300800 */
        /* <DEDUP_REMOVED lines=15> */
[----:B------:R0:W-:Y:S04]  /*12250*/  STS.U16 [R3], R26 ;  /* 0x0000001a03007388 */ /* 0x0001e80000000400 */
[----:B------:R-:W3:Y:S04]  /*12260*/  LDL.LU R10, [R1+0x118] ;  /* 0x00011800010a7983 */ /* 0x000ee80000300800 */
        /* <DEDUP_REMOVED lines=9> */
[----:B------:R-:W2:Y:S04]  /*12300*/  LDL.LU R18, [R1+0x30] ;  /* 0x0000300001127983 */ /* 0x000ea80000300800 */
[----:B----4-:R1:W-:Y:S04]  /*12310*/  STS.U16 [R3+0x200], R28 ;  /* 0x0002001c03007388 */ /* 0x0103e80000000400 */
[----:B0-----:R-:W4:Y:S04]  /*12320*/  LDL.LU R24, [R1+0x2c] ;  /* 0x00002c0001187983 */ /* 0x001f280000300800 */
[----:B-1----:R-:W2:Y:S04]  /*12330*/  LDL.LU R28, [R1+0x24] ;  /* 0x00002400011c7983 */ /* 0x002ea80000300800 */
[----:B---3--:R0:W-:Y:S04]  /*12340*/  STS.U16 [R3+0x300], R14 ;  /* 0x0003000e03007388 */ /* 0x0081e80000000400 */
[----:B0-----:R-:W3:Y:S04]  /*12350*/  LDL.LU R14, [R1+0x2808] ;  /* 0x00280800010e7983 */ /* 0x001ee80000300800 */
[----:B---3--:R-:W-:Y:S04]  /*12360*/  STS.U16 [R3+0x2000], R14 ;  /* 0x0020000e03007388 */ /* 0x008fe80000000400 */
        /* <DEDUP_REMOVED lines=17> */
[----:B0-----:R-:W0:Y:S04]  /*12480*/  S2R R26, SR_TID.X ;  /* 0x00000000001a7919 */ /* 0x001e280000002100 */
[----:B------:R-:W-:Y:S04]  /*12490*/  STS.U16 [R3+0xa200], R9 ;  /* 0x00a2000903007388 */ /* 0x000fe80000000400 */
[----:B------:R-:W-:Y:S04]  /*124a0*/  STS.U16 [R3+0xa300], R7 ;  /* 0x00a3000703007388 */ /* 0x000fe80000000400 */
[----:B------:R0:W-:Y:S04]  /*124b0*/  STS.U16 [R3+0xc000], R22 ;  /* 0x00c0001603007388 */ /* 0x0001e80000000400 */
[----:B------:R-:W-:Y:S04]  /*124c0*/  STS.U16 [R3+0xc100], R6 ;  /* 0x00c1000603007388 */ /* 0x000fe80000000400 */
[----:B------:R-:W-:Y:S04]  /*124d0*/  STS.U16 [R3+0xc200], R5 ;  /* 0x00c2000503007388 */ /* 0x000fe80000000400 */
[----:B------:R-:W-:Y:S01]  /*124e0*/  STS.U16 [R3+0xc300], R4 ;  /* 0x00c3000403007388 */ /* 0x000fe20000000400 */
[----:B0-----:R-:W-:-:S03]  /*124f0*/  LOP3.LUT R22, R26, 0x7f, RZ, 0xc0, !PT ;  /* 0x0000007f1a167812 */ /* 0x001fc600078ec0ff */
[----:B------:R-:W-:Y:S04]  /*12500*/  STS.U16 [R3+0xe000], R16 ;  /* 0x00e0001003007388 */ /* 0x000fe80000000400 */
[----:B--2---:R-:W-:Y:S04]  /*12510*/  STS.U16 [R3+0xe100], R18 ;  /* 0x00e1001203007388 */ /* 0x004fe80000000400 */
[----:B----4-:R-:W-:Y:S04]  /*12520*/  STS.U16 [R3+0xe200], R24 ;  /* 0x00e2001803007388 */ /* 0x010fe80000000400 */
[----:B------:R-:W2:Y:S04]  /*12530*/  LDL.LU R26, [R1+0x5b8] ;  /* 0x0005b800011a7983 */ /* 0x000ea80000300800 */
[----:B------:R0:W-:Y:S04]  /*12540*/  STS.U16 [R3+0xe300], R28 ;  /* 0x00e3001c03007388 */ /* 0x0001e80000000400 */
[----:B0-----:R-:W3:Y:S01]  /*12550*/  LDL.LU R28, [R1+0x5b0] ;  /* 0x0005b000011c7983 */ /* 0x001ee20000300800 */
[----:B------:R-:W-:-:S04]  /*12560*/  SHF.L.U32 R22, R22, 0x1, RZ ;  /* 0x0000000116167819 */ /* 0x000fc800000006ff */
[----:B------:R-:W-:Y:S01]  /*12570*/  LOP3.LUT R0, R22, 0x10, RZ, 0x3c, !PT ;  /* 0x0000001016007812 */ /* 0x000fe200078e3cff */
[----:B---3--:R0:W-:Y:S04]  /*12580*/  STL [R1+0x2804], R28 ;  /* 0x0028041c01007387 */ /* 0x0081e80000100800 */
[----:B0-----:R-:W3:Y:S04]  /*12590*/  LDL.LU R28, [R1+0x5b4] ;  /* 0x0005b400011c7983 */ /* 0x001ee80000300800 */
        /* <DEDUP_REMOVED lines=17> */
[----:B------:R0:W-:Y:S04]  /*126b0*/  STL [R1+0x27b4], R3 ;  /* 0x0027b40301007387 */ /* 0x0001e80000100800 */
        /* <DEDUP_REMOVED lines=8> */
[----:B--2---:R0:W-:Y:S04]  /*12740*/  STS.U16 [R0+0x400], R26 ;  /* 0x0004001a00007388 */ /* 0x0041e80000000400 */
[----:B------:R-:W2:Y:S04]  /*12750*/  LDL.LU R22, [R1+0x20] ;  /* 0x0000200001167983 */ /* 0x000ea80000300800 */
[----:B0-----:R-:W2:Y:S04]  /*12760*/  LDL.LU R26, [R1+0x1c] ;  /* 0x00001c00011a7983 */ /* 0x001ea80000300800 */
[----:B---3--:R0:W-:Y:S04]  /*12770*/  STS.U16 [R0+0x500], R28 ;  /* 0x0005001c00007388 */ /* 0x0081e80000000400 */
[----:B0-----:R-:W3:Y:S04]  /*12780*/  LDL.LU R28, [R1+0x2804] ;  /* 0x00280400011c7983 */ /* 0x001ee80000300800 */
[----:B---3--:R0:W-:Y:S04]  /*12790*/  STS.U16 [R0+0x600], R28 ;  /* 0x0006001c00007388 */ /* 0x0081e80000000400 */
[----:B0-----:R-:W3:Y:S04]  /*127a0*/  LDL.LU R28, [R1+0x18] ;  /* 0x00001800011c7983 */ /* 0x001ee80000300800 */
        /* <DEDUP_REMOVED lines=21> */
[----:B------:R-:W-:Y:S01]  /*12900*/  STS.U16 [R0+0xa700], R6 ;  /* 0x00a7000600007388 */ /* 0x000fe20000000400 */
[----:B0-----:R-:W-:-:S05]  /*12910*/  LOP3.LUT R24, R24, 0x7f, RZ, 0xc0, !PT ;  /* 0x0000007f18187812 */ /* 0x001fca00078ec0ff */
[----:B------:R-:W-:Y:S01]  /*12920*/  IMAD.SHL.U32 R24, R24, 0x2, RZ ;  /* 0x0000000218187824 */ /* 0x000fe200078e00ff */
[----:B------:R-:W-:Y:S04]  /*12930*/  STS.U16 [R0+0xc400], R5 ;  /* 0x00c4000500007388 */ /* 0x000fe80000000400 */
[C---:B------:R-:W-:Y:S01]  /*12940*/  LOP3.LUT R2, R24.reuse, 0x20, RZ, 0x3c, !PT ;  /* 0x0000002018027812 */ /* 0x040fe200078e3cff */
[----:B------:R-:W-:Y:S04]  /*12950*/  STS.U16 [R0+0xc500], R4 ;  /* 0x00c5000400007388 */ /* 0x000fe80000000400 */
[----:B------:R-:W-:Y:S04]  /*12960*/  STS.U16 [R0+0xc600], R16 ;  /* 0x00c6001000007388 */ /* 0x000fe80000000400 */
[----:B------:R-:W-:Y:S04]  /*12970*/  STS.U16 [R0+0xc700], R18 ;  /* 0x00c7001200007388 */ /* 0x000fe80000000400 */
[----:B--2---:R-:W-:Y:S04]  /*12980*/  STS.U16 [R0+0xe400], R22 ;  /* 0x00e4001600007388 */ /* 0x004fe80000000400 */
[----:B------:R-:W-:Y:S04]  /*12990*/  STS.U16 [R0+0xe500], R26 ;  /* 0x00e5001a00007388 */ /* 0x000fe80000000400 */
[----:B------:R0:W-:Y:S04]  /*129a0*/  STL [R1+0x27fc], R2 ;  /* 0x0027fc0201007387 */ /* 0x0001e80000100800 */
[----:B0-----:R-:W2:Y:S04]  /*129b0*/  LDL.LU R2, [R1+0xc] ;  /* 0x00000c0001027983 */ /* 0x001ea80000300800 */
[----:B---3--:R0:W-:Y:S04]  /*129c0*/  STS.U16 [R0+0xe600], R28 ;  /* 0x00e6001c00007388 */ /* 0x0081e80000000400 */
[----:B0-----:R-:W3:Y:S04]  /*129d0*/  LDL.LU R0, [R1+0x5a0] ;  /* 0x0005a00001007983 */ /* 0x001ee80000300800 */
[----:B---3--:R0:W-:Y:S04]  /*129e0*/  STL [R1+0x27f4], R0 ;  /* 0x0027f40001007387 */ /* 0x0081e80000100800 */
[----:B0-----:R-:W3:Y:S04]  /*129f0*/  LDL.LU R0, [R1+0x5a4] ;  /* 0x0005a40001007983 */ /* 0x001ee80000300800 */
[----:B---3--:R0:W-:Y:S04]  /*12a00*/  STL [R1+0x27f8], R0 ;  /* 0x0027f80001007387 */ /* 0x0081e80000100800 */
[----:B0-----:R-:W3:Y:S04]  /*12a10*/  LDL.LU R0, [R1+0x5a8] ;  /* 0x0005a80001007983 */ /* 0x001ee80000300800 */
[----:B---3--:R0:W-:Y:S04]  /*12a20*/  STL [R1+0x2800], R0 ;  /* 0x0028000001007387 */ /* 0x0081e80000100800 */
[----:B------:R-:W3:Y:S04]  /*12a30*/  LDL.LU R26, [R1+0x59c] ;  /* 0x00059c00011a7983 */ /* 0x000ee80000300800 */
[----:B------:R-:W4:Y:S04]  /*12a40*/  LDL.LU R28, [R1+0x528] ;  /* 0x00052800011c7983 */ /* 0x000f280000300800 */
        /* <DEDUP_REMOVED lines=15> */
[----:B------:R-:W3:Y:S01]  /*12b40*/  LDL.LU R10, [R1+0xf8] ;  /* 0x0000f800010a7983 */ /* 0x000ee20000300800 */
[----:B0-----:R-:W-:-:S03]  /*12b50*/  LOP3.LUT R0, R24, 0x10, RZ, 0x3c, !PT ;  /* 0x0000001018007812 */ /* 0x001fc600078e3cff */
        /* <DEDUP_REMOVED lines=11> */
[----:B------:R-:W2:Y:S04]  /*12c10*/  LDL.LU R2, [R1+0x27fc] ;  /* 0x0027fc0001027983 */ /* 0x000ea80000300800 */
[----:B--2---:R0:W-:Y:S04]  /*12c20*/  STS.U16 [R2+0x800], R0 ;  /* 0x0008000002007388 */ /* 0x0041e80000000400 */
[----:B0-----:R-:W2:Y:S04]  /*12c30*/  LDL.LU R0, [R1+0x27f8] ;  /* 0x0027f80001007983 */ /* 0x001ea80000300800 */
[----:B--2---:R0:W-:Y:S04]  /*12c40*/  STS.U16 [R2+0x900], R0 ;  /* 0x0009000002007388 */ /* 0x0041e80000000400 */
[----:B0-----:R-:W2:Y:S04]  /*12c50*/  LDL.LU R0, [R1+0x27f4] ;  /* 0x0027f40001007983 */ /* 0x001ea80000300800 */
[----:B--2---:R0:W-:Y:S04]  /*12c60*/  STS.U16 [R2+0xa00], R0 ;  /* 0x000a000002007388 */ /* 0x0041e80000000400 */
[----:B---3--:R1:W-:Y:S04]  /*12c70*/  STS.U16 [R2+0xb00], R26 ;  /* 0x000b001a02007388 */ /* 0x0083e80000000400 */
[----:B----4-:R2:W-:Y:S04]  /*12c80*/  STS.U16 [R2+0x2800], R28 ;  /* 0x0028001c02007388 */ /* 0x0105e80000000400 */
[----:B------:R-:W-:Y:S04]  /*12c90*/  STS.U16 [R2+0x2900], R3 ;  /* 0x0029000302007388 */ /* 0x000fe80000000400 */
[----:B0-----:R-:W3:Y:S04]  /*12ca0*/  LDL.LU R0, [R1+0x27f0] ;  /* 0x0027f00001007983 */ /* 0x001ee80000300800 */
[----:B------:R-:W-:Y:S04]  /*12cb0*/  STS.U16 [R2+0x2a00], R14 ;  /* 0x002a000e02007388 */ /* 0x000fe80000000400 */
[----:B-1----:R-:W4:Y:S04]  /*12cc0*/  LDL.LU R26, [R1+0x27ec] ;  /* 0x0027ec00011a7983 */ /* 0x002f280000300800 */
[----:B------:R-:W-:Y:S04]  /*12cd0*/  STS.U16 [R2+0x2b00], R15 ;  /* 0x002b000f02007388 */ /* 0x000fe80000000400 */
[----:B--2---:R-:W2:Y:S04]  /*12ce0*/  LDL.LU R28, [R1+0x27e8] ;  /* 0x0027e800011c7983 */ /* 0x004ea80000300800 */
[----:B------:R0:W-:Y:S04]  /*12cf0*/  STS.U16 [R2+0x4800], R8 ;  /* 0x0048000802007388 */ /* 0x0001e80000000400 */
        /* <DEDUP_REMOVED lines=18> */
[----:B------:R1:W-:Y:S04]  /*12e20*/  STS.U16 [R2+0xca00], R16 ;  /* 0x00ca001002007388 */ /* 0x0003e80000000400 */
[----:B------:R0:W-:Y:S04]  /*12e30*/  STS.U16 [R2+0xcb00], R18 ;  /* 0x00cb001202007388 */ /* 0x0001e80000000400 */
[----:B------:R0:W-:Y:S04]  /*12e40*/  STS.U16 [R2+0xe800], R22 ;  /* 0x00e8001602007388 */ /* 0x0001e80000000400 */
[----:B------:R0:W-:Y:S01]  /*12e50*/  STS.U16 [R2+0xe900], R24 ;  /* 0x00e9001802007388 */ /* 0x0001e20000000400 */
[----:B---3--:R-:W-:-:S04]  /*12e60*/  LOP3.LUT R0, R0, 0x7f, RZ, 0xc0, !PT ;  /* 0x0000007f00007812 */ /* 0x008fc800078ec0ff */
[----:B0-----:R-:W-:Y:S01]  /*12e70*/  SHF.L.U32 R4, R0, 0x1, RZ ;  /* 0x0000000100047819 */ /* 0x001fe200000006ff */
[----:B--2---:R0:W-:Y:S04]  /*12e80*/  STL [R1+0x27e4], R8 ;  /* 0x0027e40801007387 */ /* 0x0041e80000100800 */
[----:B-1----:R-:W2:Y:S04]  /*12e90*/  LDL.LU R16, [R1+0x594] ;  /* 0x0005940001107983 */ /* 0x002ea80000300800 */
[----:B------:R-:W3:Y:S04]  /*12ea0*/  LDL.LU R18, [R1+0x590] ;  /* 0x0005900001127983 */ /* 0x000ee80000300800 */
[----:B------:R-:W2:Y:S04]  /*12eb0*/  LDL.LU R22, [R1+0x58c] ;  /* 0x00058c0001167983 */ /* 0x000ea80000300800 */
        /* <DEDUP_REMOVED lines=12> */
[----:B------:R-:W2:Y:S01]  /*12f80*/  LDL.LU R12, [R1+0x160] ;  /* 0x00016000010c7983 */ /* 0x000ea20000300800 */
[----:B0-----:R-:W-:-:S03]  /*12f90*/  LOP3.LUT R8, R4, 0x20, RZ, 0x3c, !PT ;  /* 0x0000002004087812 */ /* 0x001fc600078e3cff */
[----:B------:R-:W2:Y:S04]  /*12fa0*/  LDL.LU R20, [R1+0x15c] ;  /* 0x00015c0001147983 */ /* 0x000ea80000300800 */
[----:B------:R-:W2:Y:S04]  /*12fb0*/  LDL.LU R11, [R1+0xe8] ;  /* 0x0000e800010b7983 */ /* 0x000ea80000300800 */
[----:B------:R-:W2:Y:S04]  /*12fc0*/  LDL.LU R10, [R1+0xe4] ;  /* 0x0000e400010a7983 */ /* 0x000ea80000300800 */
[----:B------:R-:W2:Y:S01]  /*12fd0*/  LDL.LU R9, [R1+0xe0] ;  /* 0x0000e00001097983 */ /* 0x000ea20000300800 */
[----:B------:R-:W-:-:S03]  /*12fe0*/  LOP3.LUT R2, R4, 0x30, RZ, 0x3c, !PT ;  /* 0x0000003004027812 */ /* 0x000fc600078e3cff */
[----:B------:R-:W2:Y:S04]  /*12ff0*/  LDL.LU R7, [R1+0xdc] ;  /* 0x0000dc0001077983 */ /* 0x000ea80000300800 */
[----:B------:R-:W2:Y:S04]  /*13000*/  LDL.LU R6, [R1+0x68] ;  /* 0x0000680001067983 */ /* 0x000ea80000300800 */
[----:B------:R-:W2:Y:S04]  /*13010*/  LDL.LU R0, [R1+0x64] ;  /* 0x0000640001007983 */ /* 0x000ea80000300800 */
[----:B------:R-:W2:Y:S04]  /*13020*/  LDL.LU R5, [R1+0x60] ;  /* 0x0000600001057983 */ /* 0x000ea80000300800 */
[----:B------:R-:W2:Y:S04]  /*13030*/  LDL.LU R4, [R1+0x5c] ;  /* 0x00005c0001047983 */ /* 0x000ea80000300800 */
[----:B------:R0:W-:Y:S04]  /*13040*/  STS.U16 [R8+0xea00], R28 ;  /* 0x00ea001c08007388 */ /* 0x0001e80000000400 */
[----:B----4-:R1:W-:Y:S04]  /*13050*/  STS.U16 [R8+0xeb00], R26 ;  /* 0x00eb001a08007388 */ /* 0x0103e80000000400 */
[----:B0-----:R-:W4:Y:S04]  /*13060*/  LDL.LU R28, [R1+0x510] ;  /* 0x00051000011c7983 */ /* 0x001f280000300800 */
[----:B-1----:R-:W2:Y:S04]  /*13070*/  LDL.LU R8, [R1+0x27e4] ;  /* 0x0027e40001087983 */ /* 0x002ea80000300800 */
[----:B------:R-:W3:Y:S04]  /*13080*/  LDL.LU R26, [R1+0x514] ;  /* 0x00051400011a7983 */ /* 0x000ee80000300800 */
[----:B--2---:R0:W-:Y:S04]  /*13090*/  STS.U16 [R2+0xc00], R8 ;  /* 0x000c000802007388 */ /* 0x0041e80000000400 */
[----:B------:R1:W-:Y:S04]  /*130a0*/  STS.U16 [R2+0xd00], R16 ;  /* 0x000d001002007388 */ /* 0x0003e80000000400 */
[----:B---3--:R2:W-:Y:S04]  /*130b0*/  STS.U16 [R2+0xe00], R18 ;  /* 0x000e001202007388 */ /* 0x0085e80000000400 */
[----:B------:R3:W-:Y:S04]  /*130c0*/  STS.U16 [R2+0xf00], R22 ;  /* 0x000f001602007388 */ /* 0x0007e80000000400 */
[----:B------:R0:W-:Y:S04]  /*130d0*/  STS.U16 [R2+0x2c00], R24 ;  /* 0x002c001802007388 */ /* 0x0001e80000000400 */
        /* <DEDUP_REMOVED lines=14> */
[----:B0-----:R-:W4:Y:S04]  /*131c0*/  LDL.LU R8, [R1+0x27e0] ;  /* 0x0027e00001087983 */ /* 0x001f280000300800 */
[----:B------:R-:W-:Y:S04]  /*131d0*/  STS.U16 [R2+0x8f00], R20 ;  /* 0x008f001402007388 */ /* 0x000fe80000000400 */
[----:B-1----:R-:W4:Y:S04]  /*131e0*/  LDL.LU R16, [R1+0x27dc] ;  /* 0x0027dc0001107983 */ /* 0x002f280000300800 */
[----:B------:R-:W-:Y:S04]  /*131f0*/  STS.U16 [R2+0xac00], R11 ;  /* 0x00ac000b02007388 */ /* 0x000fe80000000400 */
[----:B--2---:R-:W2:Y:S04]  /*13200*/  LDL.LU R18, [R1+0x27d8] ;  /* 0x0027d80001127983 */ /* 0x004ea80000300800 */
[----:B------:R-:W-:Y:S04]  /*13210*/  STS.U16 [R2+0xad00], R10 ;  /* 0x00ad000a02007388 */ /* 0x000fe80000000400 */
[----:B---3--:R-:W3:Y:S04]  /*13220*/  LDL.LU R22, [R1+0x27d4] ;  /* 0x0027d40001167983 */ /* 0x008ee80000300800 */
[----:B------:R-:W-:Y:S04]  /*13230*/  STS.U16 [R2+0xae00], R9 ;  /* 0x00ae000902007388 */ /* 0x000fe80000000400 */
[----:B------:R-:W2:Y:S04]  /*13240*/  LDL.LU R24, [R1+0x27d0] ;  /* 0x0027d00001187983 */ /* 0x000ea80000300800 */
[----:B------:R0:W-:Y:S04]  /*13250*/  STS.U16 [R2+0xaf00], R7 ;  /* 0x00af000702007388 */ /* 0x0001e80000000400 */
[----:B0-----:R-:W2:Y:S04]  /*13260*/  LDL.LU R7, [R1+0x584] ;  /* 0x0005840001077983 */ /* 0x001ea80000300800 */
[----:B--2---:R0:W-:Y:S04]  /*13270*/  STL [R1+0x27c8], R7 ;  /* 0x0027c80701007387 */ /* 0x0041e80000100800 */
[----:B0-----:R-:W2:Y:S04]  /*13280*/  LDL.LU R7, [R1+0x588] ;  /* 0x0005880001077983 */ /* 0x001ea80000300800 */
[----:B------:R-:W-:Y:S04]  /*13290*/  STS.U16 [R2+0xcc00], R6 ;  /* 0x00cc000602007388 */ /* 0x000fe80000000400 */
[----:B------:R4:W-:Y:S04]  /*132a0*/  STS.U16 [R2+0xcd00], R0 ;  /* 0x00cd000002007388 */ /* 0x0009e80000000400 */
[----:B------:R0:W-:Y:S04]  /*132b0*/  STS.U16 [R2+0xce00], R5 ;  /* 0x00ce000502007388 */ /* 0x0001e80000000400 */
[----:B------:R1:W-:Y:S01]  /*132c0*/  STS.U16 [R2+0xcf00], R4 ;  /* 0x00cf000402007388 */ /* 0x0003e20000000400 */
[C---:B----4-:R-:W-:Y:S01]  /*132d0*/  IMAD.SHL.U32 R0, R8.reuse, 0x2, RZ ;  /* 0x0000000208007824 */ /* 0x050fe200078e00ff */
[----:B------:R-:W-:-:S02]  /*132e0*/  SHF.L.U32 R8, R8, 0x1, RZ ;  /* 0x0000000108087819 */ /* 0x000fc400000006ff */
[----:B--2---:R2:W-:Y:S04]  /*132f0*/  STL [R1+0x27cc], R7 ;  /* 0x0027cc0701007387 */ /* 0x0045e80000100800 */
[----:B------:R-:W4:Y:S04]  /*13300*/  LDL.LU R6, [R1+0x580] ;  /* 0x0005800001067983 */ /* 0x000f280000300800 */
[----:B0-----:R-:W4:Y:S04]  /*13310*/  LDL.LU R5, [R1+0x57c] ;  /* 0x00057c0001057983 */ /* 0x001f280000300800 */
[----:B-1----:R-:W4:Y:S04]  /*13320*/  LDL.LU R4, [R1+0x368] ;  /* 0x0003680001047983 */ /* 0x002f280000300800 */
        /* <DEDUP_REMOVED lines=9> */
[----:B------:R-:W4:Y:S01]  /*133c0*/  LDL.LU R21, [R1+0x150] ;  /* 0x0001500001157983 */ /* 0x000f220000300800 */
[----:B--2---:R-:W-:-:S03]  /*133d0*/  LOP3.LUT R7, R8, 0x30, RZ, 0x3c, !PT ;  /* 0x0000003008077812 */ /* 0x004fc600078e3cff */
        /* <DEDUP_REMOVED lines=9> */
[----:B------:R0:W-:Y:S04]  /*13470*/  STS.U16 [R7+0xec00], R24 ;  /* 0x00ec001807007388 */ /* 0x0001e80000000400 */
[----:B---3--:R1:W-:Y:S04]  /*13480*/  STS.U16 [R7+0xed00], R22 ;  /* 0x00ed001607007388 */ /* 0x0083e80000000400 */
[----:B------:R3:W-:Y:S04]  /*13490*/  STS.U16 [R7+0xee00], R18 ;  /* 0x00ee001207007388 */ /* 0x0007e80000000400 */
[----:B0-----:R-:W2:Y:S04]  /*134a0*/  LDL.LU R24, [R1+0x258] ;  /* 0x0002580001187983 */ /* 0x001ea80000300800 */
[----:B-1----:R-:W2:Y:S04]  /*134b0*/  LDL.LU R22, [R1+0x35c] ;  /* 0x00035c0001167983 */ /* 0x002ea80000300800 */
[----:B---3--:R-:W3:Y:S04]  /*134c0*/  LDL.LU R18, [R1+0x360] ;  /* 0x0003600001127983 */ /* 0x008ee80000300800 */
[----:B------:R0:W-:Y:S04]  /*134d0*/  STS.U16 [R7+0xef00], R16 ;  /* 0x00ef001007007388 */ /* 0x0001e80000000400 */
[----:B0-----:R-:W2:Y:S01]  /*134e0*/  LDL.LU R7, [R1+0x27cc] ;  /* 0x0027cc0001077983 */ /* 0x001ea20000300800 */
[----:B------:R-:W-:-:S03]  /*134f0*/  LOP3.LUT R3, R0, 0x40, RZ, 0x3c, !PT ;  /* 0x0000004000037812 */ /* 0x000fc600078e3cff */
[----:B------:R-:W3:Y:S04]  /*13500*/  LDL.LU R16, [R1+0x364] ;  /* 0x0003640001107983 */ /* 0x000ee80000300800 */
[----:B--2---:R0:W-:Y:S04]  /*13510*/  STS.U16 [R3+0x1000], R7 ;  /* 0x0010000703007388 */ /* 0x0041e80000000400 */
[----:B0-----:R-:W2:Y:S04]  /*13520*/  LDL.LU R7, [R1+0x27c8] ;  /* 0x0027c80001077983 */ /* 0x001ea80000300800 */
[----:B--2---:R0:W-:Y:S04]  /*13530*/  STS.U16 [R3+0x1100], R7 ;  /* 0x0011000703007388 */ /* 0x0041e80000000400 */
[----:B----4-:R1:W-:Y:S04]  /*13540*/  STS.U16 [R3+0x1200], R6 ;  /* 0x0012000603007388 */ /* 0x0103e80000000400 */
[----:B------:R2:W-:Y:S04]  /*13550*/  STS.U16 [R3+0x1300], R5 ;  /* 0x0013000503007388 */ /* 0x0005e80000000400 */
[----:B0-----:R-:W4:Y:S04]  /*13560*/  LDL.LU R7, [R1+0x27c4] ;  /* 0x0027c40001077983 */ /* 0x001f280000300800 */
[----:B-1----:R-:W4:Y:S04]  /*13570*/  LDL.LU R6, [R1+0x27c0] ;  /* 0x0027c00001067983 */ /* 0x002f280000300800 */
[----:B--2---:R-:W2:Y:S04]  /*13580*/  LDL.LU R5, [R1+0x27bc] ;  /* 0x0027bc0001057983 */ /* 0x004ea80000300800 */
[----:B------:R0:W-:Y:S04]  /*13590*/  STS.U16 [R3+0x3000], R4 ;  /* 0x0030000403007388 */ /* 0x0001e80000000400 */
[----:B0-----:R-:W2:Y:S04]  /*135a0*/  LDL.LU R4, [R1+0x27b8] ;  /* 0x0027b80001047983 */ /* 0x001ea80000300800 */
[----:B---3--:R-:W-:Y:S04]  /*135b0*/  STS.U16 [R3+0x3100], R16 ;  /* 0x0031001003007388 */ /* 0x008fe80000000400 */
[----:B------:R-:W-:Y:S04]  /*135c0*/  STS.U16 [R3+0x3200], R18 ;  /* 0x0032001203007388 */ /* 0x000fe80000000400 */
        /* <DEDUP_REMOVED lines=25> */
[----:B0-----:R-:W3:Y:S04]  /*13760*/  LDL.LU R8, [R1+0x358] ;  /* 0x0003580001087983 */ /* 0x001ee80000300800 */
[----:B------:R-:W3:Y:S01]  /*13770*/  LDL.LU R20, [R1+0x354] ;  /* 0x0003540001147983 */ /* 0x000ee20000300800 */
[----:B------:R-:W-:-:S03]  /*13780*/  LOP3.LUT R29, R0, 0x50, RZ, 0x3c, !PT ;  /* 0x00000050001d7812 */ /* 0x000fc600078e3cff */
[----:B--2---:R0:W-:Y:S04]  /*13790*/  STS.U16 [R3+0xf000], R4 ;  /* 0x00f0000403007388 */ /* 0x0041e80000000400 */
[----:B0-----:R-:W2:Y:S04]  /*137a0*/  LDL.LU R4, [R1+0x244] ;  /* 0x0002440001047983 */ /* 0x001ea80000300800 */
        /* <DEDUP_REMOVED lines=18> */
[----:B----4-:R1:W-:Y:S04]  /*138d0*/  STS.U16 [R3+0xf200], R6 ;  /* 0x00f2000603007388 */ /* 0x0103e80000000400 */
[----:B------:R4:W-:Y:S04]  /*138e0*/  STS.U16 [R3+0xf300], R7 ;  /* 0x00f3000703007388 */ /* 0x0009e80000000400 */
[----:B0-----:R-:W2:Y:S04]  /*138f0*/  LDL.LU R5, [R1+0x248] ;  /* 0x0002480001057983 */ /* 0x001ea80000300800 */
[----:B-1----:R-:W2:Y:S04]  /*13900*/  LDL.LU R6, [R1+0x2bc] ;  /* 0x0002bc0001067983 */ /* 0x002ea80000300800 */
[----:B----4-:R-:W4:Y:S04]  /*13910*/  LDL.LU R3, [R1+0x27b4] ;  /* 0x0027b40001037983 */ /* 0x010f280000300800 */
[----:B------:R-:W2:Y:S04]  /*13920*/  LDL.LU R7, [R1+0x348] ;  /* 0x0003480001077983 */ /* 0x000ea80000300800 */
[----:B---3--:R0:W-:Y:S04]  /*13930*/  STS.U16 [R29+0x1400], R14 ;  /* 0x0014000e1d007388 */ /* 0x0081e80000000400 */
        /* <DEDUP_REMOVED lines=27> */
[----:B------:R1:W-:Y:S04]  /*13af0*/  STS.U16 [R29+0xb600], R19 ;  /* 0x00b600131d007388 */ /* 0x0003e80000000400 */
[----:B0-----:R-:W2:Y:S04]  /*13b00*/  LDL.LU R27, [R1+0x568] ;  /* 0x00056800011b7983 */ /* 0x001ea80000300800 */
[----:B------:R0:W-:Y:S04]  /*13b10*/  STS.U16 [R29+0xb700], R17 ;  /* 0x00b700111d007388 */ /* 0x0001e80000000400 */
[----:B-1----:R-:W2:Y:S04]  /*13b20*/  LDL.LU R19, [R1+0x564] ;  /* 0x0005640001137983 */ /* 0x002ea80000300800 */
[----:B------:R1:W-:Y:S04]  /*13b30*/  STS.U16 [R29+0xd400], R13 ;  /* 0x00d4000d1d007388 */ /* 0x0003e80000000400 */
[----:B0-----:R-:W2:Y:S04]  /*13b40*/  LDL.LU R17, [R1+0x560] ;  /* 0x0005600001117983 */ /* 0x001ea80000300800 */
[----:B------:R0:W-:Y:S04]  /*13b50*/  STS.U16 [R29+0xd500], R12 ;  /* 0x00d5000c1d007388 */ /* 0x0001e80000000400 */
[----:B-1----:R-:W2:Y:S04]  /*13b60*/  LDL.LU R13, [R1+0x55c] ;  /* 0x00055c00010d7983 */ /* 0x002ea80000300800 */
[----:B------:R1:W-:Y:S04]  /*13b70*/  STS.U16 [R29+0xd600], R0 ;  /* 0x00d600001d007388 */ /* 0x0003e80000000400 */
[----:B0-----:R-:W2:Y:S04]  /*13b80*/  LDL.LU R12, [R1+0x2b8] ;  /* 0x0002b800010c7983 */ /* 0x001ea80000300800 */
[----:B-1----:R-:W2:Y:S04]  /*13b90*/  LDL.LU R0, [R1+0x2b4] ;  /* 0x0002b40001007983 */ /* 0x002ea80000300800 */
        /* <DEDUP_REMOVED lines=13> */
[----:B---3--:R0:W-:Y:S04]  /*13c70*/  STS.U16 [R29+0xd700], R20 ;  /* 0x00d700141d007388 */ /* 0x0081e80000000400 */
[----:B------:R-:W3:Y:S04]  /*13c80*/  LDL.LU R21, [R1+0xac] ;  /* 0x0000ac0001157983 */ /* 0x000ee80000300800 */
[----:B------:R1:W-:Y:S04]  /*13c90*/  STS.U16 [R29+0xf400], R8 ;  /* 0x00f400081d007388 */ /* 0x0003e80000000400 */
[----:B0-----:R-:W3:Y:S04]  /*13ca0*/  LDL.LU R20, [R1+0x38] ;  /* 0x0000380001147983 */ /* 0x001ee80000300800 */
[----:B------:R0:W-:Y:S04]  /*13cb0*/  STS.U16 [R29+0xf500], R9 ;  /* 0x00f500091d007388 */ /* 0x0001e80000000400 */
[----:B-1----:R-:W3:Y:S04]  /*13cc0*/  LDL.LU R8, [R1+0x234] ;  /* 0x0002340001087983 */ /* 0x002ee80000300800 */
[----:B------:R1:W-:Y:S04]  /*13cd0*/  STS.U16 [R29+0xf600], R10 ;  /* 0x00f6000a1d007388 */ /* 0x0003e80000000400 */
[----:B0-----:R-:W3:Y:S04]  /*13ce0*/  LDL.LU R9, [R1+0x238] ;  /* 0x0002380001097983 */ /* 0x001ee80000300800 */
[----:B----4-:R0:W-:Y:S04]  /*13cf0*/  STS.U16 [R29+0xf700], R11 ;  /* 0x00f7000b1d007388 */ /* 0x0101e80000000400 */
[----:B-1----:R-:W4:Y:S04]  /*13d00*/  LDL.LU R10, [R1+0x2ac] ;  /* 0x0002ac00010a7983 */ /* 0x002f280000300800 */
[----:B0-----:R-:W3:Y:S04]  /*13d10*/  LDL.LU R29, [R1+0x279c] ;  /* 0x00279c00011d7983 */ /* 0x001ee80000300800 */
[----:B------:R-:W3:Y:S01]  /*13d20*/  LDL.LU R11, [R1+0x2b0] ;  /* 0x0002b000010b7983 */ /* 0x000ee20000300800 */
[----:B------:R-:W-:-:S05]  /*13d30*/  LOP3.LUT R25, R3, 0x60, RZ, 0x3c, !PT ;  /* 0x0000006003197812 */ /* 0x000fca00078e3cff */
[----:B--2---:R0:W-:Y:S04]  /*13d40*/  STS.U16 [R25+0x1800], R27 ;  /* 0x0018001b19007388 */ /* 0x0041e80000000400 */
        /* <DEDUP_REMOVED lines=11> */
[----:B---3--:R-:W-:Y:S04]  /*13e00*/  STS.U16 [R25+0x3a00], R11 ;  /* 0x003a000b19007388 */ /* 0x008fe80000000400 */
[----:B----4-:R-:W-:Y:S04]  /*13e10*/  STS.U16 [R25+0x3b00], R10 ;  /* 0x003b000a19007388 */ /* 0x010fe80000000400 */
[----:B------:R-:W-:Y:S04]  /*13e20*/  STS.U16 [R25+0x5800], R9 ;  /* 0x0058000919007388 */ /* 0x000fe80000000400 */
[----:B------:R-:W-:Y:S04]  /*13e30*/  STS.U16 [R25+0x5900], R8 ;  /* 0x0059000819007388 */ /* 0x000fe80000000400 */
[----:B------:R-:W-:Y:S04]  /*13e40*/  STS.U16 [R25+0x5a00], R7 ;  /* 0x005a000719007388 */ /* 0x000fe80000000400 */
[----:B------:R0:W-:Y:S04]  /*13e50*/  STS.U16 [R25+0x5b00], R28 ;  /* 0x005b001c19007388 */ /* 0x0001e80000000400 */
[----:B------:R1:W-:Y:S04]  /*13e60*/  STS.U16 [R25+0x7800], R15 ;  /* 0x0078000f19007388 */ /* 0x0003e80000000400 */
[----:B0-----:R-:W3:Y:S04]  /*13e70*/  LDL.LU R28, [R1+0x14] ;  /* 0x00001400011c7983 */ /* 0x001ee80000300800 */
[----:B-1----:R-:W4:Y:S04]  /*13e80*/  LDL.LU R15, [R1+0x10] ;  /* 0x00001000010f7983 */ /* 0x002f280000300800 */
        /* <DEDUP_REMOVED lines=12> */
[----:B0-----:R-:W4:Y:S04]  /*13f50*/  LDL.LU R23, [R1+0x558] ;  /* 0x0005580001177983 */ /* 0x001f280000300800 */
[----:B-1----:R-:W4:Y:S04]  /*13f60*/  LDL.LU R21, [R1+0x554] ;  /* 0x0005540001157983 */ /* 0x002f280000300800 */
[----:B------:R-:W4:Y:S04]  /*13f70*/  LDL.LU R20, [R1+0x550] ;  /* 0x0005500001147983 */ /* 0x000f280000300800 */
        /* <DEDUP_REMOVED lines=16> */
[----:B------:R-:W-:-:S03]  /*14080*/  LOP3.LUT R3, R3, 0x70, RZ, 0x3c, !PT ;  /* 0x0000007003037812 */ /* 0x000fc600078e3cff */
[----:B---3--:R0:W-:Y:S04]  /*14090*/  STS.U16 [R25+0xda00], R28 ;  /* 0x00da001c19007388 */ /* 0x0081e80000000400 */
[----:B----4-:R1:W-:Y:S04]  /*140a0*/  STS.U16 [R25+0xdb00], R15 ;  /* 0x00db000f19007388 */ /* 0x0103e80000000400 */
[----:B------:R3:W-:Y:S04]  /*140b0*/  STS.U16 [R25+0xf800], R12 ;  /* 0x00f8000c19007388 */ /* 0x0007e80000000400 */
[----:B0-----:R-:W4:Y:S04]  /*140c0*/  LDL.LU R28, [R1+0x9c] ;  /* 0x00009c00011c7983 */ /* 0x001f280000300800 */
[----:B-1----:R-:W4:Y:S04]  /*140d0*/  LDL.LU R15, [R1] ;  /* 0x00000000010f7983 */ /* 0x002f280000300800 */
[----:B---3--:R-:W3:Y:S04]  /*140e0*/  LDL.LU R12, [R1+0x29c] ;  /* 0x00029c00010c7983 */ /* 0x008ee80000300800 */
[----:B------:R0:W-:Y:S04]  /*140f0*/  STS.U16 [R25+0xf900], R13 ;  /* 0x00f9000d19007388 */ /* 0x0001e80000000400 */
[----:B------:R1:W-:Y:S04]  /*14100*/  STS.U16 [R25+0xfa00], R17 ;  /* 0x00fa001119007388 */ /* 0x0003e80000000400 */
[----:B------:R1:W-:Y:S04]  /*14110*/  STS.U16 [R25+0xfb00], R19 ;  /* 0x00fb001319007388 */ /* 0x0003e80000000400 */
[----:B0-----:R-:W3:Y:S04]  /*14120*/  LDL.LU R13, [R1+0x2a0] ;  /* 0x0002a000010d7983 */ /* 0x001ee80000300800 */
[----:B-1----:R-:W3:Y:S04]  /*14130*/  LDL.LU R17, [R1+0x2a4] ;  /* 0x0002a40001117983 */ /* 0x002ee80000300800 */
[----:B------:R-:W3:Y:S04]  /*14140*/  LDL.LU R25, [R1+0x2780] ;  /* 0x0027800001197983 */ /* 0x000ee80000300800 */
[----:B------:R-:W3:Y:S04]  /*14150*/  LDL.LU R19, [R1+0x2a8] ;  /* 0x0002a80001137983 */ /* 0x000ee80000300800 */
        /* <DEDUP_REMOVED lines=24> */
[----:B0-----:R-:W3:Y:S04]  /*142e0*/  LDL R2, [R1+0x350] ;  /* 0x0003500001027983 */ /* 0x001ee80000100800 */
[----:B--2---:R0:W-:Y:S04]  /*142f0*/  STS.U16 [R3+0xbc00], R0 ;  /* 0x00bc000003007388 */ /* 0x0041e80000000400 */
        /* <DEDUP_REMOVED lines=9> */
[----:B------:R1:W-:Y:S04]  /*14390*/  STS.U16 [R3+0xfe00], R29 ;  /* 0x00fe001d03007388 */ /* 0x0003e80000000400 */
[----:B0-----:R-:W2:Y:S04]  /*143a0*/  LDL R0, [R1+0x664] ;  /* 0x0006640001007983 */ /* 0x001ea80000100800 */
[----:B-1----:R-:W4:Y:S04]  /*143b0*/  LDL R29, [R1+0x320] ;  /* 0x00032000011d7983 */ /* 0x002f280000100800 */
[----:B------:R-:W-:Y:S04]  /*143c0*/  STS.U16 [R3+0xff00], R14 ;  /* 0x00ff000e03007388 */ /* 0x000fe80000000400 */
[----:B------:R-:W-:Y:S06]  /*143d0*/  BAR.SYNC.DEFER_BLOCKING 0x0 ;  /* 0x0000000000007b1d */ /* 0x000fec0000010000 */
[----:B---3--:R-:W0:Y:S04]  /*143e0*/  LDSM.16.M88.4 R12, [R2+0x8000] ;  /* 0x00800000020c783b */ /* 0x008e280000000200 */
[----:B------:R-:W-:Y:S04]  /*143f0*/  LDSM.16.M88.4 R8, [R2] ;  /* 0x000000000208783b */ /* 0x000fe80000000200 */
[----:B0-----:R-:W-:Y:S04]  /*14400*/  STL.64 [R1+0x2768], R14 ;  /* 0x0027680e01007387 */ /* 0x001fe80000100a00 */
[----:B------:R-:W-:Y:S04]  /*14410*/  STL.64 [R1+0x2760], R12 ;  /* 0x0027600c01007387 */ /* 0x000fe80000100a00 */
[----:B------:R-:W-:Y:S04]  /*14420*/  STL [R1+0x26f8], R2 ;  /* 0x0026f80201007387 */ /* 0x000fe80000100800 */
[----:B--2---:R-:W-:Y:S04]  /*14430*/  LDSM.16.MT88.4 R24, [R0+0x10400] ;  /* 0x010400000018783b */ /* 0x004fe80000004200 */
[----:B------:R-:W0:Y:S04]  /*14440*/  S2R R28, SR_TID.X ;  /* 0x00000000001c7919 */ /* 0x000e280000002100 */
[----:B----4-:R-:W1:Y:S04]  /*14450*/  LDSM.16.MT88.4 R4, [R29+0x10000] ;  /* 0x010000001d04783b */ /* 0x010e680000004200 */
[----:B------:R-:W2:Y:S04]  /*14460*/  LDSM.16.MT88.4 R20, [R29+0x10400] ;  /* 0x010400001d14783b */ /* 0x000ea80000004200 */
[----:B------:R-:W-:Y:S01]  /*14470*/  LDSM.16.MT88.4 R16, [R0+0x10000] ;  /* 0x010000000010783b */ /* 0x000fe20000004200 */
[----:B-1----:R-:W-:Y:S03]  /*14480*/  HMMA.16816.F32.BF16 R12, R4, R8, RZ ;  /* 0x00000008040c723c */ /* 0x002fe600000418ff */
[----:B--2---:R-:W-:Y:S04]  /*14490*/  STL.64 [R1+0x2758], R22 ;  /* 0x0027581601007387 */ /* 0x004fe80000100a00 */
[----:B------:R1:W-:Y:S04]  /*144a0*/  STL.64 [R1+0x2750], R20 ;  /* 0x0027501401007387 */ /* 0x0003e80000100a00 */
[----:B------:R2:W-:Y:S04]  /*144b0*/  STL.64 [R1+0x2738], R26 ;  /* 0x0027381a01007387 */ /* 0x0005e80000100a00 */
[----:B------:R3:W-:Y:S09]  /*144c0*/  STL.64 [R1+0x2730], R24 ;  /* 0x0027301801007387 */ /* 0x0007f20000100a00 */
[----:B-1----:R-:W-:Y:S01]  /*144d0*/  MOV R20, R14 ;  /* 0x0000000e00147202 */ /* 0x002fe20000000f00 */
[----:B------:R-:W-:Y:S01]  /*144e0*/  IMAD.MOV.U32 R2, RZ, RZ, R15 ;  /* 0x000000ffff027224 */ /* 0x000fe200078e000f */
[----:B------:R-:W-:Y:S01]  /*144f0*/  MOV R22, R12 ;  /* 0x0000000c00167202 */ /* 0x000fe20000000f00 */
[----:B------:R-:W-:Y:S01]  /*14500*/  IMAD.MOV.U32 R21, RZ, RZ, R13 ;  /* 0x000000ffff157224 */ /* 0x000fe200078e000d */
[----:B------:R-:W4:Y:S04]  /*14510*/  LDL.LU.64 R14, [R1+0x2768] ;  /* 0x00276800010e7983 */ /* 0x000f280000300a00 */
[----:B------:R-:W3:Y:S01]  /*14520*/  LDL.LU.64 R12, [R1+0x2760] ;  /* 0x00276000010c7983 */ /* 0x000ee20000300a00 */
[C---:B0-----:R-:W-:Y:S01]  /*14530*/  LOP3.LUT R3, R28.reuse, 0x7, RZ, 0xc0, !PT ;  /* 0x000000071c037812 */ /* 0x041fe200078ec0ff */
[C---:B--2---:R-:W-:Y:S01]  /*14540*/  IMAD.SHL.U32 R27, R28.reuse, 0x2, RZ ;  /* 0x000000021c1b7824 */ /* 0x044fe200078e00ff */
[----:B------:R-:W-:-:S02]  /*14550*/  LOP3.LUT R23, R28, 0x60, RZ, 0xc0, !PT ;  /* 0x000000601c177812 */ /* 0x000fc400078ec0ff */
[----:B------:R-:W-:-:S04]  /*14560*/  SHF.L.U32 R28, R3, 0x4, RZ ;  /* 0x00000004031c7819 */ /* 0x000fc800000006ff */
[----:B------:R-:W-:Y:S01]  /*14570*/  LOP3.LUT R28, R28, 0x30, R27, 0x78, !PT ;  /* 0x000000301c1c7812 */ /* 0x000fe200078e781b */
[----:B------:R-:W-:-:S05]  /*14580*/  IMAD R3, R3, 0x4, R23 ;  /* 0x0000000403037824 */ /* 0x000fca00078e0217 */
[----:B------:R-:W-:-:S04]  /*14590*/  LEA R3, R3, R28, 0x8 ;  /* 0x0000001c03037211 */ /* 0x000fc800078e40ff */
[----:B------:R-:W-:Y:S01]  /*145a0*/  LOP3.LUT R3, R3, 0x40, RZ, 0x3c, !PT ;  /* 0x0000004003037812 */ /* 0x000fe200078e3cff */
[----:B---3--:R-:W-:Y:S11]  /*145b0*/  HMMA.16816.F32.BF16 R24, R4, R12, RZ ;  /* 0x0000000c0418723c */ /* 0x008ff600000418ff */
[----:B------:R-:W-:Y:S11]  /*145c0*/  @!UPT UIADD3 URZ, URZ, URZ, URZ ;  /* 0x0000003f3f3ff290 */ /* 0x000ff6000fffe03f */
[----:B------:R-:W-:Y:S01]  /*145d0*/  @!UPT UIADD3 URZ, URZ, URZ, URZ ;  /* 0x0000003f3f3ff290 */ /* 0x000fe2000fffe03f */
[----:B------:R0:W-:Y:S04]  /*145e0*/  STL.64 [R1+0x2748], R26 ;  /* 0x0027481a01007387 */ /* 0x0001e80000100a00 */
[----:B------:R1:W-:Y:S01]  /*145f0*/  STL.64 [R1+0x2740], R24 ;  /* 0x0027401801007387 */ /* 0x0003e20000100a00 */
[----:B0-----:R-:W-:Y:S02]  /*14600*/  IMAD.MOV.U32 R26, RZ, RZ, R20 ;  /* 0x000000ffff1a7224 */ /* 0x001fe400078e0014 */
[----:B-1----:R-:W-:Y:S01]  /*14610*/  IMAD.MOV.U32 R24, RZ, RZ, R22 ;  /* 0x000000ffff187224 */ /* 0x002fe200078e0016 */
[----:B------:R-:W-:Y:S02]  /*14620*/  MOV R25, R21 ;  /* 0x0000001500197202 */ /* 0x000fe40000000f00 */
[----:B------:R-:W0:Y:S04]  /*14630*/  LDSM.16.MT88.4 R20, [R29+0x10800] ;  /* 0x010800001d14783b */ /* 0x000e280000004200 */
[----:B------:R-:W-:Y:S04]  /*14640*/  STL [R1+0x2728], R29 ;  /* 0x0027281d01007387 */ /* 0x000fe80000100800 */
[----:B0-----:R-:W-:Y:S04]  /*14650*/  STL.64 [R1], R20 ;  /* 0x0000001401007387 */ /* 0x001fe80000100a00 */
[----:B------:R-:W-:Y:S04]  /*14660*/  STL.64 [R1+0x8], R22 ;  /* 0x0000081601007387 */ /* 0x000fe80000100a00 */
[----:B------:R-:W0:Y:S01]  /*14670*/  LDSM.16.M88.4 R20, [R3] ;  /* 0x000000000314783b */ /* 0x000e220000000200 */
[C---:B------:R-:W-:Y:S03]  /*14680*/  HMMA.16816.F32.BF16 R4, R16.reuse, R8, RZ ;  /* 0x000000081004723c */ /* 0x040fe600000418ff */
[----:B0-----:R-:W-:Y:S04]  /*14690*/  STL.64 [R1+0x50], R20 ;  /* 0x0000501401007387 */ /* 0x001fe80000100a00 */
[----:B------:R0:W-:Y:S02]  /*146a0*/  STL.64 [R1+0x58], R22 ;  /* 0x0000581601007387 */ /* 0x0001e40000100a00 */
[----:B0-----:R-:W-:Y:S11]  /*146b0*/  HMMA.16816.F32.BF16 R20, R16, R12, RZ ;  /* 0x0000000c1014723c */ /* 0x001ff600000418ff */
[----:B------:R-:W-:Y:S11]  /*146c0*/  @!UPT UIADD3 URZ, URZ, URZ, URZ ;  /* 0x0000003f3f3ff290 */ /* 0x000ff6000fffe03f */
[----:B------:R-:W-:Y:S02]  /*146d0*/  @!UPT UIADD3 URZ, URZ, URZ, URZ ;  /* 0x0000003f3f3ff290 */ /* 0x000fe4000fffe03f */
[----:B------:R-:W-:Y:S01]  /*146e0*/  IMAD.MOV.U32 R17, RZ, RZ, R20 ;  /* 0x000000ffff117224 */ /* 0x000fe200078e0014 */
[----:B------:R-:W-:Y:S01]  /*146f0*/  MOV R16, R21 ;  /* 0x0000001500107202 */ /* 0x000fe20000000f00 */
[----:B------:R-:W-:Y:S01]  /*14700*/  IMAD.MOV.U32 R13, RZ, RZ, R22 ;  /* 0x000000ffff0d7224 */ /* 0x000fe200078e0016 */
[----:B------:R-:W-:Y:S02]  /*14710*/  MOV R12, R23 ;  /* 0x00000017000c7202 */ /* 0x000fe40000000f00 */
[----:B------:R-:W0:Y:S04]  /*14720*/  LDSM.16.M88.4 R20, [R3+0x8000] ;  /* 0x008000000314783b */ /* 0x000e280000000200 */
[----:B0-----:R-:W-:Y:S01]  /*14730*/  STL.64 [R1+0x60], R20 ;  /* 0x0000601401007387 */ /* 0x001fe20000100a00 */
[----:B------:R-:W-:-:S03]  /*14740*/  IMAD.MOV.U32 R28, RZ, RZ, R23 ;  /* 0x000000ffff1c7224 */ /* 0x000fc600078e0017 */
[----:B------:R-:W-:Y:S04]  /*14750*/  STL [R1+0x68], R22 ;  /* 0x0000681601007387 */ /* 0x000fe80000100800 */
[----:B------:R-:W0:Y:S01]  /*14760*/  LDSM.16.MT88.4 R20, [R0+0x10800] ;  /* 0x010800000014783b */ /* 0x000e220000004200 */
[----:B------:R-:W-:-:S03]  /*14770*/  MOV R27, R2 ;  /* 0x00000002001b7202 */ /* 0x000fc60000000f00 */
[----:B------:R-:W-:Y:S01]  /*14780*/  STL [R1+0x26a8], R3 ;  /* 0x0026a80301007387 */ /* 0x000fe20000100800 */
[----:B0-----:R-:W-:-:S03]  /*14790*/  IMAD.MOV.U32 R9, RZ, RZ, R22 ;  /* 0x000000ffff097224 */ /* 0x001fc600078e0016 */
[----:B------:R0:W-:Y:S01]  /*147a0*/  STL [R1+0x20], R20 ;  /* 0x0000201401007387 */ /* 0x0001e20000100800 */
[----:B------:R-:W-:Y:S02]  /*147b0*/  MOV R8, R23 ;  /* 0x0000001700087202 */ /* 0x000fe40000000f00 */
[----:B------:R-:W-:Y:S01]  /*147c0*/  MOV R2, R21 ;  /* 0x0000001500027202 */ /* 0x000fe20000000f00 */
[----:B------:R-:W2:Y:S04]  /*147d0*/  LDL.LU.64 R22, [R1+0x2758] ;  /* 0x0027580001167983 */ /* 0x000ea80000300a00 */
[----:B0-----:R-:W2:Y:S02]  /*147e0*/  LDL.LU.64 R20, [R1+0x2750] ;  /* 0x0027500001147983 */ /* 0x001ea40000300a00 */
[C---:B--2---:R-:W-:Y:S11]  /*147f0*/  HMMA.16816.F32.BF16 R24, R20.reuse, R10, R24 ;  /* 0x0000000a1418723c */ /* 0x044ff60000041818 */
[----:B------:R-:W-:Y:S11]  /*14800*/  @!UPT UIADD3 URZ, URZ, URZ, URZ ;  /* 0x0000003f3f3ff290 */ /* 0x000ff6000fffe03f */
[----:B------:R-:W-:Y:S02]  /*14810*/  @!UPT UIADD3 URZ, URZ, URZ, URZ ;  /* 0x0000003f3f3ff290 */ /* 0x000fe4000fffe03f */
[----:B------:R-:W-:Y:S01]  /*14820*/  IMAD.MOV.U32 R18, RZ, RZ, R26 ;  /* 0x000000ffff127224 */ /* 0x000fe200078e001a */
[----:B------:R-:W-:Y:S01]  /*14830*/  MOV R3, R27 ;  /* 0x0000001b00037202 */ /* 0x000fe20000000f00 */
[----:B------:R-:W-:Y:S01]  /*14840*/  IMAD.MOV.U32 R29, RZ, RZ, R24 ;  /* 0x000000ffff1d7224 */ /* 0x000fe200078e0018 */
[----:B------:R-:W-:Y:S01]  /*14850*/  MOV R19, R25 ;  /* 0x0000001900137202 */ /* 0x000fe20000000f00 */
[----:B------:R-:W4:Y:S04]  /*14860*/  LDL.LU.64 R26, [R1+0x2748] ;  /* 0x00274800011a7983 */ /* 0x000f280000300a00 */
[----:B------:R-:W4:Y:S02]  /*14870*/  LDL.LU.64 R24, [R1+0x2740] ;  /* 0x0027400001187983 */ /* 0x000f240000300a00 */
[----:B----4-:R-:W-:Y:S02]  /*14880*/  HMMA.16816.F32.BF16 R20, R20, R14, R24 ;  /* 0x0000000e1414723c */ /* 0x010fe40000041818 */
[----:B------:R-:W2:Y:S04]  /*14890*/  LDL.LU.64 R26, [R1+0x2738] ;  /* 0x00273800011a7983 */ /* 0x000ea80000300a00 */
[----:B------:R-:W2:Y:S11]  /*148a0*/  LDL.LU.64 R24, [R1+0x2730] ;  /* 0x0027300001187983 */ /* 0x000eb60000300a00 */
[----:B------:R-:W-:Y:S06]  /*148b0*/  @!UPT UIADD3 URZ, URZ, URZ, URZ ;  /* 0x0000003f3f3ff290 */ /* 0x000fec000fffe03f */
[----:B------:R-:W-:Y:S04]  /*148c0*/  STL.64 [R1+0x2710], R22 ;  /* 0x0027101601007387 */ /* 0x000fe80000100a00 */
[----:B------:R0:W-:Y:S02]  /*148d0*/  STL.64 [R1+0x2708], R20 ;  /* 0x0027081401007387 */ /* 0x0001e40000100a00 */
[----:B0-----:R-:W-:Y:S02]  /*148e0*/  IMAD.MOV.U32 R20, RZ, RZ, R29 ;  /* 0x000000ffff147224 */ /* 0x001fe400078e001d */
[----:B------:R-:W3:Y:S01]  /*148f0*/  LDL.LU R29, [R1+0x2728] ;  /* 0x00272800011d7983 */ /* 0x000ee20000300800 */
[----:B------:R-:W-:Y:S01]  /*14900*/  IMAD.MOV.U32 R22, RZ, RZ, R18 ;  /* 0x000000ffff167224 */ /* 0x000fe200078e0012 */
[----:B------:R-:W-:-:S02]  /*14910*/  MOV R23, R3 ;  /* 0x0000000300177202 */ /* 0x000fc40000000f00 */
[----:B------:R-:W-:-:S03]  /*14920*/  MOV R21, R19 ;  /* 0x0000001300157202 */ /* 0x000fc60000000f00 */
[----:B------:R0:W-:Y:S04]  /*14930*/  STL.64 [R1+0x2720], R22 ;  /* 0x0027201601007387 */ /* 0x0001e80000100a00 */
[----:B------:R1:W-:Y:S01]  /*14940*/  STL.64 [R1+0x2718], R20 ;  /* 0x0027181401007387 */ /* 0x0003e20000100a00 */
[----:B0-----:R-:W-:Y:S01]  /*14950*/  IMAD.MOV.U32 R22, RZ, RZ, R13 ;  /* 0x000000ffff167224 */ /* 0x001fe200078e000d */
[----:B------:R-:W-:Y:S01]  /*14960*/  MOV R23, R12 ;  /* 0x0000000c00177202 */ /* 0x000fe20000000f00 */
[----:B-1----:R-:W-:Y:S01]  /*14970*/  IMAD.MOV.U32 R20, RZ, RZ, R17 ;  /* 0x000000ffff147224 */ /* 0x002fe200078e0011 */
[----:B------:R-:W-:Y:S01]  /*14980*/  MOV R21, R16 ;  /* 0x0000001000157202 */ /* 0x000fe20000000f00 */
[----:B------:R0:W-:Y:S04]  /*14990*/  STL.64 [R1+0x2700], R8 ;  /* 0x0027000801007387 */ /* 0x0001e80000100a00 */
[----:B0-----:R-:W4:Y:S01]  /*149a0*/  LDL.LU.64 R8, [R1+0x60] ;  /* 0x0000600001087983 */ /* 0x001f220000300a00 */
[C---:B--2---:R-:W-:Y:S08]  /*149b0*/  HMMA.16816.F32.BF16 R16, R24.reuse, R10, R4 ;  /* 0x0000000a1810723c */ /* 0x044ff00000041804 */
[----:B------:R-:W-:Y:S01]  /*149c0*/  HMMA.16816.F32.BF16 R24, R24, R14, R20 ;  /* 0x0000000e1818723c */ /* 0x000fe20000041814 */
[----:B------:R-:W-:Y:S04]  /*149d0*/  LDSM.16.MT88.4 R12, [R0+0x10c00] ;  /* 0x010c0000000c783b */ /* 0x000fe80000004200 */
[----:B---3--:R-:W0:Y:S04]  /*149e0*/  LDSM.16.MT88.4 R4, [R29+0x10c00] ;  /* 0x010c00001d04783b */ /* 0x008e280000004200 */
[----:B0-----:R-:W-:Y:S04]  /*149f0*/  STL.64 [R1+0x26f0], R6 ;  /* 0x0026f00601007387 */ /* 0x001fe80000100a00 */
[----:B------:R0:W-:Y:S04]  /*14a00*/  STL.64 [R1+0x26e8], R4 ;  /* 0x0026e80401007387 */ /* 0x0001e80000100a00 */
[----:B0-----:R-:W2:Y:S04]  /*14a10*/  LDL.LU R4, [R1] ;  /* 0x0000000001047983 */ /* 0x001ea80000300800 */
[----:B------:R-:W2:Y:S04]  /*14a20*/  LDL.LU R5, [R1+0x4] ;  /* 0x0000040001057983 */ /* 0x000ea80000300800 */
[----:B------:R-:W2:Y:S04]  /*14a30*/  LDL.LU R6, [R1+0x8] ;  /* 0x0000080001067983 */ /* 0x000ea80000300800 */
[----:B------:R-:W2:Y:S04]  /*14a40*/  LDL.LU R7, [R1+0xc] ;  /* 0x00000c0001077983 */ /* 0x000ea80000300800 */
[----:B------:R-:W2:Y:S04]  /*14a50*/  LDL.LU.64 R22, [R1+0x2720] ;  /* 0x0027200001167983 */ /* 0x000ea80000300a00 */
[----:B------:R-:W2:Y:S04]  /*14a60*/  LDL.LU.64 R20, [R1+0x2718] ;  /* 0x0027180001147983 */ /* 0x000ea80000300a00 */
[----:B------:R-:W-:Y:S04]  /*14a70*/  STL.64 [R1+0x26d0], R14 ;  /* 0x0026d00e01007387 */ /* 0x000fe80000100a00 */
[----:B------:R0:W-:Y:S04]  /*14a80*/  STL.64 [R1+0x26c8], R12 ;  /* 0x0026c80c01007387 */ /* 0x0001e80000100a00 */
[----:B0-----:R-:W2:Y:S04]  /*14a90*/  LDL R12, [R1+0x50] ;  /* 0x00005000010c7983 */ /* 0x001ea80000100800 */
[----:B------:R-:W2:Y:S02]  /*14aa0*/  LDL R13, [R1+0x54] ;  /* 0x00005400010d7983 */ /* 0x000ea40000100800 */
[C---:B--2---:R-:W-:Y:S02]  /*14ab0*/  HMMA.16816.F32.BF16 R12, R4.reuse, R12, R20 ;  /* 0x0000000c040c723c */ /* 0x044fe40000041814 */
[----:B------:R-:W2:Y:S04]  /*14ac0*/  LDL.LU.64 R22, [R1+0x2710] ;  /* 0x0027100001167983 */ /* 0x000ea80000300a00 */
[----:B------:R-:W2:Y:S01]  /*14ad0*/  LDL.LU.64 R20, [R1+0x2708] ;  /* 0x0027080001147983 */ /* 0x000ea20000300a00 */
[----:B----4-:R-:W-:Y:S11]  /*14ae0*/  MOV R3, R9 ;  /* 0x0000000900037202 */ /* 0x010ff60000000f00 */
[----:B------:R-:W-:Y:S05]  /*14af0*/  @!UPT UIADD3 URZ, URZ, URZ, URZ ;  /* 0x0000003f3f3ff290 */ /* 0x000fea000fffe03f */
[----:B------:R-:W-:Y:S04]  /*14b00*/  STL.64 [R1+0x10], R12 ;  /* 0x0000100c01007387 */ /* 0x000fe80000100a00 */
[----:B------:R2:W-:Y:S02]  /*14b10*/  STL.64 [R1+0x18], R14 ;  /* 0x0000180e01007387 */ /* 0x0005e40000100a00 */
[----:B--2---:R-:W-:Y:S07]  /*14b20*/  HMMA.16816.F32.BF16 R12, R4, R8, R20 ;  /* 0x00000008040c723c */ /* 0x004fee0000041814 */
[----:B------:R-:W-:-:S02]  /*14b30*/  IMAD.MOV.U32 R4, RZ, RZ, R8 ;  /* 0x000000ffff047224 */ /* 0x000fc400078e0008 */
[----:B------:R-:W2:Y:S01]  /*14b40*/  LDL.LU.64 R8, [R1+0x2700] ;  /* 0x0027000001087983 */ /* 0x000ea20000300a00 */
[----:B------:R-:W-:-:S03]  /*14b50*/  IMAD.MOV.U32 R21, RZ, RZ, R2 ;  /* 0x000000ffff157224 */ /* 0x000fc600078e0002 */
[----:B------:R-:W3:Y:S04]  /*14b60*/  LDL.LU R20, [R1+0x20] ;  /* 0x0000200001147983 */ /* 0x000ee80000300800 */
[----:B------:R-:W4:Y:S06]  /*14b70*/  LDL.LU R2, [R1+0x26f8] ;  /* 0x0026f80001027983 */ /* 0x000f2c0000300800 */
[----:B------:R-:W-:Y:S04]  /*14b80*/  STL.64 [R1+0x26e0], R14 ;  /* 0x0026e00e01007387 */ /* 0x000fe80000100a00 */
[----:B------:R0:W-:Y:S04]  /*14b90*/  STL.64 [R1+0x26d8], R12 ;  /* 0x0026d80c01007387 */ /* 0x0001e80000100a00 */
[----:B0-----:R-:W3:Y:S04]  /*14ba0*/  LDL.LU.64 R12, [R1+0x50] ;  /* 0x00005000010c7983 */ /* 0x001ee80000300a00 */
[----:B------:R-:W4:Y:S01]  /*14bb0*/  LDL.64 R14, [R1+0x58] ;  /* 0x00005800010e7983 */ /* 0x000f220000100a00 */
[----:B--2---:R-:W-:Y:S01]  /*14bc0*/  MOV R22, R9 ;  /* 0x0000000900167202 */ /* 0x004fe20000000f00 */
[----:B------:R-:W-:-:S02]  /*14bd0*/  IMAD.MOV.U32 R23, RZ, RZ, R8 ;  /* 0x000000ffff177224 */ /* 0x000fc400078e0008 */
[----:B------:R-:W0:Y:S05]  /*14be0*/  LDSM.16.MT88.4 R8, [R29+0x11000] ;  /* 0x011000001d08783b */ /* 0x000e2a0000004200 */
[----:B---3--:R-:W-:Y:S01]  /*14bf0*/  HMMA.16816.F32.BF16 R16, R20, R12, R16 ;  /* 0x0000000c1410723c */ /* 0x008fe20000041810 */
[----:B0-----:R0:W-:Y:S04]  /*14c00*/  STL.64 [R1+0x26b8], R10 ;  /* 0x0026b80a01007387 */ /* 0x0011e80000100a00 */
[----:B------:R1:W-:Y:S04]  /*14c10*/  STL.64 [R1+0x26b0], R8 ;  /* 0x0026b00801007387 */ /* 0x0003e80000100a00 */
[----:B0-----:R-:W2:Y:S01]  /*14c20*/  LDL.LU R10, [R1+0x68] ;  /* 0x00006800010a7983 */ /* 0x001ea20000300800 */
[----:B-1----:R-:W-:Y:S01]  /*14c30*/  MOV R8, R4 ;  /* 0x0000000400087202 */ /* 0x002fe20000000f00 */
[----:B------:R-:W-:-:S02]  /*14c40*/  IMAD.MOV.U32 R9, RZ, RZ, R3 ;  /* 0x000000ffff097224 */ /* 0x000fc400078e0003 */
[----:B----4-:R-:W0:Y:S05]  /*14c50*/  LDSM.16.M88.4 R4, [R2+0x80] ;  /* 0x000080000204783b */ /* 0x010e2a0000000200 */
[----:B------:R-:W-:Y:S01]  /*14c60*/  HMMA.16816.F32.BF16 R24, R20, R8, R24 ;  /* 0x000000081418723c */ /* 0x000fe20000041818 */
[----:B------:R-:W1:Y:S01]  /*14c70*/  LDSM.16.M88.4 R20, [R2+0x8080] ;  /* 0x008080000214783b */ /* 0x000e620000000200 */
[----:B------:R-:W-:Y:S01]  /*14c80*/  MOV R11, R28 ;  /* 0x0000001c000b7202 */ /* 0x000fe20000000f00 */
[----:B0-----:R-:W-:Y:S02]  /*14c90*/  IMAD.MOV.U32 R3, RZ, RZ, R5 ;  /* 0x000000ffff037224 */ /* 0x001fe400078e0005 */
[----:B------:R-:W-:Y:S04]  /*14ca0*/  STL.64 [R1+0x70], R4 ;  /* 0x0000700401007387 */ /* 0x000fe80000100a00 */
[----:B------:R0:W-:Y:S01]  /*14cb0*/  STL.64 [R1+0x78], R6 ;  /* 0x0000780601007387 */ /* 0x0001e20000100a00 */
[----:B-1----:R-:W-:-:S03]  /*14cc0*/  MOV R28, R23 ;  /* 0x00000017001c7202 */ /* 0x002fc60000000f00 */
[----:B0-----:R-:W3:Y:S04]  /*14cd0*/  LDL.LU.64 R6, [R1+0x26f0] ;  /* 0x0026f00001067983 */ /* 0x001ee80000300a00 */
[----:B------:R-:W3:Y:S04]  /*14ce0*/  LDL.LU.64 R4, [R1+0x26e8] ;  /* 0x0026e80001047983 */ /* 0x000ee80000300a00 */
[----:B------:R-:W-:Y:S04]  /*14cf0*/  STL [R1+0x26c0], R3 ;  /* 0x0026c00301007387 */ /* 0x000fe80000100800 */
[----:B------:R-:W-:Y:S04]  /*14d00*/  STL [R1+0x26c4], R27 ;  /* 0x0026c41b01007387 */ /* 0x000fe80000100800 */
[----:B------:R-:W-:Y:S04]  /*14d10*/  STL.64 [R1+0x40], R20 ;  /* 0x0000401401007387 */ /* 0x000fe80000100a00 */
[----:B------:R-:W-:Y:S04]  /*14d20*/  STL [R1+0x48], R22 ;  /* 0x0000481601007387 */ /* 0x000fe80000100800 */
[----:B------:R-:W0:Y:S04]  /*14d30*/  LDSM.16.MT88.4 R20, [R0+0x11000] ;  /* 0x011000000014783b */ /* 0x000e280000004200 */
[----:B------:R-:W-:Y:S04]  /*14d40*/  STL [R1+0x2640], R2 ;  /* 0x0026400201007387 */ /* 0x000fe80000100800 */
[----:B0-----:R-:W-:Y:S04]  /*14d50*/  STL.64 [R1+0x2698], R22 ;  /* 0x0026981601007387 */ /* 0x001fe80000100a00 */
[----:B------:R0:W-:Y:S04]  /*14d60*/  STL.64 [R1+0x2690], R20 ;  /* 0x0026901401007387 */ /* 0x0001e80000100a00 */
[----:B0-----:R-:W4:Y:S04]  /*14d70*/  LDL.LU.64 R20, [R1+0x40] ;  /* 0x0000400001147983 */ /* 0x001f280000300a00 */
[----:B----4-:R0:W-:Y:S04]  /*14d80*/  STL.64 [R1+0x26a0], R20 ;  /* 0x0026a01401007387 */ /* 0x0101e80000100a00 */
[----:B0-----:R-:W3:Y:S04]  /*14d90*/  LDL.LU R20, [R1+0x10] ;  /* 0x0000100001147983 */ /* 0x001ee80000300800 */
[----:B------:R-:W3:Y:S04]  /*14da0*/  LDL.LU R21, [R1+0x14] ;  /* 0x0000140001157983 */ /* 0x000ee80000300800 */
[----:B------:R-:W3:Y:S04]  /*14db0*/  LDL.LU R22, [R1+0x18] ;  /* 0x0000180001167983 */ /* 0x000ee80000300800 */
[----:B------:R-:W3:Y:S01]  /*14dc0*/  LDL.LU R23, [R1+0x1c] ;  /* 0x00001c0001177983 */ /* 0x000ee20000300800 */
[----:B------:R-:W-:Y:S01]  /*14dd0*/  IMAD.MOV.U32 R27, RZ, RZ, R14 ;  /* 0x000000ffff1b7224 */ /* 0x000fe200078e000e */
[C---:B---3--:R-:W-:Y:S02]  /*14de0*/  HMMA.16816.F32.BF16 R20, R4.reuse, R14, R20 ;  /* 0x0000000e0414723c */ /* 0x048fe40000041814 */
[----:B------:R-:W2:Y:S04]  /*14df0*/  LDL.LU.64 R14, [R1+0x26e0] ;  /* 0x0026e000010e7983 */ /* 0x000ea80000300a00 */
[----:B------:R-:W2:Y:S02]  /*14e00*/  LDL.LU.64 R12, [R1+0x26d8] ;  /* 0x0026d800010c7983 */ /* 0x000ea40000300a00 */
[----:B--2---:R-:W-:Y:S02]  /*14e10*/  HMMA.16816.F32.BF16 R4, R4, R10, R12 ;  /* 0x0000000a0404723c */ /* 0x004fe4000004180c */
[----:B------:R-:W2:Y:S04]  /*14e20*/  LDL.LU.64 R14, [R1+0x26d0] ;  /* 0x0026d000010e7983 */ /* 0x000ea80000300a00 */
[----:B------:R-:W2:Y:S11]  /*14e30*/  LDL.LU.64 R12, [R1+0x26c8] ;  /* 0x0026c800010c7983 */ /* 0x000eb60000300a00 */
[----:B------:R-:W-:Y:S07]  /*14e40*/  @!UPT UIADD3 URZ, URZ, URZ, URZ ;  /* 0x0000003f3f3ff290 */ /* 0x000fee000fffe03f */
[----:B------:R-:W-:Y:S01]  /*14e50*/  MOV R8, R6 ;  /* 0x0000000600087202 */ /* 0x000fe20000000f00 */
[----:B------:R-:W-:Y:S01]  /*14e60*/  IMAD.MOV.U32 R2, RZ, RZ, R7 ;  /* 0x000000ffff027224 */ /* 0x000fe200078e0007 */
[----:B------:R-:W-:Y:S02]  /*14e70*/  MOV R6, R27 ;  /* 0x0000001b00067202 */ /* 0x000fe40000000f00 */
[----:B------:R-:W3:Y:S04]  /*14e80*/  LDL.LU R27, [R1+0x26c4] ;  /* 0x0026c400011b7983 */ /* 0x000ee80000300800 */
[----:B------:R-:W2:Y:S01]  /*14e90*/  LDL.LU R7, [R1+0x5c] ;  /* 0x00005c0001077983 */ /* 0x000ea20000300800 */
[----:B------:R-:W-:Y:S01]  /*14ea0*/  MOV R3, R4 ;  /* 0x0000000400037202 */ /* 0x000fe20000000f00 */
[----:B------:R-:W-:-:S02]  /*14eb0*/  IMAD.MOV.U32 R9, RZ, RZ, R5 ;  /* 0x000000ffff097224 */ /* 0x000fc400078e0005 */
[C---:B--2---:R-:W-:Y:S01]  /*14ec0*/  HMMA.16816.F32.BF16 R4, R12.reuse, R6, R16 ;  /* 0x000000060c04723c */ /* 0x044fe20000041810 */
[----:B------:R-:W0:Y:S07]  /*14ed0*/  LDSM.16.MT88.4 R16, [R29+0x11400] ;  /* 0x011400001d10783b */ /* 0x000e2e0000004200 */
[----:B---3--:R-:W-:Y:S01]  /*14ee0*/  HMMA.16816.F32.BF16 R24, R12, R10, R24 ;  /* 0x0000000a0c18723c */ /* 0x008fe20000041818 */
[----:B------:R-:W1:Y:S04]  /*14ef0*/  LDSM.16.MT88.4 R12, [R0+0x11400] ;  /* 0x01140000000c783b */ /* 0x000e680000004200 */
[----:B0-----:R0:W-:Y:S04]  /*14f00*/  STL.64 [R1+0x2688], R18 ;  /* 0x0026881201007387 */ /* 0x0011e80000100a00 */
[----:B------:R2:W-:Y:S01]  /*14f10*/  STL.64 [R1+0x2680], R16 ;  /* 0x0026801001007387 */ /* 0x0005e20000100a00 */
[----:B0-----:R-:W-:-:S02]  /*14f20*/  IMAD.MOV.U32 R18, RZ, RZ, R8 ;  /* 0x000000ffff127224 */ /* 0x001fc400078e0008 */
[----:B--2---:R-:W-:Y:S02]  /*14f30*/  IMAD.MOV.U32 R16, RZ, RZ, R3 ;  /* 0x000000ffff107224 */ /* 0x004fe400078e0003 */
[----:B------:R-:W2:Y:S01]  /*14f40*/  LDL.LU R3, [R1+0x26c0] ;  /* 0x0026c00001037983 */ /* 0x000ea20000300800 */
[----:B------:R-:W-:-:S03]  /*14f50*/  MOV R17, R9 ;  /* 0x0000000900117202 */ /* 0x000fc60000000f00 */
[----:B------:R-:W3:Y:S04]  /*14f60*/  LDL.LU.64 R10, [R1+0x26b8] ;  /* 0x0026b800010a7983 */ /* 0x000ee80000300a00 */
[----:B------:R-:W3:Y:S04]  /*14f70*/  LDL.LU.64 R8, [R1+0x26b0] ;  /* 0x0026b00001087983 */ /* 0x000ee80000300a00 */
[----:B-1----:R-:W-:Y:S04]  /*14f80*/  STL.64 [R1+0x2668], R14 ;  /* 0x0026680e01007387 */ /* 0x002fe80000100a00 */
[----:B------:R0:W-:Y:S04]  /*14f90*/  STL.64 [R1+0x2660], R12 ;  /* 0x0026600c01007387 */ /* 0x0001e80000100a00 */
[----:B0-----:R-:W3:Y:S01]  /*14fa0*/  LDL R12, [R1+0x70] ;  /* 0x00007000010c7983 */ /* 0x001ee20000100800 */
[----:B--2---:R-:W-:-:S03]  /*14fb0*/  IMAD.MOV.U32 R13, RZ, RZ, R3 ;  /* 0x000000ffff0d7224 */ /* 0x004fc600078e0003 */
[----:B------:R-:W2:Y:S04]  /*14fc0*/  LDL.LU R3, [R1+0x26a8] ;  /* 0x0026a80001037983 */ /* 0x000ea80000300800 */
[C---:B---3--:R-:W-:Y:S01]  /*14fd0*/  HMMA.16816.F32.BF16 R12, R8.reuse, R12, R20 ;  /* 0x0000000c080c723c */ /* 0x048fe20000041814 */
[----:B------:R-:W3:Y:S01]  /*14fe0*/  LDL.LU.64 R20, [R1+0x26a0] ;  /* 0x0026a00001147983 */ /* 0x000ee20000300a00 */
[----:B------:R-:W-:Y:S11]  /*14ff0*/  MOV R19, R2 ;  /* 0x0000000200137202 */ /* 0x000ff60000000f00 */
[----:B------:R-:W-:Y:S10]  /*15000*/  @!UPT UIADD3 URZ, URZ, URZ, URZ ;  /* 0x0000003f3f3ff290 */ /* 0x000ff4000fffe03f */
[----:B------:R-:W-:Y:S04]  /*15010*/  STL.64 [R1+0x10], R12 ;  /* 0x0000100c01007387 */ /* 0x000fe80000100a00 */
[----:B------:R3:W-:Y:S04]  /*15020*/  STL.64 [R1+0x18], R14 ;  /* 0x0000180e01007387 */ /* 0x0007e80000100a00 */
[----:B------:R-:W4:Y:S01]  /*15030*/  LDL.LU.64 R22, [R1+0x2698] ;  /* 0x0026980001167983 */ /* 0x000f220000300a00 */
[----:B---3--:R-:W-:Y:S01]  /*15040*/  HMMA.16816.F32.BF16 R12, R8, R20, R16 ;  /* 0x00000014080c723c */ /* 0x008fe20000041810 */
[----:B------:R-:W-:-:S06]  /*15050*/  IMAD.MOV.U32 R2, RZ, RZ, R21 ;  /* 0x000000ffff027224 */ /* 0x000fcc00078e0015 */
[----:B------:R-:W-:Y:S02]  /*15060*/  MOV R16, R20 ;  /* 0x0000001400107202 */ /* 0x000fe40000000f00 */
[----:B------:R-:W4:Y:S11]  /*15070*/  LDL.LU.64 R20, [R1+0x2690] ;  /* 0x0026900001147983 */ /* 0x000f360000300a00 */
[----:B------:R-:W-:Y:S03]  /*15080*/  @!UPT UIADD3 URZ, URZ, URZ, URZ ;  /* 0x0000003f3f3ff290 */ /* 0x000fe6000fffe03f */
[----:B------:R-:W-:Y:S04]  /*15090*/  STL.64 [R1+0x2678], R14 ;  /* 0x0026780e01007387 */ /* 0x000fe80000100a00 */
[----:B------:R0:W-:Y:S04]  /*150a0*/  STL.64 [R1+0x2670], R12 ;  /* 0x0026700c01007387 */ /* 0x0001e80000100a00 */
[----:B0-----:R-:W4:Y:S04]  /*150b0*/  LDL.LU.64 R12, [R1+0x70] ;  /* 0x00007000010c7983 */ /* 0x001f280000300a00 */
[----:B------:R-:W3:Y:S01]  /*150c0*/  LDL.64 R14, [R1+0x78] ;  /* 0x00007800010e7983 */ /* 0x000ee20000100a00 */
[----:B----4-:R-:W-:Y:S03]  /*150d0*/  HMMA.16816.F32.BF16 R8, R20, R12, R4 ;  /* 0x0000000c1408723c */ /* 0x010fe60000041804 */
[----:B------:R-:W0:Y:S04]  /*150e0*/  LDSM.16.MT88.4 R4, [R29+0x11800] ;  /* 0x011800001d04783b */ /* 0x000e280000004200 */
[----:B0-----:R0:W-:Y:S04]  /*150f0*/  STL.64 [R1+0x2650], R6 ;  /* 0x0026500601007387 */ /* 0x0011e80000100a00 */
[----:B------:R1:W-:Y:S04]  /*15100*/  STL.64 [R1+0x2648], R4 ;  /* 0x0026480401007387 */ /* 0x0003e80000100a00 */
[----:B0-----:R-:W4:Y:S01]  /*15110*/  LDL.LU R6, [R1+0x48] ;  /* 0x0000480001067983 */ /* 0x001f220000300800 */
[----:B-1----:R-:W-:Y:S01]  /*15120*/  MOV R4, R16 ;  /* 0x0000001000047202 */ /* 0x002fe20000000f00 */
[----:B------:R-:W-:-:S02]  /*15130*/  IMAD.MOV.U32 R5, RZ, RZ, R2 ;  /* 0x000000ffff057224 */ /* 0x000fc400078e0002 */
[----:B--2---:R-:W0:Y:S05]  /*15140*/  LDSM.16.M88.4 R16, [R3+0x80] ;  /* 0x000080000310783b */ /* 0x004e2a0000000200 */
[----:B------:R-:W-:Y:S01]  /*15150*/  HMMA.16816.F32.BF16 R24, R20, R4, R24 ;  /* 0x000000041418723c */ /* 0x000fe20000041818 */
[----:B------:R-:W1:Y:S01]  /*15160*/  LDSM.16.M88.4 R20, [R3+0x8080] ;  /* 0x008080000314783b */ /* 0x000e620000000200 */
[----:B------:R-:W-:Y:S01]  /*15170*/  MOV R7, R28 ;  /* 0x0000001c00077202 */ /* 0x000fe20000000f00 */
[----:B0-----:R-:W-:Y:S02]  /*15180*/  IMAD.MOV.U32 R2, RZ, RZ, R17 ;  /* 0x000000ffff027224 */ /* 0x001fe400078e0011 */
[----:B------:R-:W-:Y:S04]  /*15190*/  STL.64 [R1+0x30], R16 ;  /* 0x0000301001007387 */ /* 0x000fe80000100a00 */
[----:B------:R0:W-:Y:S01]  /*151a0*/  STL.64 [R1+0x38], R18 ;  /* 0x0000381201007387 */ /* 0x0001e20000100a00 */
[----:B-1----:R-:W-:-:S03]  /*151b0*/  MOV R28, R23 ;  /* 0x00000017001c7202 */ /* 0x002fc60000000f00 */
[----:B0-----:R-:W2:Y:S04]  /*151c0*/  LDL.LU.64 R18, [R1+0x2688] ;  /* 0x0026880001127983 */ /* 0x001ea80000300a00 */
[----:B------:R-:W2:Y:S04]  /*151d0*/  LDL.LU.64 R16, [R1+0x2680] ;  /* 0x0026800001107983 */ /* 0x000ea80000300a00 */
        /* <DEDUP_REMOVED lines=8> */
[----:B0-----:R-:W2:Y:S04]  /*15260*/  LDL.LU.64 R20, [R1+0x20] ;  /* 0x0000200001147983 */ /* 0x001ea80000300a00 */
[----:B--2---:R0:W-:Y:S04]  /*15270*/  STL.64 [R1+0x2638], R20 ;  /* 0x0026381401007387 */ /* 0x0041e80000100a00 */
[----:B0-----:R-:W2:Y:S04]  /*15280*/  LDL.LU R20, [R1+0x10] ;  /* 0x0000100001147983 */ /* 0x001ea80000300800 */
[----:B------:R-:W2:Y:S04]  /*15290*/  LDL.LU R21, [R1+0x14] ;  /* 0x0000140001157983 */ /* 0x000ea80000300800 */
[----:B------:R-:W2:Y:S04]  /*152a0*/  LDL.LU R22, [R1+0x18] ;  /* 0x0000180001167983 */ /* 0x000ea80000300800 */
[----:B------:R-:W2:Y:S01]  /*152b0*/  LDL.LU R23, [R1+0x1c] ;  /* 0x00001c0001177983 */ /* 0x000ea20000300800 */
[----:B---3--:R-:W-:Y:S01]  /*152c0*/  IMAD.MOV.U32 R27, RZ, RZ, R14 ;  /* 0x000000ffff1b7224 */ /* 0x008fe200078e000e */
[C---:B--2---:R-:W-:Y:S02]  /*152d0*/  HMMA.16816.F32.BF16 R20, R16.reuse, R14, R20 ;  /* 0x0000000e1014723c */ /* 0x044fe40000041814 */
[----:B------:R-:W4:Y:S04]  /*152e0*/  LDL.LU.64 R14, [R1+0x2678] ;  /* 0x00267800010e7983 */ /* 0x000f280000300a00 */
[----:B------:R-:W4:Y:S02]  /*152f0*/  LDL.LU.64 R12, [R1+0x2670] ;  /* 0x00267000010c7983 */ /* 0x000f240000300a00 */
[----:B----4-:R-:W-:Y:S02]  /*15300*/  HMMA.16816.F32.BF16 R16, R16, R6, R12 ;  /* 0x000000061010723c */ /* 0x010fe4000004180c */
        /* <DEDUP_REMOVED lines=9> */
[----:B------:R-:W-:Y:S01]  /*153a0*/  IMAD.MOV.U32 R5, RZ, RZ, R17 ;  /* 0x000000ffff057224 */ /* 0x000fe200078e0011 */
        /* <DEDUP_REMOVED lines=25> */
[----:B------:R-:W-:-:S02]  /*15540*/  IMAD.MOV.U32 R3, RZ, RZ, R21 ;  /* 0x000000ffff037224 */ /* 0x000fc400078e0015 */
[----:B------:R-:W0:Y:S04]  /*15550*/  LDSM.16.MT88.4 R4, [R29+0x12000] ;  /* 0x012000001d04783b */ /* 0x000e280000004200 */
[----:B------:R-:W-:Y:S02]  /*15560*/  MOV R16, R20 ;  /* 0x0000001400107202 */ /* 0x000fe40000000f00 */
[----:B------:R-:W4:Y:S11]  /*15570*/  LDL.LU.64 R20, [R1+0x2628] ;  /* 0x0026280001147983 */ /* 0x000f360000300a00 */
[----:B------:R-:W-:Y:S03]  /*15580*/  @!UPT UIADD3 URZ, URZ, URZ, URZ ;  /* 0x0000003f3f3ff290 */ /* 0x000fe6000fffe03f */
[----:B------:R-:W-:Y:S04]  /*15590*/  STL.64 [R1+0x2610], R14 ;  /* 0x0026100e01007387 */ /* 0x000fe80000100a00 */
[----:B------:R1:W-:Y:S04]  /*155a0*/  STL.64 [R1+0x2608], R12 ;  /* 0x0026080c01007387 */ /* 0x0003e80000100a00 */
[----:B-1----:R-:W3:Y:S04]  /*155b0*/  LDL.LU.64 R12, [R1+0x30] ;  /* 0x00003000010c7983 */ /* 0x002ee80000300a00 */
[----:B------:R-:W3:Y:S04]  /*155c0*/  LDL.64 R14, [R1+0x38] ;  /* 0x00003800010e7983 */ /* 0x000ee80000100a00 */
[----:B0-----:R0:W-:Y:S04]  /*155d0*/  STL.64 [R1+0x25e8], R6 ;  /* 0x0025e80601007387 */ /* 0x0011e80000100a00 */
[----:B------:R1:W-:Y:S04]  /*155e0*/  STL.64 [R1+0x25e0], R4 ;  /* 0x0025e00401007387 */ /* 0x0003e80000100a00 */
[----:B0-----:R-:W3:Y:S01]  /*155f0*/  LDL.LU R6, [R1+0x28] ;  /* 0x0000280001067983 */ /* 0x001ee20000300800 */
[----:B-1----:R-:W-:Y:S01]  /*15600*/  MOV R4, R16 ;  /* 0x0000001000047202 */ /* 0x002fe20000000f00 */
[----:B------:R-:W-:-:S02]  /*15610*/  IMAD.MOV.U32 R5, RZ, RZ, R3 ;  /* 0x000000ffff057224 */ /* 0x000fc400078e0003 */
[----:B--2---:R-:W0:Y:S01]  /*15620*/  LDSM.16.M88.4 R16, [R2+0x100] ;  /* 0x000100000210783b */ /* 0x004e220000000200 */
[----:B------:R-:W-:Y:S01]  /*15630*/  MOV R7, R28 ;  /* 0x0000001c00077202 */ /* 0x000fe20000000f00 */
[----:B0-----:R-:W-:Y:S02]  /*15640*/  IMAD.MOV.U32 R3, RZ, RZ, R17 ;  /* 0x000000ffff037224 */ /* 0x001fe400078e0011 */
[----:B------:R-:W-:Y:S04]  /*15650*/  STL.64 [R1+0x50], R16 ;  /* 0x0000501001007387 */ /* 0x000fe80000100a00 */
[----:B------:R0:W-:Y:S04]  /*15660*/  STL.64 [R1+0x58], R18 ;  /* 0x0000581201007387 */ /* 0x0001e80000100a00 */
[----:B0-----:R-:W2:Y:S04]  /*15670*/  LDL.LU.64 R18, [R1+0x2620] ;  /* 0x0026200001127983 */ /* 0x001ea80000300a00 */
[----:B------:R-:W2:Y:S04]  /*15680*/  LDL.LU.64 R16, [R1+0x2618] ;  /* 0x0026180001107983 */ /* 0x000ea80000300a00 */
[----:B------:R-:W-:Y:S01]  /*15690*/  STL [R1+0x25f0], R3 ;  /* 0x0025f00301007387 */ /* 0x000fe20000100800 */
[C---:B----4-:R-:W-:Y:S08]  /*156a0*/  HMMA.16816.F32.BF16 R24, R20.reuse, R4, R24 ;  /* 0x000000041418723c */ /* 0x050ff00000041818 */
[----:B---3--:R-:W-:Y:S01]  /*156b0*/  HMMA.16816.F32.BF16 R8, R20, R12, R8 ;  /* 0x0000000c1408723c */ /* 0x008fe20000041808 */
[----:B------:R-:W0:Y:S11]  /*156c0*/  LDSM.16.M88.4 R20, [R2+0x8100] ;  /* 0x008100000214783b */ /* 0x000e360000000200 */
[----:B------:R-:W-:Y:S03]  /*156d0*/  @!UPT UIADD3 URZ, URZ, URZ, URZ ;  /* 0x0000003f3f3ff290 */ /* 0x000fe6000fffe03f */
[----:B------:R-:W-:Y:S04]  /*156e0*/  STL [R1+0x25f4], R27 ;  /* 0x0025f41b01007387 */ /* 0x000fe80000100800 */
[----:B0-----:R-:W-:Y:S01]  /*156f0*/  STL.64 [R1+0x40], R20 ;  /* 0x0000401401007387 */ /* 0x001fe20000100a00 */
[----:B------:R-:W-:-:S03]  /*15700*/  MOV R28, R23 ;  /* 0x00000017001c7202 */ /* 0x000fc60000000f00 */
[----:B------:R-:W-:Y:S04]  /*15710*/  STL [R1+0x48], R22 ;  /* 0x0000481601007387 */ /* 0x000fe80000100800 */
[----:B------:R-:W0:Y:S04]  /*15720*/  LDSM.16.MT88.4 R20, [R0+0x12000] ;  /* 0x012000000014783b */ /* 0x000e280000004200 */
[----:B------:R-:W-:Y:S04]  /*15730*/  STL [R1+0x2570], R2 ;  /* 0x0025700201007387 */ /* 0x000fe80000100800 */
[----:B0-----:R-:W-:Y:S04]  /*15740*/  STL.64 [R1+0x25c8], R22 ;  /* 0x0025c81601007387 */ /* 0x001fe80000100a00 */
[----:B------:R0:W-:Y:S04]  /*15750*/  STL.64 [R1+0x25c0], R20 ;  /* 0x0025c01401007387 */ /* 0x0001e80000100a00 */
[----:B0-----:R-:W3:Y:S04]  /*15760*/  LDL.LU.64 R20, [R1+0x40] ;  /* 0x0000400001147983 */ /* 0x001ee80000300a00 */
[----:B---3--:R0:W-:Y:S04]  /*15770*/  STL.64 [R1+0x25d0], R20 ;  /* 0x0025d01401007387 */ /* 0x0081e80000100a00 */
[----:B0-----:R-:W2:Y:S04]  /*15780*/  LDL.LU R20, [R1+0x10] ;  /* 0x0000100001147983 */ /* 0x001ea80000300800 */
[----:B------:R-:W2:Y:S04]  /*15790*/  LDL.LU R21, [R1+0x14] ;  /* 0x0000140001157983 */ /* 0x000ea80000300800 */
[----:B------:R-:W2:Y:S04]  /*157a0*/  LDL.LU R22, [R1+0x18] ;  /* 0x0000180001167983 */ /* 0x000ea80000300800 */
[----:B------:R-:W2:Y:S01]  /*157b0*/  LDL.LU R23, [R1+0x1c] ;  /* 0x00001c0001177983 */ /* 0x000ea20000300800 */
[----:B------:R-:W-:Y:S01]  /*157c0*/  IMAD.MOV.U32 R27, RZ, RZ, R14 ;  /* 0x000000ffff1b7224 */ /* 0x000fe200078e000e */
[C---:B--2---:R-:W-:Y:S02]  /*157d0*/  HMMA.16816.F32.BF16 R20, R16.reuse, R14, R20 ;  /* 0x0000000e1014723c */ /* 0x044fe40000041814 */
        /* <DEDUP_REMOVED lines=510> */
[----:B---3--:R-:W-:Y:S01]  /*177c0*/  HMMA.16816.F32.BF16 R12, R4, R12, R20 ;  /* 0x0000000c040c723c */ /* 0x008fe20000041814 */
[----:B------:R-:W3:Y:S01]  /*177d0*/  LDL.LU.64 R20, [R1+0x2360] ;  /* 0x0023600001147983 */ /* 0x000ee20000300a00 */
[----:B------:R-:W-:Y:S11]  /*177e0*/  MOV R11, R2 ;  /* 0x00000002000b7202 */ /* 0x000ff60000000f00 */
[----:B------:R-:W-:Y:S10]  /*177f0*/  @!UPT UIADD3 URZ, URZ, URZ, URZ ;  /* 0x0000003f3f3ff290 */ /* 0x000ff4000fffe03f */
[----:B------:R-:W-:Y:S01]  /*17800*/  STL.64 [R1+0x10], R12 ;  /* 0x0000100c01007387 */ /* 0x000fe20000100a00 */
[----:B------:R-:W-:-:S03]  /*17810*/  MOV R2, R15 ;  /* 0x0000000f00027202 */ /* 0x000fc60000000f00 */
[----:B------:R3:W-:Y:S04]  /*17820*/  STL [R1+0x18], R14 ;  /* 0x0000180e01007387 */ /* 0x0007e80000100800 */
[----:B------:R-:W4:Y:S01]  /*17830*/  LDL.LU.64 R22, [R1+0x2358] ;  /* 0x0023580001167983 */ /* 0x000f220000300a00 */
[----:B---3--:R-:W-:Y:S03]  /*17840*/  HMMA.16816.F32.BF16 R12, R4, R20, R8 ;  /* 0x00000014040c723c */ /* 0x008fe60000041808 */
[----:B------:R-:W0:Y:S04]  /*17850*/  LDSM.16.MT88.4 R4, [R29+0x15800] ;  /* 0x015800001d04783b */ /* 0x000e280000004200 */
[----:B------:R-:W-:Y:S01]  /*17860*/  IMAD.MOV.U32 R9, RZ, RZ, R20 ;  /* 0x000000ffff097224 */ /* 0x000fe200078e0014 */
[----:B------:R-:W-:-:S02]  /*17870*/  MOV R8, R21 ;  /* 0x0000001500087202 */ /* 0x000fc40000000f00 */
[----:B------:R-:W4:Y:S11]  /*17880*/  LDL.LU.64 R20, [R1+0x2350] ;  /* 0x0023500001147983 */ /* 0x000f360000300a00 */
[----:B------:R-:W-:Y:S02]  /*17890*/  @!UPT UIADD3 URZ, URZ, URZ, URZ ;  /* 0x0000003f3f3ff290 */ /* 0x000fe4000fffe03f */
[----:B------:R-:W-:Y:S04]  /*178a0*/  STL.64 [R1+0x2338], R14 ;  /* 0x0023380e01007387 */ /* 0x000fe80000100a00 */
[----:B------:R1:W-:Y:S04]  /*178b0*/  STL.64 [R1+0x2330], R12 ;  /* 0x0023300c01007387 */ /* 0x0003e80000100a00 */
[----:B-1----:R-:W3:Y:S04]  /*178c0*/  LDL.LU.64 R12, [R1+0x50] ;  /* 0x00005000010c7983 */ /* 0x002ee80000300a00 */
[----:B------:R-:W3:Y:S04]  /*178d0*/  LDL.LU.64 R14, [R1+0x58] ;  /* 0x00005800010e7983 */ /* 0x000ee80000300a00 */
[----:B0-----:R0:W-:Y:S04]  /*178e0*/  STL.64 [R1+0x2318], R6 ;  /* 0x0023180601007387 */ /* 0x0011e80000100a00 */
[----:B------:R1:W-:Y:S04]  /*178f0*/  STL.64 [R1+0x2310], R4 ;  /* 0x0023100401007387 */ /* 0x0003e80000100a00 */
[----:B0-----:R-:W3:Y:S01]  /*17900*/  LDL.LU R6, [R1+0x48] ;  /* 0x0000480001067983 */ /* 0x001ee20000300800 */
[----:B-1----:R-:W-:Y:S01]  /*17910*/  IMAD.MOV.U32 R4, RZ, RZ, R9 ;  /* 0x000000ffff047224 */ /* 0x002fe200078e0009 */
[----:B------:R-:W-:-:S02]  /*17920*/  MOV R5, R8 ;  /* 0x0000000800057202 */ /* 0x000fc40000000f00 */
[----:B--2---:R-:W0:Y:S01]  /*17930*/  LDSM.16.M88.4 R8, [R3+0x280] ;  /* 0x000280000308783b */ /* 0x004e220000000200 */
[----:B------:R-:W-:-:S03]  /*17940*/  IMAD.MOV.U32 R7, RZ, RZ, R28 ;  /* 0x000000ffff077224 */ /* 0x000fc600078e001c */
[----:B0-----:R-:W-:Y:S04]  /*17950*/  STL.64 [R1+0x30], R8 ;  /* 0x0000300801007387 */ /* 0x001fe80000100a00 */
[----:B------:R0:W-:Y:S04]  /*17960*/  STL.64 [R1+0x38], R10 ;  /* 0x0000380a01007387 */ /* 0x0001e80000100a00 */
[----:B0-----:R-:W2:Y:S04]  /*17970*/  LDL.LU.64 R10, [R1+0x2348] ;  /* 0x00234800010a7983 */ /* 0x001ea80000300a00 */
[----:B------:R-:W2:Y:S01]  /*17980*/  LDL.LU.64 R8, [R1+0x2340] ;  /* 0x0023400001087983 */ /* 0x000ea20000300a00 */
[C---:B----4-:R-:W-:Y:S08]  /*17990*/  HMMA.16816.F32.BF16 R24, R20.reuse, R4, R24 ;  /* 0x000000041418723c */ /* 0x050ff00000041818 */
[----:B---3--:R-:W-:Y:S01]  /*179a0*/  HMMA.16816.F32.BF16 R16, R20, R12, R16 ;  /* 0x0000000c1410723c */ /* 0x008fe20000041810 */
[----:B------:R-:W0:Y:S04]  /*179b0*/  LDSM.16.M88.4 R20, [R3+0x8280] ;  /* 0x008280000314783b */ /* 0x000e280000000200 */
[----:B0-----:R-:W-:Y:S01]  /*179c0*/  STL.64 [R1+0x20], R20 ;  /* 0x0000201401007387 */ /* 0x001fe20000100a00 */
[----:B------:R-:W-:-:S03]  /*179d0*/  MOV R28, R23 ;  /* 0x00000017001c7202 */ /* 0x000fc60000000f00 */
[----:B------:R-:W-:Y:S04]  /*179e0*/  STL [R1+0x28], R22 ;  /* 0x0000281601007387 */ /* 0x000fe80000100800 */
[----:B------:R-:W0:Y:S04]  /*179f0*/  LDSM.16.MT88.4 R20, [R0+0x15800] ;  /* 0x015800000014783b */ /* 0x000e280000004200 */
[----:B------:R-:W-:Y:S04]  /*17a00*/  STL [R1+0x22f4], R28 ;  /* 0x0022f41c01007387 */ /* 0x000fe80000100800 */
[----:B------:R-:W-:Y:S04]  /*17a10*/  STL [R1+0x2250], R3 ;  /* 0x0022500301007387 */ /* 0x000fe80000100800 */
[----:B0-----:R-:W-:Y:S04]  /*17a20*/  STL.64 [R1+0x2300], R22 ;  /* 0x0023001601007387 */ /* 0x001fe80000100a00 */
[----:B------:R0:W-:Y:S04]  /*17a30*/  STL.64 [R1+0x22f8], R20 ;  /* 0x0022f81401007387 */ /* 0x0001e80000100a00 */
[----:B0-----:R-:W3:Y:S01]  /*17a40*/  LDL.LU.64 R20, [R1+0x20] ;  /* 0x0000200001147983 */ /* 0x001ee20000300a00 */
[----:B------:R-:W-:-:S03]  /*17a50*/  IMAD.MOV.U32 R23, RZ, RZ, R2 ;  /* 0x000000ffff177224 */ /* 0x000fc600078e0002 */
[----:B---3--:R0:W-:Y:S04]  /*17a60*/  STL.64 [R1+0x2308], R20 ;  /* 0x0023081401007387 */ /* 0x0081e80000100a00 */
[----:B0-----:R-:W2:Y:S04]  /*17a70*/  LDL.LU R20, [R1+0x10] ;  /* 0x0000100001147983 */ /* 0x001ea80000300800 */
[----:B------:R-:W2:Y:S04]  /*17a80*/  LDL.LU R21, [R1+0x14] ;  /* 0x0000140001157983 */ /* 0x000ea80000300800 */
[----:B------:R-:W2:Y:S01]  /*17a90*/  LDL.LU R22, [R1+0x18] ;  /* 0x0000180001167983 */ /* 0x000ea20000300800 */
[----:B------:R-:W-:Y:S01]  /*17aa0*/  MOV R5, R14 ;  /* 0x0000000e00057202 */ /* 0x000fe20000000f00 */
[----:B------:R-:W-:Y:S01]  /*17ab0*/  IMAD.MOV.U32 R4, RZ, RZ, R15 ;  /* 0x000000ffff047224 */ /* 0x000fe200078e000f */
[C---:B--2---:R-:W-:Y:S01]  /*17ac0*/  HMMA.16816.F32.BF16 R20, R8.reuse, R14, R20 ;  /* 0x0000000e0814723c */ /* 0x044fe20000041814 */
[----:B------:R-:W2:Y:S04]  /*17ad0*/  LDL.LU.64 R14, [R1+0x2338] ;  /* 0x00233800010e7983 */ /* 0x000ea80000300a00 */
[----:B------:R-:W2:Y:S03]  /*17ae0*/  LDL.LU.64 R12, [R1+0x2330] ;  /* 0x00233000010c7983 */ /* 0x000ea60000300a00 */
[----:B--2---:R-:W-:Y:S01]  /*17af0*/  HMMA.16816.F32.BF16 R8, R8, R6, R12 ;  /* 0x000000060808723c */ /* 0x004fe2000004180c */
[----:B------:R-:W2:Y:S04]  /*17b00*/  LDL.LU.64 R14, [R1+0x2328] ;  /* 0x00232800010e7983 */ /* 0x000ea80000300a00 */
[----:B------:R-:W2:Y:S11]  /*17b10*/  LDL.LU.64 R12, [R1+0x2320] ;  /* 0x00232000010c7983 */ /* 0x000eb60000300a00 */
[----:B------:R-:W-:Y:S08]  /*17b20*/  @!UPT UIADD3 URZ, URZ, URZ, URZ ;  /* 0x0000003f3f3ff290 */ /* 0x000ff0000fffe03f */
[----:B------:R-:W-:Y:S01]  /*17b30*/  IMAD.MOV.U32 R3, RZ, RZ, R10 ;  /* 0x000000ffff037224 */ /* 0x000fe200078e000a */
[----:B------:R-:W-:Y:S01]  /*17b40*/  MOV R2, R11 ;  /* 0x0000000b00027202 */ /* 0x000fe20000000f00 */
[----:B------:R-:W-:Y:S01]  /*17b50*/  IMAD.MOV.U32 R10, RZ, RZ, R5 ;  /* 0x000000ffff0a7224 */ /* 0x000fe200078e0005 */
[----:B------:R-:W-:Y:S01]  /*17b60*/  MOV R11, R4 ;  /* 0x00000004000b7202 */ /* 0x000fe20000000f00 */
[----:B------:R-:W-:Y:S01]  /*17b70*/  STL [R1], R8 ;  /* 0x0000000801007387 */ /* 0x000fe20000100800 */
[----:B------:R-:W-:-:S05]  /*17b80*/  MOV R28, R9 ;  /* 0x00000009001c7202 */ /* 0x000fca0000000f00 */
[C---:B--2---:R-:W-:Y:S01]  /*17b90*/  HMMA.16816.F32.BF16 R16, R12.reuse, R10, R16 ;  /* 0x0000000a0c10723c */ /* 0x044fe20000041810 */
[----:B------:R-:W0:Y:S07]  /*17ba0*/  LDSM.16.MT88.4 R8, [R29+0x15c00] ;  /* 0x015c00001d08783b */ /* 0x000e2e0000004200 */
[----:B------:R-:W-:Y:S01]  /*17bb0*/  HMMA.16816.F32.BF16 R24, R12, R6, R24 ;  /* 0x000000060c18723c */ /* 0x000fe20000041818 */
[----:B------:R-:W1:Y:S04]  /*17bc0*/  LDSM.16.MT88.4 R12, [R0+0x15c00] ;  /* 0x015c0000000c783b */ /* 0x000e680000004200 */
[----:B0-----:R-:W-:Y:S04]  /*17bd0*/  STL.64 [R1+0x22e8], R10 ;  /* 0x0022e80a01007387 */ /* 0x001fe80000100a00 */
[----:B------:R0:W-:Y:S04]  /*17be0*/  STL.64 [R1+0x22e0], R8 ;  /* 0x0022e00801007387 */ /* 0x0001e80000100a00 */
[----:B0-----:R-:W2:Y:S04]  /*17bf0*/  LDL.64 R8, [R1+0x30] ;  /* 0x0000300001087983 */ /* 0x001ea80000100a00 */
[----:B------:R-:W2:Y:S04]  /*17c00*/  LDL.LU.64 R6, [R1+0x2318] ;  /* 0x0023180001067983 */ /* 0x000ea80000300a00 */
[----:B------:R-:W2:Y:S04]  /*17c10*/  LDL.LU.64 R4, [R1+0x2310] ;  /* 0x0023100001047983 */ /* 0x000ea80000300a00 */
[----:B-1----:R0:W-:Y:S04]  /*17c20*/  STL.64 [R1+0x22b8], R14 ;  /* 0x0022b80e01007387 */ /* 0x0021e80000100a00 */
[----:B------:R1:W-:Y:S01]  /*17c30*/  STL.64 [R1+0x22b0], R12 ;  /* 0x0022b00c01007387 */ /* 0x0003e20000100a00 */
[----:B0-----:R-:W-:-:S03]  /*17c40*/  IMAD.MOV.U32 R15, RZ, RZ, R2 ;  /* 0x000000ffff0f7224 */ /* 0x001fc600078e0002 */
[----:B-1----:R-:W3:Y:S01]  /*17c50*/  LDL.LU R12, [R1] ;  /* 0x00000000010c7983 */ /* 0x002ee20000300800 */
[C---:B--2---:R-:W-:Y:S11]  /*17c60*/  HMMA.16816.F32.BF16 R20, R4.reuse, R8, R20 ;  /* 0x000000080414723c */ /* 0x044ff60000041814 */
[----:B------:R-:W-:Y:S11]  /*17c70*/  @!UPT UIADD3 URZ, URZ, URZ, URZ ;  /* 0x0000003f3f3ff290 */ /* 0x000ff6000fffe03f */
[----:B------:R-:W-:Y:S02]  /*17c80*/  @!UPT UIADD3 URZ, URZ, URZ, URZ ;  /* 0x0000003f3f3ff290 */ /* 0x000fe4000fffe03f */
[----:B------:R-:W-:Y:S01]  /*17c90*/  IMAD.MOV.U32 R2, RZ, RZ, R20 ;  /* 0x000000ffff027224 */ /* 0x000fe200078e0014 */
[----:B------:R-:W-:Y:S02]  /*17ca0*/  MOV R11, R21 ;  /* 0x00000015000b7202 */ /* 0x000fe40000000f00 */
[----:B------:R-:W3:Y:S01]  /*17cb0*/  LDL.LU.64 R20, [R1+0x2308] ;  /* 0x0023080001147983 */ /* 0x000ee20000300a00 */
[----:B------:R-:W-:Y:S01]  /*17cc0*/  IMAD.MOV.U32 R13, RZ, RZ, R28 ;  /* 0x000000ffff0d7224 */ /* 0x000fe200078e001c */
[----:B------:R-:W-:Y:S01]  /*17cd0*/  MOV R14, R3 ;  /* 0x00000003000e7202 */ /* 0x000fe20000000f00 */
[----:B------:R-:W-:Y:S01]  /*17ce0*/  IMAD.MOV.U32 R10, RZ, RZ, R22 ;  /* 0x000000ffff0a7224 */ /* 0x000fe200078e0016 */
[----:B------:R-:W-:Y:S02]  /*17cf0*/  MOV R28, R9 ;  /* 0x00000009001c7202 */ /* 0x000fe40000000f00 */
[----:B------:R-:W-:Y:S02]  /*17d00*/  MOV R9, R23 ;  /* 0x0000001700097202 */ /* 0x000fe40000000f00 */
[----:B------:R-:W2:Y:S01]  /*17d10*/  LDL.LU.64 R22, [R1+0x2300] ;  /* 0x0023000001167983 */ /* 0x000ea20000300a00 */
[----:B---3--:R-:W-:Y:S01]  /*17d20*/  HMMA.16816.F32.BF16 R12, R4, R20, R12 ;  /* 0x00000014040c723c */ /* 0x008fe2000004180c */
[----:B------:R-:W-:Y:S01]  /*17d30*/  IMAD.MOV.U32 R8, RZ, RZ, R20 ;  /* 0x000000ffff087224 */ /* 0x000fe200078e0014 */
[----:B------:R-:W-:-:S02]  /*17d40*/  MOV R3, R21 ;  /* 0x0000001500037202 */ /* 0x000fc40000000f00 */
[----:B------:R-:W2:Y:S04]  /*17d50*/  LDL.LU.64 R20, [R1+0x22f8] ;  /* 0x0022f80001147983 */ /* 0x000ea80000300a00 */
[----:B------:R-:W2:Y:S01]  /*17d60*/  LDL.LU R4, [R1+0x30] ;  /* 0x0000300001047983 */ /* 0x000ea20000300800 */
[----:B------:R-:W-:-:S03]  /*17d70*/  IMAD.MOV.U32 R5, RZ, RZ, R28 ;  /* 0x000000ffff057224 */ /* 0x000fc600078e001c */
[----:B------:R-:W3:Y:S11]  /*17d80*/  LDL.LU R28, [R1+0x22f4] ;  /* 0x0022f400011c7983 */ /* 0x000ef60000300800 */
[----:B------:R-:W-:Y:S04]  /*17d90*/  STL.64 [R1+0x22c8], R14 ;  /* 0x0022c80e01007387 */ /* 0x000fe80000100a00 */
[----:B------:R0:W-:Y:S02]  /*17da0*/  STL.64 [R1+0x22c0], R12 ;  /* 0x0022c00c01007387 */ /* 0x0001e40000100a00 */
[----:B0-----:R-:W-:-:S02]  /*17db0*/  MOV R12, R2 ;  /* 0x00000002000c7202 */ /* 0x001fc40000000f00 */
[----:B------:R-:W4:Y:S01]  /*17dc0*/  LDL.LU R2, [R1+0x22f0] ;  /* 0x0022f00001027983 */ /* 0x000f220000300800 */
[----:B------:R-:W-:Y:S01]  /*17dd0*/  IMAD.MOV.U32 R13, RZ, RZ, R11 ;  /* 0x000000ffff0d7224 */ /* 0x000fe200078e000b */
[----:B------:R-:W-:Y:S01]  /*17de0*/  MOV R14, R10 ;  /* 0x0000000a000e7202 */ /* 0x000fe20000000f00 */
[----:B------:R-:W-:Y:S01]  /*17df0*/  IMAD.MOV.U32 R15, RZ, RZ, R9 ;  /* 0x000000ffff0f7224 */ /* 0x000fe200078e0009 */
[----:B--2---:R-:W-:Y:S01]  /*17e00*/  HMMA.16816.F32.BF16 R16, R20, R4, R16 ;  /* 0x000000041410723c */ /* 0x004fe20000041810 */
[----:B------:R-:W0:Y:S11]  /*17e10*/  LDSM.16.MT88.4 R4, [R29+0x16000] ;  /* 0x016000001d04783b */ /* 0x000e360000004200 */
[----:B------:R-:W-:Y:S11]  /*17e20*/  @!UPT UIADD3 URZ, URZ, URZ, URZ ;  /* 0x0000003f3f3ff290 */ /* 0x000ff6000fffe03f */
[----:B------:R1:W-:Y:S04]  /*17e30*/  STL.64 [R1+0x22d8], R18 ;  /* 0x0022d81201007387 */ /* 0x0003e80000100a00 */
[----:B------:R-:W-:Y:S04]  /*17e40*/  STL.64 [R1+0x22d0], R16 ;  /* 0x0022d01001007387 */ /* 0x000fe80000100a00 */
[----:B-1----:R-:W2:Y:S04]  /*17e50*/  LDL.LU.64 R18, [R1+0x38] ;  /* 0x0000380001127983 */ /* 0x002ea80000300a00 */
[----:B------:R-:W-:Y:S04]  /*17e60*/  STL [R1+0x22a0], R29 ;  /* 0x0022a01d01007387 */ /* 0x000fe80000100800 */
[----:B0-----:R0:W-:Y:S04]  /*17e70*/  STL.64 [R1+0x2290], R6 ;  /* 0x0022900601007387 */ /* 0x0011e80000100a00 */
[----:B------:R1:W-:Y:S04]  /*17e80*/  STL.64 [R1+0x2288], R4 ;  /* 0x0022880401007387 */ /* 0x0003e80000100a00 */
[----:B0-----:R-:W2:Y:S01]  /*17e90*/  LDL.LU R6, [R1+0x28] ;  /* 0x0000280001067983 */ /* 0x001ea20000300800 */
[----:B-1----:R-:W-:-:S03]  /*17ea0*/  MOV R4, R8 ;  /* 0x0000000800047202 */ /* 0x002fc60000000f00 */
[----:B----4-:R-:W0:Y:S04]  /*17eb0*/  LDSM.16.M88.4 R8, [R2+0x300] ;  /* 0x000300000208783b */ /* 0x010e280000000200 */
[----:B0-----:R-:W-:Y:S04]  /*17ec0*/  STL.64 [R1+0x60], R8 ;  /* 0x0000600801007387 */ /* 0x001fe80000100a00 */
[----:B------:R0:W-:Y:S04]  /*17ed0*/  STL.64 [R1+0x68], R10 ;  /* 0x0000680a01007387 */ /* 0x0001e80000100a00 */
[----:B0-----:R-:W4:Y:S04]  /*17ee0*/  LDL.LU.64 R10, [R1+0x22e8] ;  /* 0x0022e800010a7983 */ /* 0x001f280000300a00 */
[----:B------:R-:W4:Y:S01]  /*17ef0*/  LDL.LU.64 R8, [R1+0x22e0] ;  /* 0x0022e00001087983 */ /* 0x000f220000300a00 */
[----:B------:R-:W-:-:S07]  /*17f00*/  IMAD.MOV.U32 R5, RZ, RZ, R3 ;  /* 0x000000ffff057224 */ /* 0x000fce00078e0003 */
[----:B------:R-:W-:Y:S01]  /*17f10*/  HMMA.16816.F32.BF16 R24, R20, R4, R24 ;  /* 0x000000041418723c */ /* 0x000fe20000041818 */
[----:B------:R-:W0:Y:S01]  /*17f20*/  LDSM.16.M88.4 R20, [R2+0x8300] ;  /* 0x008300000214783b */ /* 0x000e220000000200 */
[----:B---3--:R-:W-:Y:S11]  /*17f30*/  MOV R7, R28 ;  /* 0x0000001c00077202 */ /* 0x008ff60000000f00 */
[----:B------:R-:W-:Y:S10]  /*17f40*/  @!UPT UIADD3 URZ, URZ, URZ, URZ ;  /* 0x0000003f3f3ff290 */ /* 0x000ff4000fffe03f */
[----:B------:R-:W-:Y:S04]  /*17f50*/  STL [R1+0x22a8], R25 ;  /* 0x0022a81901007387 */ /* 0x000fe80000100800 */
[----:B------:R-:W-:Y:S04]  /*17f60*/  STL [R1+0x22a4], R26 ;  /* 0x0022a41a01007387 */ /* 0x000fe80000100800 */
[----:B------:R-:W-:Y:S04]  /*17f70*/  STL [R1+0x229c], R27 ;  /* 0x00229c1b01007387 */ /* 0x000fe80000100800 */
[----:B0-----:R-:W-:Y:S01]  /*17f80*/  STL.64 [R1+0x50], R20 ;  /* 0x0000501401007387 */ /* 0x001fe20000100a00 */
[----:B------:R-:W-:Y:S01]  /*17f90*/  IMAD.MOV.U32 R28, RZ, RZ, R20 ;  /* 0x000000ffff1c7224 */ /* 0x000fe200078e0014 */
[----:B------:R-:W-:-:S02]  /*17fa0*/  MOV R3, R21 ;  /* 0x0000001500037202 */ /* 0x000fc40000000f00 */
[----:B------:R-:W-:Y:S04]  /*17fb0*/  STL.64 [R1+0x58], R22 ;  /* 0x0000581601007387 */ /* 0x000fe80000100a00 */
[----:B------:R-:W0:Y:S04]  /*17fc0*/  LDSM.16.MT88.4 R20, [R0+0x16000] ;  /* 0x016000000014783b */ /* 0x000e280000004200 */
[----:B------:R-:W-:Y:S04]  /*17fd0*/  STL [R1+0x2298], R28 ;  /* 0x0022981c01007387 */ /* 0x000fe80000100800 */
[----:B------:R-:W-:Y:S04]  /*17fe0*/  STL [R1+0x21b8], R2 ;  /* 0x0021b80201007387 */ /* 0x000fe80000100800 */
[----:B0-----:R-:W-:Y:S04]  /*17ff0*/  STL [R1+0x2254], R23 ;  /* 0x0022541701007387 */ /* 0x001fe80000100800 */
[----:B------:R-:W-:Y:S04]  /*18000*/  STL [R1+0x2280], R22 ;  /* 0x0022801601007387 */ /* 0x000fe80000100800 */
[----:B------:R0:W-:Y:S04]  /*18010*/  STL.64 [R1+0x2278], R20 ;  /* 0x0022781401007387 */ /* 0x0001e80000100a00 */
[----:B0-----:R-:W3:Y:S01]  /*18020*/  LDL.64 R20, [R1+0x60] ;  /* 0x0000600001147983 */ /* 0x001ee20000100a00 */
[----:B--2---:R-:W-:Y:S01]  /*18030*/  IMAD.MOV.U32 R25, RZ, RZ, R18 ;  /* 0x000000ffff197224 */ /* 0x004fe200078e0012 */
[----:B------:R-:W-:Y:S01]  /*18040*/  MOV R26, R19 ;  /* 0x00000013001a7202 */ /* 0x000fe20000000f00 */
[C---:B----4-:R-:W-:Y:S01]  /*18050*/  HMMA.16816.F32.BF16 R12, R8.reuse, R18, R12 ;  /* 0x00000012080c723c */ /* 0x050fe2000004180c */
[----:B------:R-:W2:Y:S04]  /*18060*/  LDL.LU.64 R18, [R1+0x22d8] ;  /* 0x0022d80001127983 */ /* 0x000ea80000300a00 */
[----:B------:R-:W2:Y:S11]  /*18070*/  LDL.LU.64 R16, [R1+0x22d0] ;  /* 0x0022d00001107983 */ /* 0x000eb60000300a00 */
[----:B------:R-:W-:Y:S08]  /*18080*/  @!UPT UIADD3 URZ, URZ, URZ, URZ ;  /* 0x0000003f3f3ff290 */ /* 0x000ff0000fffe03f */
        /* <DEDUP_REMOVED lines=9> */
[----:B------:R-:W-:Y:S07]  /*18120*/  @!UPT UIADD3 URZ, URZ, URZ, URZ ;  /* 0x0000003f3f3ff290 */ /* 0x000fee000fffe03f */
[----:B------:R-:W-:Y:S01]  /*18130*/  IMAD.MOV.U32 R28, RZ, RZ, R10 ;  /* 0x000000ffff1c7224 */ /* 0x000fe200078e000a */
[----:B------:R-:W-:Y:S01]  /*18140*/  MOV R23, R11 ;  /* 0x0000000b00177202 */ /* 0x000fe20000000f00 */
[----:B------:R-:W-:Y:S01]  /*18150*/  IMAD.MOV.U32 R10, RZ, RZ, R25 ;  /* 0x000000ffff0a7224 */ /* 0x000fe200078e0019 */
[----:B------:R-:W-:Y:S01]  /*18160*/  MOV R11, R26 ;  /* 0x0000001a000b7202 */ /* 0x000fe20000000f00 */
[----:B------:R-:W-:Y:S01]  /*18170*/  IMAD.MOV.U32 R29, RZ, RZ, R8 ;  /* 0x000000ffff1d7224 */ /* 0x000fe200078e0008 */
[----:B------:R-:W-:Y:S01]  /*18180*/  MOV R27, R9 ;  /* 0x00000009001b7202 */ /* 0x000fe20000000f00 */
[----:B------:R-:W4:Y:S04]  /*18190*/  LDL.LU R25, [R1+0x22a8] ;  /* 0x0022a80001197983 */ /* 0x000f280000300800 */
[----:B------:R-:W4:Y:S01]  /*181a0*/  LDL.LU R26, [R1+0x22a4] ;  /* 0x0022a400011a7983 */ /* 0x000f220000300800 */
[----:B--2---:R-:W-:Y:S11]  /*181b0*/  HMMA.16816.F32.BF16 R8, R12, R10, R16 ;  /* 0x0000000a0c08723c */ /* 0x004ff60000041810 */
[----:B------:R-:W-:Y:S11]  /*181c0*/  @!UPT UIADD3 URZ, URZ, URZ, URZ ;  /* 0x0000003f3f3ff290 */ /* 0x000ff6000fffe03f */
[----:B------:R-:W-:Y:S01]  /*181d0*/  @!UPT UIADD3 URZ, URZ, URZ, URZ ;  /* 0x0000003f3f3ff290 */ /* 0x000fe2000fffe03f */
[----:B------:R-:W-:Y:S04]  /*181e0*/  STL.64 [R1+0x2260], R10 ;  /* 0x0022600a01007387 */ /* 0x000fe80000100a00 */
[----:B------:R0:W-:Y:S02]  /*181f0*/  STL.64 [R1+0x2258], R8 ;  /* 0x0022580801007387 */ /* 0x0001e40000100a00 */
[----:B0-----:R-:W-:Y:S01]  /*18200*/  IMAD.MOV.U32 R8, RZ, RZ, R29 ;  /* 0x000000ffff087224 */ /* 0x001fe200078e001d */
[----:B------:R-:W-:Y:S01]  /*18210*/  MOV R9, R27 ;  /* 0x0000001b00097202 */ /* 0x000fe20000000f00 */
[----:B------:R-:W2:Y:S04]  /*18220*/  LDL.LU R29, [R1+0x22a0] ;  /* 0x0022a000011d7983 */ /* 0x000ea80000300800 */
[----:B------:R-:W4:Y:S01]  /*18230*/  LDL.LU R27, [R1+0x229c] ;  /* 0x00229c00011b7983 */ /* 0x000f220000300800 */
[----:B------:R-:W-:Y:S01]  /*18240*/  IMAD.MOV.U32 R10, RZ, RZ, R28 ;  /* 0x000000ffff0a7224 */ /* 0x000fe200078e001c */
[----:B------:R-:W-:-:S02]  /*18250*/  MOV R11, R23 ;  /* 0x00000017000b7202 */ /* 0x000fc40000000f00 */
[----:B------:R-:W3:Y:S04]  /*18260*/  LDL.LU R28, [R1+0x2298] ;  /* 0x00229800011c7983 */ /* 0x000ee80000300800 */
[----:B------:R0:W-:Y:S04]  /*18270*/  STL.64 [R1+0x2270], R10 ;  /* 0x0022700a01007387 */ /* 0x0001e80000100a00 */
[----:B------:R1:W-:Y:S01]  /*18280*/  STL.64 [R1+0x2268], R8 ;  /* 0x0022680801007387 */ /* 0x0003e20000100a00 */
[----:B0-----:R-:W-:Y:S01]  /*18290*/  IMAD.MOV.U32 R10, RZ, RZ, R4 ;  /* 0x000000ffff0a7224 */ /* 0x001fe200078e0004 */
[----:B-1----:R-:W-:-:S02]  /*182a0*/  MOV R9, R5 ;  /* 0x0000000500097202 */ /* 0x002fc40000000f00 */
[----:B--2---:R-:W-:Y:S01]  /*182b0*/  LDSM.16.MT88.4 R16, [R29+0x16400] ;  /* 0x016400001d10783b */ /* 0x004fe20000004200 */
[----:B----4-:R-:W-:Y:S03]  /*182c0*/  HMMA.16816.F32.BF16 R24, R12, R6, R24 ;  /* 0x000000060c18723c */ /* 0x010fe60000041818 */
[----:B------:R-:W2:Y:S04]  /*182d0*/  LDL.LU.64 R6, [R1+0x2290] ;  /* 0x0022900001067983 */ /* 0x000ea80000300a00 */
[----:B------:R-:W2:Y:S04]  /*182e0*/  LDL.LU.64 R4, [R1+0x2288] ;  /* 0x0022880001047983 */ /* 0x000ea80000300a00 */
[----:B------:R-:W0:Y:S01]  /*182f0*/  LDSM.16.MT88.4 R12, [R0+0x16400] ;  /* 0x01640000000c783b */ /* 0x000e220000004200 */
[----:B------:R-:W-:Y:S01]  /*18300*/  IMAD.MOV.U32 R8, RZ, RZ, R22 ;  /* 0x000000ffff087224 */ /* 0x000fe200078e0016 */
[----:B------:R-:W-:Y:S01]  /*18310*/  MOV R11, R2 ;  /* 0x00000002000b7202 */ /* 0x000fe20000000f00 */
[----:B---3--:R-:W-:Y:S01]  /*18320*/  IMAD.MOV.U32 R23, RZ, RZ, R20 ;  /* 0x000000ffff177224 */ /* 0x008fe200078e0014 */
[----:B0-----:R-:W-:Y:S04]  /*18330*/  STL.64 [R1+0x2228], R14 ;  /* 0x0022280e01007387 */ /* 0x001fe80000100a00 */
[----:B------:R0:W-:Y:S04]  /*18340*/  STL.64 [R1+0x2220], R12 ;  /* 0x0022200c01007387 */ /* 0x0001e80000100a00 */
[----:B------:R-:W3:Y:S01]  /*18350*/  LDL.LU R22, [R1+0x2280] ;  /* 0x0022800001167983 */ /* 0x000ee20000300800 */
[----:B0-----:R-:W-:Y:S01]  /*18360*/  IMAD.MOV.U32 R12, RZ, RZ, R28 ;  /* 0x000000ffff0c7224 */ /* 0x001fe200078e001c */
[----:B------:R-:W-:Y:S01]  /*18370*/  MOV R13, R3 ;  /* 0x00000003000d7202 */ /* 0x000fe20000000f00 */
[C---:B--2---:R-:W-:Y:S01]  /*18380*/  HMMA.16816.F32.BF16 R8, R4.reuse, R20, R8 ;  /* 0x000000140408723c */ /* 0x044fe20000041808 */
[----:B------:R-:W3:Y:S11]  /*18390*/  LDL.LU.64 R20, [R1+0x2278] ;  /* 0x0022780001147983 */ /* 0x000ef60000300a00 */
[----:B------:R-:W-:Y:S11]  /*183a0*/  @!UPT UIADD3 URZ, URZ, URZ, URZ ;  /* 0x0000003f3f3ff290 */ /* 0x000ff6000fffe03f */
[----:B------:R0:W-:Y:S01]  /*183b0*/  STL [R1+0x20], R8 ;  /* 0x0000200801007387 */ /* 0x0001e20000100800 */
[----:B------:R-:W-:Y:S01]  /*183c0*/  IMAD.MOV.U32 R28, RZ, RZ, R10 ;  /* 0x000000ffff1c7224 */ /* 0x000fe200078e000a */
[----:B------:R-:W-:Y:S02]  /*183d0*/  MOV R2, R11 ;  /* 0x0000000b00027202 */ /* 0x000fe40000000f00 */
[----:B------:R-:W-:Y:S01]  /*183e0*/  MOV R3, R9 ;  /* 0x0000000900037202 */ /* 0x000fe20000000f00 */
[----:B------:R-:W2:Y:S04]  /*183f0*/  LDL.LU.64 R10, [R1+0x2270] ;  /* 0x00227000010a7983 */ /* 0x000ea80000300a00 */
[----:B0-----:R-:W2:Y:S02]  /*18400*/  LDL.LU.64 R8, [R1+0x2268] ;  /* 0x0022680001087983 */ /* 0x001ea40000300a00 */
[----:B--2---:R-:W-:Y:S02]  /*18410*/  HMMA.16816.F32.BF16 R12, R4, R12, R8 ;  /* 0x0000000c040c723c */ /* 0x004fe40000041808 */
[----:B------:R-:W3:Y:S04]  /*18420*/  LDL.LU.64 R10, [R1+0x2260] ;  /* 0x00226000010a7983 */ /* 0x000ee80000300a00 */
[----:B------:R-:W3:Y:S01]  /*18430*/  LDL.LU.64 R8, [R1+0x2258] ;  /* 0x0022580001087983 */ /* 0x000ee20000300a00 */
[----:B------:R-:W-:-:S03]  /*18440*/  IMAD.MOV.U32 R4, RZ, RZ, R23 ;  /* 0x000000ffff047224 */ /* 0x000fc600078e0017 */
[----:B------:R-:W3:Y:S04]  /*18450*/  LDL.LU R23, [R1+0x2254] ;  /* 0x0022540001177983 */ /* 0x000ee80000300800 */
[----:B------:R-:W3:Y:S09]  /*18460*/  LDL.LU R5, [R1+0x64] ;  /* 0x0000640001057983 */ /* 0x000ef20000300800 */
[----:B------:R-:W-:Y:S04]  /*18470*/  STL.64 [R1+0x2248], R14 ;  /* 0x0022480e01007387 */ /* 0x000fe80000100a00 */
[----:B------:R0:W-:Y:S04]  /*18480*/  STL.64 [R1+0x2240], R12 ;  /* 0x0022400c01007387 */ /* 0x0001e80000100a00 */
[----:B0-----:R-:W2:Y:S01]  /*18490*/  LDL.LU R12, [R1+0x20] ;  /* 0x00002000010c7983 */ /* 0x001ea20000300800 */
[----:B------:R-:W-:-:S03]  /*184a0*/  MOV R13, R3 ;  /* 0x00000003000d7202 */ /* 0x000fc60000000f00 */
[----:B------:R-:W4:Y:S01]  /*184b0*/  LDL.LU R3, [R1+0x2250] ;  /* 0x0022500001037983 */ /* 0x000f220000300800 */
[----:B---3--:R-:W-:Y:S03]  /*184c0*/  HMMA.16816.F32.BF16 R8, R20, R4, R8 ;  /* 0x000000041408723c */ /* 0x008fe60000041808 */
[----:B------:R-:W0:Y:S11]  /*184d0*/  LDSM.16.MT88.4 R4, [R29+0x16800] ;  /* 0x016800001d04783b */ /* 0x000e360000004200 */
[----:B------:R-:W-:Y:S09]  /*184e0*/  @!UPT UIADD3 URZ, URZ, URZ, URZ ;  /* 0x0000003f3f3ff290 */ /* 0x000ff2000fffe03f */
[----:B------:R-:W-:Y:S04]  /*184f0*/  STL.64 [R1+0x2238], R10 ;  /* 0x0022380a01007387 */ /* 0x000fe80000100a00 */
[----:B------:R1:W-:Y:S04]  /*18500*/  STL.64 [R1+0x2230], R8 ;  /* 0x0022300801007387 */ /* 0x0003e80000100a00 */
[----:B-1----:R-:W3:Y:S04]  /*18510*/  LDL.LU.64 R8, [R1+0x50] ;  /* 0x0000500001087983 */ /* 0x002ee80000300a00 */
[----:B------:R-:W2:Y:S04]  /*18520*/  LDL.LU.64 R10, [R1+0x58] ;  /* 0x00005800010a7983 */ /* 0x000ea80000300a00 */
[----:B0-----:R-:W-:Y:S04]  /*18530*/  STL.64 [R1+0x2208], R6 ;  /* 0x0022080601007387 */ /* 0x001fe80000100a00 */
[----:B------:R-:W-:Y:S04]  /*18540*/  STL.64 [R1+0x2200], R4 ;  /* 0x0022000401007387 */ /* 0x000fe80000100a00 */
[----:B----4-:R-:W0:Y:S01]  /*18550*/  LDSM.16.M88.4 R4, [R3+0x300] ;  /* 0x000300000304783b */ /* 0x010e220000000200 */
[----:B------:R-:W-:-:S03]  /*18560*/  IMAD.MOV.U32 R14, RZ, RZ, R28 ;  /* 0x000000ffff0e7224 */ /* 0x000fc600078e001c */
[----:B0-----:R-:W-:Y:S01]  /*18570*/  STL.64 [R1+0x40], R4 ;  /* 0x0000400401007387 */ /* 0x001fe20000100a00 */
[----:B------:R-:W-:-:S03]  /*18580*/  IMAD.MOV.U32 R28, RZ, RZ, R7 ;  /* 0x000000ffff1c7224 */ /* 0x000fc600078e0007 */
[----:B------:R3:W-:Y:S04]  /*18590*/  STL [R1+0x48], R6 ;  /* 0x0000480601007387 */ /* 0x0007e80000100800 */
[----:B------:R-:W-:Y:S01]  /*185a0*/  STL [R1+0x21bc], R28 ;  /* 0x0021bc1c01007387 */ /* 0x000fe20000100800 */
[----:B---3--:R-:W-:Y:S03]  /*185b0*/  HMMA.16816.F32.BF16 R4, R20, R8, R24 ;  /* 0x000000081404723c */ /* 0x008fe60000041818 */
[----:B------:R-:W0:Y:S04]  /*185c0*/  LDSM.16.M88.4 R20, [R3+0x8300] ;  /* 0x008300000314783b */ /* 0x000e280000000200 */
[----:B------:R-:W1:Y:S11]  /*185d0*/  LDSM.16.MT88.4 R24, [R0+0x16800] ;  /* 0x016800000018783b */ /* 0x000e760000004200 */
[----:B------:R-:W-:Y:S05]  /*185e0*/  @!UPT UIADD3 URZ, URZ, URZ, URZ ;  /* 0x0000003f3f3ff290 */ /* 0x000fea000fffe03f */
[----:B------:R3:W-:Y:S04]  /*185f0*/  STL.64 [R1+0x2218], R6 ;  /* 0x0022180601007387 */ /* 0x0007e80000100a00 */
[----:B------:R-:W-:Y:S04]  /*18600*/  STL.64 [R1+0x2210], R4 ;  /* 0x0022100401007387 */ /* 0x000fe80000100a00 */
[----:B---3--:R-:W2:Y:S04]  /*18610*/  LDL.LU R6, [R1+0x68] ;  /* 0x0000680001067983 */ /* 0x008ea80000300800 */
[----:B------:R-:W2:Y:S01]  /*18620*/  LDL.LU R7, [R1+0x6c] ;  /* 0x00006c0001077983 */ /* 0x000ea20000300800 */
[----:B------:R-:W-:-:S03]  /*18630*/  MOV R15, R2 ;  /* 0x00000002000f7202 */ /* 0x000fc60000000f00 */
[----:B0-----:R0:W-:Y:S01]  /*18640*/  STL.64 [R1+0x30], R20 ;  /* 0x0000301401007387 */ /* 0x0011e20000100a00 */
[----:B------:R-:W-:Y:S01]  /*18650*/  MOV R28, R20 ;  /* 0x00000014001c7202 */ /* 0x000fe20000000f00 */
[----:B------:R-:W-:Y:S02]  /*18660*/  IMAD.MOV.U32 R2, RZ, RZ, R21 ;  /* 0x000000ffff027224 */ /* 0x000fe400078e0015 */
[----:B------:R-:W-:Y:S04]  /*18670*/  STL.64 [R1+0x38], R22 ;  /* 0x0000381601007387 */ /* 0x000fe80000100a00 */
[----:B------:R3:W-:Y:S04]  /*18680*/  STL [R1+0x2140], R3 ;  /* 0x0021400301007387 */ /* 0x0007e80000100800 */
[----:B-1----:R1:W-:Y:S01]  /*18690*/  STL [R1+0x21c8], R27 ;  /* 0x0021c81b01007387 */ /* 0x0023e20000100800 */
[C---:B--2---:R-:W-:Y:S11]  /*186a0*/  HMMA.16816.F32.BF16 R12, R16.reuse, R6, R12 ;  /* 0x00000006100c723c */ /* 0x044ff6000004180c */
[----:B------:R-:W-:Y:S11]  /*186b0*/  @!UPT UIADD3 URZ, URZ, URZ, URZ ;  /* 0x0000003f3f3ff290 */ /* 0x000ff6000fffe03f */
[----:B------:R-:W-:Y:S02]  /*186c0*/  @!UPT UIADD3 URZ, URZ, URZ, URZ ;  /* 0x0000003f3f3ff290 */ /* 0x000fe4000fffe03f */
[----:B0-----:R-:W-:Y:S01]  /*186d0*/  MOV R20, R14 ;  /* 0x0000000e00147202 */ /* 0x001fe20000000f00 */
[----:B---3--:R-:W-:Y:S01]  /*186e0*/  IMAD.MOV.U32 R3, RZ, RZ, R15 ;  /* 0x000000ffff037224 */ /* 0x008fe200078e000f */
[----:B------:R-:W-:Y:S01]  /*186f0*/  MOV R22, R12 ;  /* 0x0000000c00167202 */ /* 0x000fe20000000f00 */
[----:B------:R-:W-:Y:S01]  /*18700*/  IMAD.MOV.U32 R21, RZ, RZ, R13 ;  /* 0x000000ffff157224 */ /* 0x000fe200078e000d */
[----:B------:R-:W2:Y:S04]  /*18710*/  LDL.LU.64 R14, [R1+0x2248] ;  /* 0x00224800010e7983 */ /* 0x000ea80000300a00 */
[----:B------:R-:W2:Y:S01]  /*18720*/  LDL.LU.64 R12, [R1+0x2240] ;  /* 0x00224000010c7983 */ /* 0x000ea20000300a00 */
[----:B------:R-:W-:Y:S01]  /*18730*/  MOV R5, R10 ;  /* 0x0000000a00057202 */ /* 0x000fe20000000f00 */
[----:B------:R-:W-:Y:S01]  /*18740*/  IMAD.MOV.U32 R4, RZ, RZ, R11 ;  /* 0x000000ffff047224 */ /* 0x000fe200078e000b */
[----:B--2---:R-:W-:Y:S01]  /*18750*/  HMMA.16816.F32.BF16 R12, R16, R10, R12 ;  /* 0x0000000a100c723c */ /* 0x004fe2000004180c */
[----:B------:R-:W2:Y:S04]  /*18760*/  LDL.LU.64 R10, [R1+0x2238] ;  /* 0x00223800010a7983 */ /* 0x000ea80000300a00 */
[----:B------:R-:W2:Y:S11]  /*18770*/  LDL.LU.64 R8, [R1+0x2230] ;  /* 0x0022300001087983 */ /* 0x000eb60000300a00 */
[----:B------:R-:W-:Y:S08]  /*18780*/  @!UPT UIADD3 URZ, URZ, URZ, URZ ;  /* 0x0000003f3f3ff290 */ /* 0x000ff0000fffe03f */
[----:B------:R-:W-:Y:S01]  /*18790*/  MOV R17, R14 ;  /* 0x0000000e00117202 */ /* 0x000fe20000000f00 */
[----:B------:R-:W-:Y:S01]  /*187a0*/  IMAD.MOV.U32 R16, RZ, RZ, R15 ;  /* 0x000000ffff107224 */ /* 0x000fe200078e000f */
[----:B-1----:R-:W-:Y:S01]  /*187b0*/  MOV R27, R12 ;  /* 0x0000000c001b7202 */ /* 0x002fe20000000f00 */
        /* <DEDUP_REMOVED lines=8> */
[----:B------:R-:W-:Y:S07]  /*18840*/  @!UPT UIADD3 URZ, URZ, URZ, URZ ;  /* 0x0000003f3f3ff290 */ /* 0x000fee000fffe03f */
[----:B------:R0:W-:Y:S04]  /*18850*/  STL.64 [R1+0x21d8], R10 ;  /* 0x0021d80a01007387 */ /* 0x0001e80000100a00 */
[----:B------:R1:W-:Y:S01]  /*18860*/  STL.64 [R1+0x21d0], R8 ;  /* 0x0021d00801007387 */ /* 0x0003e20000100a00 */
[----:B0-----:R-:W-:Y:S01]  /*18870*/  MOV R10, R17 ;  /* 0x00000011000a7202 */ /* 0x001fe20000000f00 */
[----:B------:R-:W-:Y:S01]  /*18880*/  IMAD.MOV.U32 R11, RZ, RZ, R16 ;  /* 0x000000ffff0b7224 */ /* 0x000fe200078e0010 */
[----:B-1----:R-:W-:Y:S01]  /*18890*/  MOV R8, R27 ;  /* 0x0000001b00087202 */ /* 0x002fe20000000f00 */
[----:B------:R-:W-:-:S03]  /*188a0*/  IMAD.MOV.U32 R9, RZ, RZ, R23 ;  /* 0x000000ffff097224 */ /* 0x000fc600078e0017 */
[----:B------:R0:W-:Y:S04]  /*188b0*/  STL.64 [R1+0x21e8], R10 ;  /* 0x0021e80a01007387 */ /* 0x0001e80000100a00 */
[----:B------:R1:W-:Y:S01]  /*188c0*/  STL.64 [R1+0x21e0], R8 ;  /* 0x0021e00801007387 */ /* 0x0003e20000100a00 */
[----:B0-----:R-:W-:Y:S02]  /*188d0*/  MOV R10, R20 ;  /* 0x00000014000a7202 */ /* 0x001fe40000000f00 */
[----:B-1----:R-:W-:Y:S01]  /*188e0*/  MOV R8, R22 ;  /* 0x0000001600087202 */ /* 0x002fe20000000f00 */
[----:B------:R-:W-:Y:S02]  /*188f0*/  IMAD.MOV.U32 R9, RZ, RZ, R21 ;  /* 0x000000ffff097224 */ /* 0x000fe400078e0015 */
[----:B------:R-:W0:Y:S04]  /*18900*/  LDSM.16.MT88.4 R20, [R29+0x16c00] ;  /* 0x016c00001d14783b */ /* 0x000e280000004200 */
[----:B0-----:R-:W-:Y:S04]  /*18910*/  STL [R1+0x21c4], R23 ;  /* 0x0021c41701007387 */ /* 0x001fe80000100800 */
[----:B------:R-:W-:Y:S04]  /*18920*/  STL [R1+0x21f8], R22 ;  /* 0x0021f81601007387 */ /* 0x000fe80000100800 */
[----:B------:R0:W-:Y:S04]  /*18930*/  STL.64 [R1+0x21f0], R20 ;  /* 0x0021f01401007387 */ /* 0x0001e80000100a00 */
[----:B0-----:R-:W3:Y:S04]  /*18940*/  LDL.LU.64 R20, [R1+0x40] ;  /* 0x0000400001147983 */ /* 0x001ee80000300a00 */
[----:B------:R-:W-:Y:S01]  /*18950*/  STL [R1+0x21c0], R29 ;  /* 0x0021c01d01007387 */ /* 0x000fe20000100800 */
[----:B--2---:R-:W-:Y:S03]  /*18960*/  HMMA.16816.F32.BF16 R16, R12, R18, R4 ;  /* 0x000000120c10723c */ /* 0x004fe60000041804 */
[----:B------:R-:W2:Y:S04]  /*18970*/  LDL.LU.64 R6, [R1+0x2208] ;  /* 0x0022080001067983 */ /* 0x000ea80000300a00 */
[----:B------:R-:W2:Y:S01]  /*18980*/  LDL.LU.64 R4, [R1+0x2200] ;  /* 0x0022000001047983 */ /* 0x000ea20000300a00 */
[----:B------:R-:W-:Y:S11]  /*18990*/  IMAD.MOV.U32 R11, RZ, RZ, R3 ;  /* 0x000000ffff0b7224 */ /* 0x000ff600078e0003 */
[----:B------:R-:W-:Y:S05]  /*189a0*/  @!UPT UIADD3 URZ, URZ, URZ, URZ ;  /* 0x0000003f3f3ff290 */ /* 0x000fea000fffe03f */
[----:B------:R-:W-:Y:S01]  /*189b0*/  MOV R14, R16 ;  /* 0x00000010000e7202 */ /* 0x000fe20000000f00 */
[----:B------:R-:W-:Y:S01]  /*189c0*/  IMAD.MOV.U32 R13, RZ, RZ, R17 ;  /* 0x000000ffff0d7224 */ /* 0x000fe200078e0011 */
[----:B------:R-:W-:Y:S01]  /*189d0*/  MOV R12, R18 ;  /* 0x00000012000c7202 */ /* 0x000fe20000000f00 */
[----:B------:R-:W-:Y:S02]  /*189e0*/  IMAD.MOV.U32 R3, RZ, RZ, R19 ;  /* 0x000000ffff037224 */ /* 0x000fe400078e0013 */
[----:B------:R-:W0:Y:S04]  /*189f0*/  LDSM.16.MT88.4 R16, [R0+0x16c00] ;  /* 0x016c00000010783b */ /* 0x000e280000004200 */
[----:B0-----:R-:W-:Y:S04]  /*18a00*/  STL.64 [R1+0x2190], R18 ;  /* 0x0021901201007387 */ /* 0x001fe80000100a00 */
[----:B------:R0:W-:Y:S04]  /*18a10*/  STL.64 [R1+0x2188], R16 ;  /* 0x0021881001007387 */ /* 0x0001e80000100a00 */
[----:B------:R-:W4:Y:S01]  /*18a20*/  LDL.LU R22, [R1+0x21f8] ;  /* 0x0021f80001167983 */ /* 0x000f220000300800 */
[----:B0-----:R-:W-:Y:S01]  /*18a30*/  IMAD.MOV.U32 R17, RZ, RZ, R2 ;  /* 0x000000ffff117224 */ /* 0x001fe200078e0002 */
[----:B------:R-:W-:-:S02]  /*18a40*/  MOV R16, R28 ;  /* 0x0000001c00107202 */ /* 0x000fc40000000f00 */
[----:B---3--:R-:W-:Y:S01]  /*18a50*/  MOV R27, R20 ;  /* 0x00000014001b7202 */ /* 0x008fe20000000f00 */
[----:B------:R-:W-:Y:S01]  /*18a60*/  IMAD.MOV.U32 R23, RZ, RZ, R21 ;  /* 0x000000ffff177224 */ /* 0x000fe200078e0015 */
[C---:B--2---:R-:W-:Y:S01]  /*18a70*/  HMMA.16816.F32.BF16 R8, R4.reuse, R20, R8 ;  /* 0x000000140408723c */ /* 0x044fe20000041808 */
[----:B------:R-:W4:Y:S11]  /*18a80*/  LDL.LU.64 R20, [R1+0x21f0] ;  /* 0x0021f00001147983 */ /* 0x000f360000300a00 */
[----:B------:R-:W-:Y:S11]  /*18a90*/  @!UPT UIADD3 URZ, URZ, URZ, URZ ;  /* 0x0000003f3f3ff290 */ /* 0x000ff6000fffe03f */
[----:B------:R-:W-:Y:S01]  /*18aa0*/  @!UPT UIADD3 URZ, URZ, URZ, URZ ;  /* 0x0000003f3f3ff290 */ /* 0x000fe2000fffe03f */
[----:B------:R-:W-:Y:S01]  /*18ab0*/  MOV R2, R10 ;  /* 0x0000000a00027202 */ /* 0x000fe20000000f00 */
[----:B------:R-:W-:Y:S01]  /*18ac0*/  IMAD.MOV.U32 R15, RZ, RZ, R11 ;  /* 0x000000ffff0f7224 */ /* 0x000fe200078e000b */
[----:B------:R-:W-:Y:S01]  /*18ad0*/  MOV R29, R8 ;  /* 0x00000008001d7202 */ /* 0x000fe20000000f00 */
[----:B------:R-:W-:Y:S01]  /*18ae0*/  IMAD.MOV.U32 R28, RZ, RZ, R9 ;  /* 0x000000ffff1c7224 */ /* 0x000fe200078e0009 */
[----:B------:R-:W2:Y:S04]  /*18af0*/  LDL.LU.64 R10, [R1+0x21e8] ;  /* 0x0021e800010a7983 */ /* 0x000ea80000300a00 */
[----:B------:R-:W2:Y:S02]  /*18b00*/  LDL.LU.64 R8, [R1+0x21e0] ;  /* 0x0021e00001087983 */ /* 0x000ea40000300a00 */
[----:B--2---:R-:W-:Y:S02]  /*18b10*/  HMMA.16816.F32.BF16 R16, R4, R16, R8 ;  /* 0x000000100410723c */ /* 0x004fe40000041808 */
[----:B------:R-:W2:Y:S04]  /*18b20*/  LDL.LU.64 R10, [R1+0x21d8] ;  /* 0x0021d800010a7983 */ /* 0x000ea80000300a00 */
[----:B------:R-:W2:Y:S01]  /*18b30*/  LDL.LU.64 R8, [R1+0x21d0] ;  /* 0x0021d00001087983 */ /* 0x000ea20000300a00 */
[----:B------:R-:W-:-:S03]  /*18b40*/  MOV R4, R27 ;  /* 0x0000001b00047202 */ /* 0x000fc60000000f00 */
[----:B------:R-:W2:Y:S01]  /*18b50*/  LDL.LU R27, [R1+0x21c8] ;  /* 0x0021c800011b7983 */ /* 0x000ea20000300800 */
[----:B------:R-:W-:-:S03]  /*18b60*/  IMAD.MOV.U32 R5, RZ, RZ, R23 ;  /* 0x000000ffff057224 */ /* 0x000fc600078e0017 */
[----:B------:R-:W4:Y:S09]  /*18b70*/  LDL.LU R23, [R1+0x21c4] ;  /* 0x0021c40001177983 */ /* 0x000f320000300800 */
[----:B------:R-:W-:Y:S04]  /*18b80*/  STL.64 [R1+0x21b0], R18 ;  /* 0x0021b01201007387 */ /* 0x000fe80000100a00 */
[----:B------:R0:W-:Y:S02]  /*18b90*/  STL.64 [R1+0x21a8], R16 ;  /* 0x0021a81001007387 */ /* 0x0001e40000100a00 */
[----:B0-----:R-:W-:-:S02]  /*18ba0*/  MOV R16, R29 ;  /* 0x0000001d00107202 */ /* 0x001fc40000000f00 */
[----:B------:R-:W3:Y:S01]  /*18bb0*/  LDL.LU R29, [R1+0x21c0] ;  /* 0x0021c000011d7983 */ /* 0x000ee20000300800 */
[----:B------:R-:W-:Y:S01]  /*18bc0*/  IMAD.MOV.U32 R17, RZ, RZ, R28 ;  /* 0x000000ffff117224 */ /* 0x000fe200078e001c */
[----:B------:R-:W-:Y:S02]  /*18bd0*/  MOV R18, R2 ;  /* 0x0000000200127202 */ /* 0x000fe40000000f00 */
[----:B------:R-:W3:Y:S04]  /*18be0*/  LDL.LU R28, [R1+0x21bc] ;  /* 0x0021bc00011c7983 */ /* 0x000ee80000300800 */
[----:B------:R-:W3:Y:S01]  /*18bf0*/  LDL.LU R2, [R1+0x21b8] ;  /* 0x0021b80001027983 */ /* 0x000ee20000300800 */
[----:B------:R-:W-:Y:S01]  /*18c00*/  IMAD.MOV.U32 R19, RZ, RZ, R15 ;  /* 0x000000ffff137224 */ /* 0x000fe200078e000f */
[----:B--2---:R-:W-:Y:S11]  /*18c10*/  HMMA.16816.F32.BF16 R4, R24, R4, R8 ;  /* 0x000000041804723c */ /* 0x004ff60000041808 */
[----:B------:R-:W-:Y:S11]  /*18c20*/  @!UPT UIADD3 URZ, URZ, URZ, URZ ;  /* 0x0000003f3f3ff290 */ /* 0x000ff6000fffe03f */
[----:B------:R-:W-:Y:S01]  /*18c30*/  @!UPT UIADD3 URZ, URZ, URZ, URZ ;  /* 0x0000003f3f3ff290 */ /* 0x000fe2000fffe03f */
[----:B------:R-:W-:Y:S04]  /*18c40*/  STL.64 [R1+0x21a0], R6 ;  /* 0x0021a00601007387 */ /* 0x000fe80000100a00 */
[----:B------:R0:W-:Y:S04]  /*18c50*/  STL.64 [R1+0x2198], R4 ;  /* 0x0021980401007387 */ /* 0x0001e80000100a00 */
[----:B0-----:R-:W2:Y:S01]  /*18c60*/  LDL.LU.64 R4, [R1+0x30] ;  /* 0x0000300001047983 */ /* 0x001ea20000300a00 */
[----:B------:R-:W-:Y:S01]  /*18c70*/  MOV R8, R14 ;  /* 0x0000000e00087202 */ /* 0x000fe20000000f00 */
[----:B------:R-:W-:Y:S01]  /*18c80*/  IMAD.MOV.U32 R9, RZ, RZ, R13 ;  /* 0x000000ffff097224 */ /* 0x000fe200078e000d */
[----:B------:R-:W-:Y:S01]  /*18c90*/  MOV R10, R12 ;  /* 0x0000000c000a7202 */ /* 0x000fe20000000f00 */
[----:B------:R-:W4:Y:S04]  /*18ca0*/  LDL.LU.64 R6, [R1+0x38] ;  /* 0x0000380001067983 */ /* 0x000f280000300a00 */
[----:B---3--:R-:W0:Y:S01]  /*18cb0*/  LDSM.16.MT88.4 R12, [R29+0x17000] ;  /* 0x017000001d0c783b */ /* 0x008e220000004200 */
[----:B------:R-:W-:-:S03]  /*18cc0*/  IMAD.MOV.U32 R11, RZ, RZ, R3 ;  /* 0x000000ffff0b7224 */ /* 0x000fc600078e0003 */
[----:B0-----:R-:W-:Y:S04]  /*18cd0*/  STL.64 [R1+0x2178], R14 ;  /* 0x0021780e01007387 */ /* 0x001fe80000100a00 */
[----:B------:R-:W-:Y:S04]  /*18ce0*/  STL.64 [R1+0x2170], R12 ;  /* 0x0021700c01007387 */ /* 0x000fe80000100a00 */
[----:B------:R-:W0:Y:S04]  /*18cf0*/  LDSM.16.M88.4 R12, [R2+0x380] ;  /* 0x00038000020c783b */ /* 0x000e280000000200 */
[----:B0-----:R-:W-:Y:S04]  /*18d00*/  STL.64 [R1+0x60], R12 ;  /* 0x0000600c01007387 */ /* 0x001fe80000100a00 */
[----:B------:R2:W-:Y:S02]  /*18d10*/  STL.64 [R1+0x68], R14 ;  /* 0x0000680e01007387 */ /* 0x0005e40000100a00 */
[----:B--2---:R-:W-:Y:S02]  /*18d20*/  HMMA.16816.F32.BF16 R12, R24, R4, R8 ;  /* 0x00000004180c723c */ /* 0x004fe40000041808 */
[----:B------:R-:W0:Y:S04]  /*18d30*/  LDSM.16.M88.4 R8, [R2+0x8380] ;  /* 0x008380000208783b */ /* 0x000e280000000200 */
[----:B------:R-:W4:Y:S01]  /*18d40*/  LDL.LU R26, [R1+0x48] ;  /* 0x00004800011a7983 */ /* 0x000f220000300800 */
[----:B------:R-:W-:-:S03]  /*18d50*/  MOV R27, R28 ;  /* 0x0000001c001b7202 */ /* 0x000fc60000000f00 */
[----:B0-----:R-:W-:Y:S01]  /*18d60*/  STL.64 [R1+0x50], R8 ;  /* 0x0000500801007387 */ /* 0x001fe20000100a00 */
[----:B------:R-:W-:-:S03]  /*18d70*/  IMAD.MOV.U32 R28, RZ, RZ, R11 ;  /* 0x000000ffff1c7224 */ /* 0x000fc600078e000b */
[----:B------:R-:W-:Y:S04]  /*18d80*/  STL [R1+0x58], R10 ;  /* 0x0000580a01007387 */ /* 0x000fe80000100800 */
[----:B------:R-:W0:Y:S04]  /*18d90*/  LDSM.16.MT88.4 R8, [R0+0x17000] ;  /* 0x017000000008783b */ /* 0x000e280000004200 */
[----:B------:R-:W-:Y:S04]  /*18da0*/  STL [R1+0x2180], R28 ;  /* 0x0021801c01007387 */ /* 0x000fe80000100800 */
[----:B------:R-:W-:Y:S04]  /*18db0*/  STL [R1+0x2184], R0 ;  /* 0x0021840001007387 */ /* 0x000fe80000100800 */
[----:B0-----:R-:W-:Y:S04]  /*18dc0*/  STL.64 [R1+0x2150], R10 ;  /* 0x0021500a01007387 */ /* 0x001fe80000100a00 */
[----:B------:R0:W-:Y:S04]  /*18dd0*/  STL.64 [R1+0x2148], R8 ;  /* 0x0021480801007387 */ /* 0x0001e80000100a00 */
[----:B0-----:R-:W2:Y:S01]  /*18de0*/  LDL.LU.64 R8, [R1+0x50] ;  /* 0x0000500001087983 */ /* 0x001ea20000300a00 */
[C---:B----4-:R-:W-:Y:S11]  /*18df0*/  HMMA.16816.F32.BF16 R16, R20.reuse, R26, R16 ;  /* 0x0000001a1410723c */ /* 0x050ff60000041810 */
[----:B------:R-:W-:Y:S11]  /*18e00*/  @!UPT UIADD3 URZ, URZ, URZ, URZ ;  /* 0x0000003f3f3ff290 */ /* 0x000ff6000fffe03f */
[----:B------:R-:W-:Y:S02]  /*18e10*/  @!UPT UIADD3 URZ, URZ, URZ, URZ ;  /* 0x0000003f3f3ff290 */ /* 0x000fe4000fffe03f */
[----:B------:R-:W-:Y:S01]  /*18e20*/  MOV R3, R18 ;  /* 0x0000001200037202 */ /* 0x000fe20000000f00 */
[----:B------:R-:W-:Y:S01]  /*18e30*/  IMAD.MOV.U32 R2, RZ, RZ, R19 ;  /* 0x000000ffff027224 */ /* 0x000fe200078e0013 */
[----:B------:R-:W-:Y:S01]  /*18e40*/  MOV R11, R16 ;  /* 0x00000010000b7202 */ /* 0x000fe20000000f00 */
[----:B------:R-:W-:Y:S01]  /*18e50*/  IMAD.MOV.U32 R10, RZ, RZ, R17 ;  /* 0x000000ffff0a7224 */ /* 0x000fe200078e0011 */
[----:B--2---:R0:W-:Y:S04]  /*18e60*/  STL.64 [R1+0x2168], R8 ;  /* 0x0021680801007387 */ /* 0x0041e80000100a00 */
[----:B0-----:R-:W2:Y:S04]  /*18e70*/  LDL.LU.64 R8, [R1+0x60] ;  /* 0x0000600001087983 */ /* 0x001ea80000300a00 */
[----:B------:R-:W3:Y:S04]  /*18e80*/  LDL.LU.64 R18, [R1+0x21b0] ;  /* 0x0021b00001127983 */ /* 0x000ee80000300a00 */
[----:B------:R-:W3:Y:S01]  /*18e90*/  LDL.LU.64 R16, [R1+0x21a8] ;  /* 0x0021a80001107983 */ /* 0x000ee20000300a00 */
[----:B------:R-:W-:Y:S01]  /*18ea0*/  MOV R25, R6 ;  /* 0x0000000600197202 */ /* 0x000fe20000000f00 */
[----:B------:R-:W-:Y:S01]  /*18eb0*/  IMAD.MOV.U32 R24, RZ, RZ, R7 ;  /* 0x000000ffff187224 */ /* 0x000fe200078e0007 */
[----:B---3--:R-:W-:Y:S01]  /*18ec0*/  HMMA.16816.F32.BF16 R16, R20, R6, R16 ;  /* 0x000000061410723c */ /* 0x008fe20000041810 */
[----:B------:R-:W3:Y:S04]  /*18ed0*/  LDL.LU.64 R6, [R1+0x21a0] ;  /* 0x0021a00001067983 */ /* 0x000ee80000300a00 */
[----:B------:R-:W3:Y:S11]  /*18ee0*/  LDL.LU.64 R4, [R1+0x2198] ;  /* 0x0021980001047983 */ /* 0x000ef60000300a00 */
[----:B------:R-:W-:Y:S08]  /*18ef0*/  @!UPT UIADD3 URZ, URZ, URZ, URZ ;  /* 0x0000003f3f3ff290 */ /* 0x000ff0000fffe03f */
[----:B------:R-:W-:Y:S01]  /*18f00*/  MOV R21, R18 ;  /* 0x0000001200157202 */ /* 0x000fe20000000f00 */
[----:B------:R-:W-:Y:S01]  /*18f10*/  IMAD.MOV.U32 R20, RZ, RZ, R19 ;  /* 0x000000ffff147224 */ /* 0x000fe200078e0013 */
[----:B------:R-:W-:Y:S01]  /*18f20*/  MOV R0, R16 ;  /* 0x0000001000007202 */ /* 0x000fe20000000f00 */
[----:B------:R-:W-:Y:S01]  /*18f30*/  IMAD.MOV.U32 R28, RZ, RZ, R17 ;  /* 0x000000ffff1c7224 */ /* 0x000fe200078e0011 */
[----:B------:R-:W3:Y:S04]  /*18f40*/  LDL.LU.64 R18, [R1+0x2190] ;  /* 0x0021900001127983 */ /* 0x000ee80000300a00 */
[----:B------:R-:W3:Y:S01]  /*18f50*/  LDL.LU.64 R16, [R1+0x2188] ;  /* 0x0021880001107983 */ /* 0x000ee20000300a00 */
[----:B------:R-:W-:Y:S01]  /*18f60*/  MOV R22, R25 ;  /* 0x0000001900167202 */ /* 0x000fe20000000f00 */
[----:B------:R-:W-:-:S02]  /*18f70*/  IMAD.MOV.U32 R23, RZ, RZ, R24 ;  /* 0x000000ffff177224 */ /* 0x000fc400078e0018 */
[----:B---3--:R-:W-:Y:S01]  /*18f80*/  HMMA.16816.F32.BF16 R24, R16, R26, R4 ;  /* 0x0000001a1018723c */ /* 0x008fe20000041804 */
[----:B------:R-:W0:Y:S11]  /*18f90*/  LDSM.16.MT88.4 R4, [R29+0x17400] ;  /* 0x017400001d04783b */ /* 0x000e360000004200 */
[----:B------:R-:W-:Y:S11]  /*18fa0*/  @!UPT UIADD3 URZ, URZ, URZ, URZ ;  /* 0x0000003f3f3ff290 */ /* 0x000ff6000fffe03f */
[----:B------:R-:W-:Y:S04]  /*18fb0*/  STL.64 [R1+0x2160], R26 ;  /* 0x0021601a01007387 */ /* 0x000fe80000100a00 */
[----:B------:R1:W-:Y:S02]  /*18fc0*/  STL.64 [R1+0x2158], R24 ;  /* 0x0021581801007387 */ /* 0x0003e40000100a00 */
[----:B-1----:R-:W-:Y:S02]  /*18fd0*/  MOV R24, R0 ;  /* 0x0000000000187202 */ /* 0x002fe40000000f00 */
[----:B------:R-:W3:Y:S01]  /*18fe0*/  LDL.LU R0, [R1+0x2184] ;  /* 0x0021840001007983 */ /* 0x000ee20000300800 */
[----:B------:R-:W-:-:S03]  /*18ff0*/  IMAD.MOV.U32 R25, RZ, RZ, R28 ;  /* 0x000000ffff197224 */ /* 0x000fc600078e001c */
[----:B------:R-:W4:Y:S01]  /*19000*/  LDL.LU R28, [R1+0x2180] ;  /* 0x00218000011c7983 */ /* 0x000f220000300800 */
[----:B------:R-:W-:Y:S03]  /*19010*/  HMMA.16816.F32.BF16 R16, R16, R22, R12 ;  /* 0x000000161010723c */ /* 0x000fe6000004180c */
[----:B0-----:R0:W-:Y:S04]  /*19020*/  STL.64 [R1+0x2138], R6 ;  /* 0x0021380601007387 */ /* 0x0011e80000100a00 */
[----:B0-----:R-:W4:Y:S04]  /*19030*/  LDL R7, [R1+0x320] ;  /* 0x0003200001077983 */ /* 0x001f280000100800 */
[----:B------:R-:W-:Y:S04]  /*19040*/  STL.64 [R1+0x2130], R4 ;  /* 0x0021300401007387 */ /* 0x000fe80000100a00 */
[----:B------:R-:W4:Y:S04]  /*19050*/  LDL.LU.64 R14, [R1+0x2178] ;  /* 0x00217800010e7983 */ /* 0x000f280000300a00 */
[----:B------:R-:W4:Y:S01]  /*19060*/  LDL.LU.64 R12, [R1+0x2170] ;  /* 0x00217000010c7983 */ /* 0x000f220000300a00 */
[----:B------:R-:W-:Y:S01]  /*19070*/  MOV R26, R21 ;  /* 0x00000015001a7202 */ /* 0x000fe20000000f00 */
[----:B------:R-:W-:-:S02]  /*19080*/  IMAD.MOV.U32 R27, RZ, RZ, R20 ;  /* 0x000000ffff1b7224 */ /* 0x000fc400078e0014 */
[----:B--2---:R-:W-:Y:S01]  /*19090*/  IMAD.MOV.U32 R6, RZ, RZ, R9 ;  /* 0x000000ffff067224 */ /* 0x004fe200078e0009 */
[----:B---3--:R-:W0:Y:S04]  /*190a0*/  LDSM.16.MT88.4 R20, [R0+0x17400] ;  /* 0x017400000014783b */ /* 0x008e280000004200 */
[----:B0-----:R0:W-:Y:S04]  /*190b0*/  STL.64 [R1+0x2118], R22 ;  /* 0x0021181601007387 */ /* 0x0011e80000100a00 */
[----:B------:R1:W-:Y:S01]  /*190c0*/  STL.64 [R1+0x2110], R20 ;  /* 0x0021101401007387 */ /* 0x0003e20000100a00 */
[----:B0-----:R-:W-:Y:S01]  /*190d0*/  MOV R22, R3 ;  /* 0x0000000300167202 */ /* 0x001fe20000000f00 */
[----:B------:R-:W-:Y:S01]  /*190e0*/  IMAD.MOV.U32 R23, RZ, RZ, R2 ;  /* 0x000000ffff177224 */ /* 0x000fe200078e0002 */
[----:B-1----:R-:W-:Y:S01]  /*190f0*/  MOV R20, R11 ;  /* 0x0000000b00147202 */ /* 0x002fe20000000f00 */
[----:B------:R-:W-:Y:S01]  /*19100*/  IMAD.MOV.U32 R21, RZ, RZ, R10 ;  /* 0x000000ffff157224 */ /* 0x000fe200078e000a */
[----:B------:R-:W-:-:S06]  /*19110*/  MOV R3, R8 ;  /* 0x0000000800037202 */ /* 0x000fcc0000000f00 */
[C---:B----4-:R-:W-:Y:S01]  /*19120*/  HMMA.16816.F32.BF16 R20, R12.reuse, R8, R20 ;  /* 0x000000080c14723c */ /* 0x050fe20000041814 */
[----:B------:R-:W2:Y:S07]  /*19130*/  LDL.LU.64 R8, [R1+0x2168] ;  /* 0x0021680001087983 */ /* 0x000eae0000300a00 */
[----:B--2---:R-:W-:Y:S01]  /*19140*/  HMMA.16816.F32.BF16 R12, R12, R8, R24 ;  /* 0x000000080c0c723c */ /* 0x004fe20000041818 */
[----:B------:R-:W2:Y:S01]  /*19150*/  LDL.LU.64 R26, [R1+0x2160] ;  /* 0x00216000011a7983 */ /* 0x000ea20000300a00 */
[----:B------:R-:W-:Y:S01]  /*19160*/  MOV R5, R8 ;  /* 0x0000000800057202 */ /* 0x000fe20000000f00 */
[----:B------:R-:W-:-:S02]  /*19170*/  IMAD.MOV.U32 R4, RZ, RZ, R9 ;  /* 0x000000ffff047224 */ /* 0x000fc400078e0009 */
[----:B------:R-:W2:Y:S04]  /*19180*/  LDL.LU.64 R24, [R1+0x2158] ;  /* 0x0021580001187983 */ /* 0x000ea80000300a00 */
[----:B------:R-:W2:Y:S04]  /*19190*/  LDL.LU.64 R10, [R1+0x2150] ;  /* 0x00215000010a7983 */ /* 0x000ea80000300a00 */
[----:B------:R-:W2:Y:S10]  /*191a0*/  LDL.LU.64 R8, [R1+0x2148] ;  /* 0x0021480001087983 */ /* 0x000eb40000300a00 */
[----:B------:R0:W-:Y:S02]  /*191b0*/  STL.64 [R1], R12 ;  /* 0x0000000c01007387 */ /* 0x0001e40000100a00 */
[----:B0-----:R-:W-:-:S02]  /*191c0*/  MOV R12, R3 ;  /* 0x00000003000c7202 */ /* 0x001fc40000000f00 */
[----:B------:R-:W3:Y:S01]  /*191d0*/  LDL.LU R3, [R1+0x2140] ;  /* 0x0021400001037983 */ /* 0x000ee20000300800 */
[----:B------:R-:W-:Y:S01]  /*191e0*/  IMAD.MOV.U32 R13, RZ, RZ, R6 ;  /* 0x000000ffff0d7224 */ /* 0x000fe200078e0006 */
[----:B------:R-:W-:Y:S01]  /*191f0*/  MOV R29, R14 ;  /* 0x0000000e001d7202 */ /* 0x000fe20000000f00 */
[----:B------:R-:W-:-:S05]  /*19200*/  IMAD.MOV.U32 R2, RZ, RZ, R15 ;  /* 0x000000ffff027224 */ /* 0x000fca00078e000f */
[----:B--2---:R-:W-:Y:S01]  /*19210*/  HMMA.16816.F32.BF16 R24, R8, R12, R24 ;  /* 0x0000000c0818723c */ /* 0x004fe20000041818 */
[----:B------:R-:W0:Y:S11]  /*19220*/  LDSM.16.MT88.4 R12, [R7+0x17800] ;  /* 0x01780000070c783b */ /* 0x000e360000004200 */
[----:B------:R-:W-:Y:S11]  /*19230*/  @!UPT UIADD3 URZ, URZ, URZ, URZ ;  /* 0x0000003f3f3ff290 */ /* 0x000ff6000fffe03f */
[----:B------:R1:W-:Y:S04]  /*19240*/  STL.64 [R1+0x2128], R26 ;  /* 0x0021281a01007387 */ /* 0x0003e80000100a00 */
[----:B------:R-:W-:Y:S04]  /*19250*/  STL.64 [R1+0x2120], R24 ;  /* 0x0021201801007387 */ /* 0x000fe80000100a00 */
[----:B-1----:R-:W2:Y:S04]  /*19260*/  LDL.LU.64 R26, [R1+0x68] ;  /* 0x00006800011a7983 */ /* 0x002ea80000300a00 */
[----:B0-----:R0:W-:Y:S04]  /*19270*/  STL.64 [R1+0x20f0], R14 ;  /* 0x0020f00e01007387 */ /* 0x0011e80000100a00 */
[----:B------:R1:W-:Y:S04]  /*19280*/  STL.64 [R1+0x20e8], R12 ;  /* 0x0020e80c01007387 */ /* 0x0003e80000100a00 */
[----:B0-----:R-:W4:Y:S01]  /*19290*/  LDL.LU R14, [R1+0x58] ;  /* 0x00005800010e7983 */ /* 0x001f220000300800 */
[----:B-1----:R-:W-:Y:S01]  /*192a0*/  MOV R12, R5 ;  /* 0x00000005000c7202 */ /* 0x002fe20000000f00 */
[----:B------:R-:W-:-:S02]  /*192b0*/  IMAD.MOV.U32 R13, RZ, RZ, R4 ;  /* 0x000000ffff0d7224 */ /* 0x000fc400078e0004 */
[----:B---3--:R-:W0:Y:S04]  /*192c0*/  LDSM.16.M88.4 R4, [R3+0x380] ;  /* 0x000380000304783b */ /* 0x008e280000000200 */
[----:B0-----:R-:W-:Y:S04]  /*192d0*/  STL.64 [R1+0x40], R4 ;  /* 0x0000400401007387 */ /* 0x001fe80000100a00 */
[----:B------:R0:W-:Y:S04]  /*192e0*/  STL.64 [R1+0x48], R6 ;  /* 0x0000480601007387 */ /* 0x0001e80000100a00 */
[----:B0-----:R-:W3:Y:S04]  /*192f0*/  LDL.LU.64 R6, [R1+0x2138] ;  /* 0x0021380001067983 */ /* 0x001ee80000300a00 */
[----:B------:R-:W3:Y:S01]  /*19300*/  LDL.LU.64 R4, [R1+0x2130] ;  /* 0x0021300001047983 */ /* 0x000ee20000300a00 */
[----:B------:R-:W-:Y:S03]  /*19310*/  HMMA.16816.F32.BF16 R16, R8, R12, R16 ;  /* 0x0000000c0810723c */ /* 0x000fe60000041810 */
[----:B------:R-:W0:Y:S01]  /*19320*/  LDSM.16.M88.4 R8, [R3+0x8380] ;  /* 0x008380000308783b */ /* 0x000e220000000200 */
[----:B------:R-:W-:-:S03]  /*19330*/  MOV R15, R28 ;  /* 0x0000001c000f7202 */ /* 0x000fc60000000f00 */
[----:B0-----:R-:W-:Y:S01]  /*19340*/  IMAD.MOV.U32 R13, RZ, RZ, R8 ;  /* 0x000000ffff0d7224 */ /* 0x001fe200078e0008 */
[----:B------:R-:W-:Y:S01]  /*19350*/  MOV R12, R9 ;  /* 0x00000009000c7202 */ /* 0x000fe20000000f00 */
[----:B------:R-:W-:Y:S01]  /*19360*/  IMAD.MOV.U32 R28, RZ, RZ, R10 ;  /* 0x000000ffff1c7224 */ /* 0x000fe200078e000a */
[----:B------:R-:W-:Y:S02]  /*19370*/  MOV R3, R11 ;  /* 0x0000000b00037202 */ /* 0x000fe40000000f00 */
[----:B------:R-:W0:Y:S11]  /*19380*/  LDSM.16.MT88.4 R8, [R0+0x17800] ;  /* 0x017800000008783b */ /* 0x000e360000004200 */
[----:B------:R-:W-:Y:S04]  /*19390*/  STL [R1+0x20f8], R19 ;  /* 0x0020f81301007387 */ /* 0x000fe80000100800 */
[----:B------:R-:W-:Y:S04]  /*193a0*/  STL [R1+0x20e4], R3 ;  /* 0x0020e40301007387 */ /* 0x000fe80000100800 */
[----:B------:R-:W-:Y:S04]  /*193b0*/  STL [R1+0x20e0], R28 ;  /* 0x0020e01c01007387 */ /* 0x000fe80000100800 */
[----:B0-----:R0:W-:Y:S04]  /*193c0*/  STL.64 [R1+0x20d8], R10 ;  /* 0x0020d80a01007387 */ /* 0x0011e80000100a00 */
[----:B------:R1:W-:Y:S01]  /*193d0*/  STL.64 [R1+0x20d0], R8 ;  /* 0x0020d00801007387 */ /* 0x0003e20000100a00 */
[----:B0-----:R-:W-:-:S03]  /*193e0*/  MOV R11, R2 ;  /* 0x00000002000b7202 */ /* 0x001fc60000000f00 */
[----:B-1----:R-:W4:Y:S04]  /*193f0*/  LDL.LU R8, [R1] ;  /* 0x0000000001087983 */ /* 0x002f280000300800 */
[----:B------:R-:W4:Y:S01]  /*19400*/  LDL.LU R9, [R1+0x4] ;  /* 0x0000040001097983 */ /* 0x000f220000300800 */
[----:B--2---:R-:W-:Y:S01]  /*19410*/  IMAD.MOV.U32 R3, RZ, RZ, R26 ;  /* 0x000000ffff037224 */ /* 0x004fe200078e001a */
[----:B------:R-:W-:Y:S01]  /*19420*/  MOV R2, R27 ;  /* 0x0000001b00027202 */ /* 0x000fe20000000f00 */
[----:B---3--:R-:W-:Y:S01]  /*19430*/  HMMA.16816.F32.BF16 R20, R4, R26, R20 ;  /* 0x0000001a0414723c */ /* 0x008fe20000041814 */
[----:B------:R-:W2:Y:S04]  /*19440*/  LDL.LU.64 R26, [R1+0x2128] ;  /* 0x00212800011a7983 */ /* 0x000ea80000300a00 */
[----:B------:R-:W2:Y:S11]  /*19450*/  LDL.LU.64 R24, [R1+0x2120] ;  /* 0x0021200001187983 */ /* 0x000eb60000300a00 */
[----:B------:R-:W-:Y:S07]  /*19460*/  @!UPT UIADD3 URZ, URZ, URZ, URZ ;  /* 0x0000003f3f3ff290 */ /* 0x000fee000fffe03f */
[----:B------:R-:W-:Y:S01]  /*19470*/  STL [R1+0x24], R21 ;  /* 0x0000241501007387 */ /* 0x000fe20000100800 */
[----:B------:R-:W-:-:S03]  /*19480*/  IMAD.MOV.U32 R19, RZ, RZ, R20 ;  /* 0x000000ffff137224 */ /* 0x000fc600078e0014 */
[----:B------:R0:W-:Y:S04]  /*19490*/  STL.64 [R1+0x28], R22 ;  /* 0x0000281601007387 */ /* 0x0001e80000100a00 */
[----:B0-----:R-:W2:Y:S04]  /*194a0*/  LDL.LU.64 R22, [R1+0x2118] ;  /* 0x0021180001167983 */ /* 0x001ea80000300a00 */
[----:B------:R-:W2:Y:S01]  /*194b0*/  LDL.LU.64 R20, [R1+0x2110] ;  /* 0x0021100001147983 */ /* 0x000ea20000300a00 */
[----:B------:R-:W-:-:S03]  /*194c0*/  IMAD.MOV.U32 R10, RZ, RZ, R29 ;  /* 0x000000ffff0a7224 */ /* 0x000fc600078e001d */
[----:B------:R0:W-:Y:S04]  /*194d0*/  STL.64 [R1+0x2108], R18 ;  /* 0x0021081201007387 */ /* 0x0001e80000100a00 */
[----:B------:R1:W-:Y:S01]  /*194e0*/  STL.64 [R1+0x2100], R16 ;  /* 0x0021001001007387 */ /* 0x0003e20000100a00 */
[----:B0-----:R-:W-:Y:S01]  /*194f0*/  MOV R18, R3 ;  /* 0x0000000300127202 */ /* 0x001fe20000000f00 */
[----:B------:R-:W-:Y:S01]  /*19500*/  IMAD.MOV.U32 R19, RZ, RZ, R2 ;  /* 0x000000ffff137224 */ /* 0x000fe200078e0002 */
[----:B----4-:R-:W-:Y:S01]  /*19510*/  HMMA.16816.F32.BF16 R8, R4, R14, R8 ;  /* 0x0000000e0408723c */ /* 0x010fe20000041808 */
[----:B------:R-:W3:Y:S07]  /*19520*/  LDL R7, [R1+0x320] ;  /* 0x0003200001077983 */ /* 0x000eee0000100800 */
[----:B--2---:R-:W-:Y:S01]  /*19530*/  HMMA.16816.F32.BF16 R24, R20, R18, R24 ;  /* 0x000000121418723c */ /* 0x004fe20000041818 */
[----:B------:R-:W2:Y:S04]  /*19540*/  LDL.LU.64 R18, [R1+0x2108] ;  /* 0x0021080001127983 */ /* 0x000ea80000300a00 */
[----:B-1----:R-:W4:Y:S11]  /*19550*/  LDL.LU.64 R16, [R1+0x2100] ;  /* 0x0021000001107983 */ /* 0x002f360000300a00 */
[----:B------:R-:W-:Y:S08]  /*19560*/  @!UPT UIADD3 URZ, URZ, URZ, URZ ;  /* 0x0000003f3f3ff290 */ /* 0x000ff0000fffe03f */
[----:B------:R-:W-:Y:S01]  /*19570*/  MOV R3, R24 ;  /* 0x0000001800037202 */ /* 0x000fe20000000f00 */
[----:B---3--:R-:W0:Y:S01]  /*19580*/  LDSM.16.MT88.4 R4, [R7+0x17c00] ;  /* 0x017c00000704783b */ /* 0x008e220000004200 */
[----:B--2---:R-:W-:-:S03]  /*19590*/  MOV R24, R19 ;  /* 0x0000001300187202 */ /* 0x004fc60000000f00 */
[----:B------:R-:W4:Y:S01]  /*195a0*/  LDL.LU R19, [R1+0x20f8] ;  /* 0x0020f80001137983 */ /* 0x000f220000300800 */
[----:B------:R-:W-:Y:S01]  /*195b0*/  IMAD.MOV.U32 R28, RZ, RZ, R25 ;  /* 0x000000ffff1c7224 */ /* 0x000fe200078e0019 */
[----:B------:R-:W-:Y:S01]  /*195c0*/  MOV R29, R26 ;  /* 0x0000001a001d7202 */ /* 0x000fe20000000f00 */
[----:B------:R-:W-:Y:S01]  /*195d0*/  IMAD.MOV.U32 R2, RZ, RZ, R27 ;  /* 0x000000ffff027224 */ /* 0x000fe200078e001b */
[----:B------:R-:W2:Y:S04]  /*195e0*/  LDL.LU R25, [R1+0x24] ;  /* 0x0000240001197983 */ /* 0x000ea80000300800 */
[----:B------:R-:W2:Y:S04]  /*195f0*/  LDL.LU R26, [R1+0x28] ;  /* 0x00002800011a7983 */ /* 0x000ea80000300800 */
[----:B------:R-:W2:Y:S04]  /*19600*/  LDL.LU R27, [R1+0x2c] ;  /* 0x00002c00011b7983 */ /* 0x000ea80000300800 */
[----:B0-----:R-:W-:Y:S04]  /*19610*/  STL.64 [R1+0x20b8], R6 ;  /* 0x0020b80601007387 */ /* 0x001fe80000100a00 */
[----:B------:R0:W-:Y:S02]  /*19620*/  STL.64 [R1+0x20b0], R4 ;  /* 0x0020b00401007387 */ /* 0x0001e40000100a00 */
[----:B0-----:R-:W-:Y:S01]  /*19630*/  IMAD.MOV.U32 R4, RZ, RZ, R13 ;  /* 0x000000ffff047224 */ /* 0x001fe200078e000d */
[----:B------:R-:W-:Y:S01]  /*19640*/  MOV R5, R12 ;  /* 0x0000000c00057202 */ /* 0x000fe20000000f00 */
[----:B----4-:R-:W-:Y:S01]  /*19650*/  HMMA.16816.F32.BF16 R20, R20, R14, R16 ;  /* 0x0000000e1414723c */ /* 0x010fe20000041810 */
[----:B------:R-:W0:Y:S04]  /*19660*/  LDSM.16.MT88.4 R16, [R0+0x17c00] ;  /* 0x017c00000010783b */ /* 0x000e280000004200 */
[----:B------:R-:W2:Y:S04]  /*19670*/  LDL.LU.64 R14, [R1+0x20f0] ;  /* 0x0020f000010e7983 */ /* 0x000ea80000300a00 */
[----:B------:R-:W2:Y:S11]  /*19680*/  LDL.LU.64 R12, [R1+0x20e8] ;  /* 0x0020e800010c7983 */ /* 0x000eb60000300a00 */
[----:B------:R-:W-:Y:S03]  /*19690*/  @!UPT UIADD3 URZ, URZ, URZ, URZ ;  /* 0x0000003f3f3ff290 */ /* 0x000fe6000fffe03f */
[----:B------:R-:W-:Y:S04]  /*196a0*/  STL.64 [R1+0x20c8], R22 ;  /* 0x0020c81601007387 */ /* 0x000fe80000100a00 */
[----:B------:R1:W-:Y:S02]  /*196b0*/  STL.64 [R1+0x20c0], R20 ;  /* 0x0020c01401007387 */ /* 0x0003e40000100a00 */
[----:B-1----:R-:W-:Y:S01]  /*196c0*/  IMAD.MOV.U32 R20, RZ, RZ, R3 ;  /* 0x000000ffff147224 */ /* 0x002fe200078e0003 */
[----:B------:R-:W-:Y:S01]  /*196d0*/  MOV R21, R28 ;  /* 0x0000001c00157202 */ /* 0x000fe20000000f00 */
[----:B------:R-:W3:Y:S04]  /*196e0*/  LDL.LU R3, [R1+0x20e4] ;  /* 0x0020e40001037983 */ /* 0x000ee80000300800 */
[----:B------:R-:W4:Y:S04]  /*196f0*/  LDL.LU R28, [R1+0x20e0] ;  /* 0x0020e000011c7983 */ /* 0x000f280000300800 */
[----:B0-----:R-:W-:Y:S04]  /*19700*/  STL.64 [R1+0x20a8], R18 ;  /* 0x0020a81201007387 */ /* 0x001fe80000100a00 */
[----:B------:R0:W-:Y:S04]  /*19710*/  STL.64 [R1+0x20a0], R16 ;  /* 0x0020a01001007387 */ /* 0x0001e80000100a00 */
[----:B0-----:R-:W2:Y:S04]  /*19720*/  LDL.LU.64 R16, [R1+0x40] ;  /* 0x0000400001107983 */ /* 0x001ea80000300a00 */
[----:B------:R-:W3:Y:S04]  /*19730*/  LDL.LU.64 R18, [R1+0x48] ;  /* 0x0000480001127983 */ /* 0x000ee80000300a00 */
[----:B------:R-:W-:Y:S01]  /*19740*/  BAR.SYNC.DEFER_BLOCKING 0x0 ;  /* 0x0000000000007b1d */ /* 0x000fe20000010000 */
[C---:B--2---:R-:W-:Y:S08]  /*19750*/  HMMA.16816.F32.BF16 R24, R12.reuse, R16, R24 ;  /* 0x000000100c18723c */ /* 0x044ff00000041818 */
[----:B------:R-:W-:Y:S01]  /*19760*/  HMMA.16816.F32.BF16 R12, R12, R4, R8 ;  /* 0x000000040c0c723c */ /* 0x000fe20000041808 */
[----:B------:R-:W2:Y:S04]  /*19770*/  LDL.LU.64 R10, [R1+0x20d8] ;  /* 0x0020d800010a7983 */ /* 0x000ea80000300a00 */
[----:B------:R-:W2:Y:S01]  /*19780*/  LDL.LU.64 R8, [R1+0x20d0] ;  /* 0x0020d00001087983 */ /* 0x000ea20000300a00 */
[----:B------:R-:W-:Y:S01]  /*19790*/  IMAD.MOV.U32 R22, RZ, RZ, R29 ;  /* 0x000000ffff167224 */ /* 0x000fe200078e001d */
[----:B------:R-:W-:-:S07]  /*197a0*/  MOV R23, R2 ;  /* 0x0000000200177202 */ /* 0x000fce0000000f00 */
[C---:B--2---:R-:W-:Y:S11]  /*197b0*/  HMMA.16816.F32.BF16 R20, R8.reuse, R16, R20 ;  /* 0x000000100814723c */ /* 0x044ff60000041814 */
[----:B------:R-:W-:Y:S11]  /*197c0*/  @!UPT UIADD3 URZ, URZ, URZ, URZ ;  /* 0x0000003f3f3ff290 */ /* 0x000ff6000fffe03f */
[----:B------:R-:W-:Y:S02]  /*197d0*/  @!UPT UIADD3 URZ, URZ, URZ, URZ ;  /* 0x0000003f3f3ff290 */ /* 0x000fe4000fffe03f */
[----:B------:R-:W-:Y:S01]  /*197e0*/  IMAD.MOV.U32 R2, RZ, RZ, R22 ;  /* 0x000000ffff027224 */ /* 0x000fe200078e0016 */
[----:B------:R-:W-:Y:S01]  /*197f0*/  MOV R0, R23 ;  /* 0x0000001700007202 */ /* 0x000fe20000000f00 */
[----:B------:R-:W-:Y:S01]  /*19800*/  IMAD.MOV.U32 R17, RZ, RZ, R20 ;  /* 0x000000ffff117224 */ /* 0x000fe200078e0014 */
[----:B------:R-:W-:Y:S01]  /*19810*/  MOV R16, R21 ;  /* 0x0000001500107202 */ /* 0x000fe20000000f00 */
[----:B------:R-:W2:Y:S04]  /*19820*/  LDL.LU.64 R22, [R1+0x20c8] ;  /* 0x0020c80001167983 */ /* 0x000ea80000300a00 */
[----:B------:R-:W2:Y:S04]  /*19830*/  LDL.LU.64 R20, [R1+0x20c0] ;  /* 0x0020c00001147983 */ /* 0x000ea80000300a00 */
[----:B------:R-:W3:Y:S01]  /*19840*/  LDL.LU.64 R6, [R1+0x20b8] ;  /* 0x0020b80001067983 */ /* 0x000ee20000300a00 */
[----:B--2---:R-:W-:Y:S03]  /*19850*/  HMMA.16816.F32.BF16 R20, R8, R4, R20 ;  /* 0x000000040814723c */ /* 0x004fe60000041814 */
[----:B------:R-:W2:Y:S11]  /*19860*/  LDL.LU.64 R4, [R1+0x20b0] ;  /* 0x0020b00001047983 */ /* 0x000eb60000300a00 */
[----:B------:R-:W-:Y:S09]  /*19870*/  @!UPT UIADD3 URZ, URZ, URZ, URZ ;  /* 0x0000003f3f3ff290 */ /* 0x000ff2000fffe03f */
[----:B------:R0:W-:Y:S04]  /*19880*/  STL.64 [R1+0x2098], R22 ;  /* 0x0020981601007387 */ /* 0x0001e80000100a00 */
[----:B------:R1:W-:Y:S01]  /*19890*/  STL.64 [R1+0x2090], R20 ;  /* 0x0020901401007387 */ /* 0x0003e20000100a00 */
[----:B0-----:R-:W-:Y:S01]  /*198a0*/  IMAD.MOV.U32 R22, RZ, RZ, R2 ;  /* 0x000000ffff167224 */ /* 0x001fe200078e0002 */
[----:B------:R-:W-:Y:S01]  /*198b0*/  MOV R23, R0 ;  /* 0x0000000000177202 */ /* 0x000fe20000000f00 */
[----:B---3--:R-:W-:Y:S01]  /*198c0*/  IMAD.MOV.U32 R2, RZ, RZ, R18 ;  /* 0x000000ffff027224 */ /* 0x008fe200078e0012 */
[----:B------:R-:W-:Y:S01]  /*198d0*/  MOV R0, R19 ;  /* 0x0000001300007202 */ /* 0x000fe20000000f00 */
[----:B-1----:R-:W-:Y:S01]  /*198e0*/  IMAD.MOV.U32 R20, RZ, RZ, R17 ;  /* 0x000000ffff147224 */ /* 0x002fe200078e0011 */
[----:B------:R-:W-:Y:S01]  /*198f0*/  MOV R21, R16 ;  /* 0x0000001000157202 */ /* 0x000fe20000000f00 */
[----:B--2---:R-:W-:Y:S01]  /*19900*/  HMMA.16816.F32.BF16 R8, R4, R18, R24 ;  /* 0x000000120408723c */ /* 0x004fe20000041818 */
[----:B------:R-:W2:Y:S04]  /*19910*/  LDL.LU.64 R18, [R1+0x20a8] ;  /* 0x0020a80001127983 */ /* 0x000ea80000300a00 */
[----:B------:R-:W2:Y:S02]  /*19920*/  LDL.LU.64 R16, [R1+0x20a0] ;  /* 0x0020a00001107983 */ /* 0x000ea40000300a00 */
[----:B----4-:R-:W-:Y:S01]  /*19930*/  IMAD.MOV.U32 R26, RZ, RZ, R28 ;  /* 0x000000ffff1a7224 */ /* 0x010fe200078e001c */
[----:B------:R-:W-:-:S07]  /*19940*/  MOV R27, R3 ;  /* 0x00000003001b7202 */ /* 0x000fce0000000f00 */
[----:B------:R-:W-:Y:S07]  /*19950*/  HMMA.16816.F32.BF16 R4, R4, R26, R12 ;  /* 0x0000001a0404723c */ /* 0x000fee000004180c */
[----:B------:R-:W-:Y:S01]  /*19960*/  IMAD.MOV.U32 R14, RZ, RZ, R2 ;  /* 0x000000ffff0e7224 */ /* 0x000fe200078e0002 */
[----:B------:R-:W-:-:S07]  /*19970*/  MOV R15, R0 ;  /* 0x00000000000f7202 */ /* 0x000fce0000000f00 */
[----:B--2---:R-:W-:Y:S01]  /*19980*/  HMMA.16816.F32.BF16 R12, R16, R14, R20 ;  /* 0x0000000e100c723c */ /* 0x004fe20000041814 */
[----:B------:R-:W2:Y:S04]  /*19990*/  LDL.LU.64 R22, [R1+0x2098] ;  /* 0x0020980001167983 */ /* 0x000ea80000300a00 */
[----:B------:R-:W2:Y:S04]  /*199a0*/  LDL.LU.64 R20, [R1+0x2090] ;  /* 0x0020900001147983 */ /* 0x000ea80000300a00 */
[----:B------:R-:W-:Y:S01]  /*199b0*/  FMUL R24, R4, c[0x0][0x188] ;  /* 0x0000620004187a20 */ /* 0x000fe20000400000 */
[----:B------:R-:W3:Y:S04]  /*199c0*/  LDL R0, [R1+0x638] ;  /* 0x0006380001007983 */ /* 0x000ee80000100800 */
[----:B------:R-:W4:Y:S10]  /*199d0*/  LDL R2, [R1+0x63c] ;  /* 0x00063c0001027983 */ /* 0x000f340000100800 */
[----:B------:R-:W-:-:S02]  /*199e0*/  FMUL R25, R14, c[0x0][0x188] ;  /* 0x000062000e197a20 */ /* 0x000fc40000400000 */
[----:B------:R-:W-:Y:S01]  /*199f0*/  FMUL R28, R13, c[0x0][0x188] ;  /* 0x000062000d1c7a20 */ /* 0x000fe20000400000 */
[----:B--2---:R-:W-:Y:S07]  /*19a00*/  HMMA.16816.F32.BF16 R20, R16, R26, R20 ;  /* 0x0000001a1014723c */ /* 0x004fee0000041814 */
[----:B------:R-:W-:Y:S02]  /*19a10*/  FMUL R17, R8, c[0x0][0x188] ;  /* 0x0000620008117a20 */ /* 0x000fe40000400000 */
[----:B------:R-:W-:-:S02]  /*19a20*/  FMUL R19, R9, c[0x0][0x188] ;  /* 0x0000620009137a20 */ /* 0x000fc40000400000 */
[----:B------:R-:W-:Y:S02]  /*19a30*/  FMUL R16, R10, c[0x0][0x188] ;  /* 0x000062000a107a20 */ /* 0x000fe40000400000 */
[----:B------:R-:W-:Y:S01]  /*19a40*/  FMUL R18, R11, c[0x0][0x188] ;  /* 0x000062000b127a20 */ /* 0x000fe20000400000 */
[----:B------:R-:W-:Y:S01]  /*19a50*/  FMNMX R17, R17, R19, !PT ;  /* 0x0000001311117209 */ /* 0x000fe20007800000 */
[----:B------:R-:W-:Y:S02]  /*19a60*/  FMUL R19, R6, c[0x0][0x188] ;  /* 0x0000620006137a20 */ /* 0x000fe40000400000 */
[----:B------:R-:W-:Y:S01]  /*19a70*/  FMUL R26, R15, c[0x0][0x188] ;  /* 0x000062000f1a7a20 */ /* 0x000fe20000400000 */
[----:B------:R-:W-:Y:S01]  /*19a80*/  FMNMX R16, R16, R18, !PT ;  /* 0x0000001210107209 */ /* 0x000fe20007800000 */
[----:B------:R-:W-:-:S03]  /*19a90*/  FMUL R27, R12, c[0x0][0x188] ;  /* 0x000062000c1b7a20 */ /* 0x000fc60000400000 */
[----:B------:R-:W-:Y:S02]  /*19aa0*/  FMNMX R16, R19, R16, !PT ;  /* 0x0000001013107209 */ /* 0x000fe40007800000 */
[----:B------:R-:W-:Y:S01]  /*19ab0*/  FMUL R19, R22, c[0x0][0x188] ;  /* 0x0000620016137a20 */ /* 0x000fe20000400000 */
[----:B------:R-:W-:Y:S02]  /*19ac0*/  FMNMX R25, R25, R26, !PT ;  /* 0x0000001a19197209 */ /* 0x000fe40007800000 */
[----:B------:R-:W-:Y:S01]  /*19ad0*/  FMNMX R27, R27, R28, !PT ;  /* 0x0000001c1b1b7209 */ /* 0x000fe20007800000 */
[----:B------:R-:W-:Y:S01]  /*19ae0*/  FMUL R28, R23, c[0x0][0x188] ;  /* 0x00006200171c7a20 */ /* 0x000fe20000400000 */
[----:B------:R-:W-:-:S04]  /*19af0*/  FMNMX R19, R19, R25, !PT ;  /* 0x0000001913137209 */ /* 0x000fc80007800000 */
[----:B------:R-:W-:Y:S02]  /*19b00*/  FMNMX R25, R28, R19, !PT ;  /* 0x000000131c197209 */ /* 0x000fe40007800000 */
[----:B------:R-:W2:Y:S01]  /*19b10*/  LDL R28, [R1+0x5cc] ;  /* 0x0005cc00011c7983 */ /* 0x000ea20000100800 */
[----:B------:R-:W-:Y:S01]  /*19b20*/  FMUL R18, R20, c[0x0][0x188] ;  /* 0x0000620014127a20 */ /* 0x000fe20000400000 */
[----:B------:R-:W-:Y:S01]  /*19b30*/  FMNMX R17, R24, R17, !PT ;  /* 0x0000001118117209 */ /* 0x000fe20007800000 */
[----:B------:R-:W-:-:S03]  /*19b40*/  FMUL R24, R5, c[0x0][0x188] ;  /* 0x0000620005187a20 */ /* 0x000fc60000400000 */
[----:B------:R-:W-:Y:S01]  /*19b50*/  FMNMX R18, R18, R27, !PT ;  /* 0x0000001b12127209 */ /* 0x000fe20007800000 */
[----:B------:R-:W-:Y:S01]  /*19b60*/  FMUL R27, R21, c[0x0][0x188] ;  /* 0x00006200151b7a20 */ /* 0x000fe20000400000 */
[----:B------:R-:W-:Y:S02]  /*19b70*/  FMNMX R17, R24, R17, !PT ;  /* 0x0000001118117209 */ /* 0x000fe40007800000 */
[----:B------:R-:W0:Y:S02]  /*19b80*/  SHFL.BFLY PT, R24, R25, 0x2, 0x1f ;  /* 0x0c401f0019187f89 */ /* 0x000e2400000e0000 */
[----:B------:R-:W-:-:S05]  /*19b90*/  FMNMX R18, R27, R18, !PT ;  /* 0x000000121b127209 */ /* 0x000fca0007800000 */
[----:B------:R-:W1:Y:S01]  /*19ba0*/  SHFL.BFLY PT, R19, R18, 0x2, 0x1f ;  /* 0x0c401f0012137f89 */ /* 0x000e6200000e0000 */
[----:B------:R-:W-:Y:S01]  /*19bb0*/  FMUL R26, R7, c[0x0][0x188] ;  /* 0x00006200071a7a20 */ /* 0x000fe20000400000 */
[----:B0-----:R-:W-:Y:S02]  /*19bc0*/  FMNMX R25, R25, R24, !PT ;  /* 0x0000001819197209 */ /* 0x001fe40007800000 */
[----:B-1----:R-:W-:-:S03]  /*19bd0*/  FMNMX R19, R18, R19, !PT ;  /* 0x0000001312137209 */ /* 0x002fc60007800000 */
[----:B------:R-:W0:Y:S01]  /*19be0*/  SHFL.BFLY PT, R18, R25, 0x1, 0x1f ;  /* 0x0c201f0019127f89 */ /* 0x000e2200000e0000 */
[----:B------:R-:W-:-:S03]  /*19bf0*/  FMNMX R16, R26, R16, !PT ;  /* 0x000000101a107209 */ /* 0x000fc60007800000 */
[----:B------:R-:W1:Y:S04]  /*19c00*/  SHFL.BFLY PT, R27, R17, 0x2, 0x1f ;  /* 0x0c401f00111b7f89 */ /* 0x000e6800000e0000 */
[----:B------:R-:W3:Y:S01]  /*19c10*/  SHFL.BFLY PT, R26, R16, 0x2, 0x1f ;  /* 0x0c401f00101a7f89 */ /* 0x000ee200000e0000 */
[----:B0-----:R-:W-:-:S03]  /*19c20*/  FMNMX R18, R25, R18, !PT ;  /* 0x0000001219127209 */ /* 0x001fc60007800000 */
[----:B------:R-:W4:Y:S01]  /*19c30*/  LDL R25, [R1+0x640] ;  /* 0x0006400001197983 */ /* 0x000f220000100800 */
[----:B-1----:R-:W-:Y:S02]  /*19c40*/  FMNMX R17, R17, R27, !PT ;  /* 0x0000001b11117209 */ /* 0x002fe40007800000 */
[----:B---3--:R-:W-:-:S03]  /*19c50*/  FMNMX R16, R16, R26, !PT ;  /* 0x0000001a10107209 */ /* 0x008fc60007800000 */
[----:B------:R-:W0:Y:S04]  /*19c60*/  SHFL.BFLY PT, R27, R17, 0x1, 0x1f ;  /* 0x0c201f00111b7f89 */ /* 0x000e2800000e0000 */
[----:B------:R-:W1:Y:S04]  /*19c70*/  SHFL.BFLY PT, R26, R16, 0x1, 0x1f ;  /* 0x0c201f00101a7f89 */ /* 0x000e6800000e0000 */
[----:B------:R-:W3:Y:S04]  /*19c80*/  SHFL.BFLY PT, R24, R19, 0x1, 0x1f ;  /* 0x0c201f0013187f89 */ /* 0x000ee800000e0000 */
[----:B------:R-:W3:Y:S01]  /*19c90*/  S2R R29, SR_TID.X ;  /* 0x00000000001d7919 */ /* 0x000ee20000002100 */
[----:B0-----:R-:W-:-:S02]  /*19ca0*/  FMNMX R17, R17, R27, !PT ;  /* 0x0000001b11117209 */ /* 0x001fc40007800000 */
[----:B-1----:R-:W-:Y:S02]  /*19cb0*/  FMNMX R16, R16, R26, !PT ;  /* 0x0000001a10107209 */ /* 0x002fe40007800000 */
[----:B---3--:R-:W-:Y:S02]  /*19cc0*/  FMNMX R19, R19, R24, !PT ;  /* 0x0000001813137209 */ /* 0x008fe40007800000 */
[C---:B------:R-:W-:Y:S02]  /*19cd0*/  LOP3.LUT R3, R29.reuse, 0x7f, RZ, 0xc0, !PT ;  /* 0x0000007f1d037812 */ /* 0x040fe400078ec0ff */
[----:B------:R-:W-:Y:S01]  /*19ce0*/  LOP3.LUT R29, R29, 0x1c, RZ, 0xc0, !PT ;  /* 0x0000001c1d1d7812 */ /* 0x000fe200078ec0ff */
[----:B--2---:R-:W-:Y:S04]  /*19cf0*/  @!P1 STS [R28], R17 ;  /* 0x000000111c009388 */ /* 0x004fe80000000800 */
[----:B------:R-:W-:Y:S04]  /*19d00*/  @!P1 STS [R28+0x80], R16 ;  /* 0x000080101c009388 */ /* 0x000fe80000000800 */
[----:B------:R0:W-:Y:S02]  /*19d10*/  @!P1 STS [R28+0x100], R19 ;  /* 0x000100131c009388 */ /* 0x0001e40000000800 */
[----:B0-----:R-:W-:-:S05]  /*19d20*/  IMAD.MOV.U32 R19, RZ, RZ, R28 ;  /* 0x000000ffff137224 */ /* 0x001fca00078e001c */
[----:B------:R-:W-:Y:S04]  /*19d30*/  @!P1 STS [R19+0x180], R18 ;  /* 0x0001801213009388 */ /* 0x000fe80000000800 */
[----:B------:R-:W-:Y:S06]  /*19d40*/  BAR.SYNC.DEFER_BLOCKING 0x0 ;  /* 0x0000000000007b1d */ /* 0x000fec0000010000 */
[----:B------:R-:W0:Y:S04]  /*19d50*/  LDS R16, [R3.X4] ;  /* 0x0000000003107984 */ /* 0x000e280000004800 */
[----:B0-----:R-:W0:Y:S02]  /*19d60*/  SHFL.BFLY PT, R17, R16, 0x2, 0x1f ;  /* 0x0c401f0010117f89 */ /* 0x001e2400000e0000 */
[----:B0-----:R-:W-:-:S05]  /*19d70*/  FMNMX R17, R16, R17, !PT ;  /* 0x0000001110117209 */ /* 0x001fca0007800000 */
[----:B------:R-:W0:Y:S02]  /*19d80*/  SHFL.BFLY PT, R16, R17, 0x1, 0x1f ;  /* 0x0c201f0011107f89 */ /* 0x000e2400000e0000 */
[----:B0-----:R-:W-:-:S05]  /*19d90*/  FMNMX R16, R17, R16, !PT ;  /* 0x0000001011107209 */ /* 0x001fca0007800000 */
[----:B------:R-:W-:Y:S04]  /*19da0*/  @!P1 STS [R3.X4], R16 ;  /* 0x0000001003009388 */ /* 0x000fe80000004800 */
[----:B------:R-:W-:Y:S06]  /*19db0*/  BAR.SYNC.DEFER_BLOCKING 0x0 ;  /* 0x0000000000007b1d */ /* 0x000fec0000010000 */
[----:B------:R-:W0:Y:S04]  /*19dc0*/  LDS R16, [R29.X4] ;  /* 0x000000001d107984 */ /* 0x000e280000004800 */
[----:B------:R-:W4:Y:S01]  /*19dd0*/  LDS R17, [R29.X4+0x80] ;  /* 0x000080001d117984 */ /* 0x000f220000004800 */
[----:B0-----:R-:W-:-:S03]  /*19de0*/  FMNMX R3, R16, R0, !PT ;  /* 0x0000000010037209 */ /* 0x001fc60007800000 */
[----:B------:R-:W0:Y:S02]  /*19df0*/  LDS R16, [R29.X4+0x100] ;  /* 0x000100001d107984 */ /* 0x000e240000004800 */
[--C-:B------:R-:W-:Y:S02]  /*19e00*/  FFMA R9, R9, c[0x0][0x188], -R3.reuse ;  /* 0x0000620009097a23 */ /* 0x100fe40000000803 */
[----:B------:R-:W-:Y:S02]  /*19e10*/  FFMA R8, R8, c[0x0][0x188], -R3 ;  /* 0x0000620008087a23 */ /* 0x000fe40000000803 */
[----:B------:R-:W-:Y:S02]  /*19e20*/  FMUL R9, R9, 1.4426950216293334961 ;  /* 0x3fb8aa3b09097820 */ /* 0x000fe40000400000 */
[----:B------:R-:W-:-:S04]  /*19e30*/  FMUL R8, R8, 1.4426950216293334961 ;  /* 0x3fb8aa3b08087820 */ /* 0x000fc80000400000 */
[----:B------:R1:W2:Y:S08]  /*19e40*/  MUFU.EX2 R0, R8 ;  /* 0x0000000800007308 */ /* 0x0002b00000000800 */
[----:B------:R-:W3:Y:S01]  /*19e50*/  MUFU.EX2 R9, R9 ;  /* 0x0000000900097308 */ /* 0x000ee20000000800 */
[--C-:B------:R-:W-:Y:S01]  /*19e60*/  FFMA R4, R4, c[0x0][0x188], -R3.reuse ;  /* 0x0000620004047a23 */ /* 0x100fe20000000803 */
[----:B------:R0:W-:Y:S01]  /*19e70*/  STL [R1+0x360], R3 ;  /* 0x0003600301007387 */ /* 0x0001e20000100800 */
[----:B----4-:R-:W-:Y:S01]  /*19e80*/  FMNMX R2, R17, R2, !PT ;  /* 0x0000000211027209 */ /* 0x010fe20007800000 */
[----:B------:R-:W-:-:S02]  /*19e90*/  FFMA R5, R5, c[0x0][0x188], -R3 ;  /* 0x0000620005057a23 */ /* 0x000fc40000000803 */
[----:B------:R-:W-:Y:S01]  /*19ea0*/  FMUL R4, R4, 1.4426950216293334961 ;  /* 0x3fb8aa3b04047820 */ /* 0x000fe20000400000 */
[----:B-1----:R-:W1:Y:S04]  /*19eb0*/  LDS R8, [R29.X4+0x180] ;  /* 0x000180001d087984 */ /* 0x002e680000004800 */
[----:B--2---:R-:W-:Y:S01]  /*19ec0*/  STL [R1+0x630], R0 ;  /* 0x0006300001007387 */ /* 0x004fe20000100800 */
[----:B------:R2:W4:Y:S03]  /*19ed0*/  MUFU.EX2 R17, R4 ;  /* 0x0000000400117308 */ /* 0x0005260000000800 */
[----:B---3--:R3:W-:Y:S04]  /*19ee0*/  STL [R1+0x62c], R9 ;  /* 0x00062c0901007387 */ /* 0x0087e80000100800 */
[----:B0-----:R-:W1:Y:S01]  /*19ef0*/  LDL R3, [R1+0x644] ;  /* 0x0006440001037983 */ /* 0x001e620000100800 */
[----:B--2---:R-:W-:-:S02]  /*19f00*/  FFMA R4, R10, c[0x0][0x188], -R2 ;  /* 0x000062000a047a23 */ /* 0x004fc40000000802 */
[----:B------:R-:W-:Y:S02]  /*19f10*/  FMUL R5, R5, 1.4426950216293334961 ;  /* 0x3fb8aa3b05057820 */ /* 0x000fe40000400000 */
[----:B------:R-:W-:Y:S02]  /*19f20*/  FMUL R4, R4, 1.4426950216293334961 ;  /* 0x3fb8aa3b04047820 */ /* 0x000fe40000400000 */
[----:B---3--:R-:W0:Y:S08]  /*19f30*/  MUFU.EX2 R9, R5 ;  /* 0x0000000500097308 */ /* 0x008e300000000800 */
[----:B------:R-:W2:Y:S01]  /*19f40*/  MUFU.EX2 R18, R4 ;  /* 0x0000000400127308 */ /* 0x000ea20000000800 */
[----:B------:R-:W-:Y:S01]  /*19f50*/  STL [R1+0x35c], R2 ;  /* 0x00035c0201007387 */ /* 0x000fe20000100800 */
[----:B------:R-:W-:-:S03]  /*19f60*/  FMNMX R27, R16, R25, !PT ;  /* 0x00000019101b7209 */ /* 0x000fc60007800000 */
[----:B----4-:R-:W-:Y:S04]  /*19f70*/  STL [R1+0x628], R17 ;  /* 0x0006281101007387 */ /* 0x010fe80000100800 */
[----:B0-----:R-:W-:Y:S04]  /*19f80*/  STL [R1+0x624], R9 ;  /* 0x0006240901007387 */ /* 0x001fe80000100800 */
[----:B--2---:R-:W-:Y:S04]  /*19f90*/  STL [R1+0x620], R18 ;  /* 0x0006201201007387 */ /* 0x004fe80000100800 */
[----:B------:R0:W-:Y:S04]  /*19fa0*/  STL [R1+0x1fc8], R2 ;  /* 0x001fc80201007387 */ /* 0x0001e80000100800 */
[----:B------:R-:W2:Y:S01]  /*19fb0*/  LDL R16, [R1+0x62c] ;  /* 0x00062c0001107983 */ /* 0x000ea20000100800 */
[----:B------:R-:W-:-:S02]  /*19fc0*/  FFMA R5, R11, c[0x0][0x188], -R2 ;  /* 0x000062000b057a23 */ /* 0x000fc40000000802 */
[----:B------:R-:W-:Y:S02]  /*19fd0*/  FFMA R4, R12, c[0x0][0x188], -R27 ;  /* 0x000062000c047a23 */ /* 0x000fe4000000081b */
[----:B------:R-:W-:Y:S02]  /*19fe0*/  FMUL R5, R5, 1.4426950216293334961 ;  /* 0x3fb8aa3b05057820 */ /* 0x000fe40000400000 */
[----:B------:R-:W-:Y:S02]  /*19ff0*/  FMUL R4, R4, 1.4426950216293334961 ;  /* 0x3fb8aa3b04047820 */ /* 0x000fe40000400000 */
[----:B------:R3:W-:Y:S01]  /*1a000*/  MUFU.EX2 R24, R5 ;  /* 0x0000000500187308 */ /* 0x0007e20000000800 */
[----:B------:R-:W-:-:S07]  /*1a010*/  FFMA R6, R6, c[0x0][0x188], -R2 ;  /* 0x0000620006067a23 */ /* 0x000fce0000000802 */
[----:B------:R4:W-:Y:S01]  /*1a020*/  MUFU.EX2 R11, R4 ;  /* 0x00000004000b7308 */ /* 0x0009e20000000800 */
[----:B---3--:R-:W-:-:S04]  /*1a030*/  FFMA R5, R13, c[0x0][0x188], -R27 ;  /* 0x000062000d057a23 */ /* 0x008fc8000000081b */
[----:B------:R-:W-:Y:S02]  /*1a040*/  FMUL R5, R5, 1.4426950216293334961 ;  /* 0x3fb8aa3b05057820 */ /* 0x000fe40000400000 */
[----:B----4-:R-:W-:Y:S02]  /*1a050*/  FFMA R4, R20, c[0x0][0x188], -R27 ;  /* 0x0000620014047a23 */ /* 0x010fe4000000081b */
[----:B------:R3:W-:Y:S02]  /*1a060*/  MUFU.EX2 R26, R5 ;  /* 0x00000005001a7308 */ /* 0x0007e40000000800 */
[----:B------:R-:W-:Y:S02]  /*1a070*/  FMUL R4, R4, 1.4426950216293334961 ;  /* 0x3fb8aa3b04047820 */ /* 0x000fe40000400000 */
[----:B------:R-:W-:Y:S02]  /*1a080*/  FFMA R7, R7, c[0x0][0x188], -R2 ;  /* 0x0000620007077a23 */ /* 0x000fe40000000802 */
[----:B------:R-:W-:-:S02]  /*1a090*/  FMUL R6, R6, 1.4426950216293334961 ;  /* 0x3fb8aa3b06067820 */ /* 0x000fc40000400000 */
[----:B0-----:R-:W-:Y:S01]  /*1a0a0*/  MUFU.EX2 R2, R4 ;  /* 0x0000000400027308 */ /* 0x001fe20000000800 */
[----:B---3--:R-:W-:Y:S01]  /*1a0b0*/  FFMA R5, R21, c[0x0][0x188], -R27 ;  /* 0x0000620015057a23 */ /* 0x008fe2000000081b */
[----:B------:R0:W-:Y:S03]  /*1a0c0*/  STL [R1+0x358], R27 ;  /* 0x0003581b01007387 */ /* 0x0001e60000100800 */
[----:B------:R-:W-:-:S03]  /*1a0d0*/  FMUL R5, R5, 1.4426950216293334961 ;  /* 0x3fb8aa3b05057820 */ /* 0x000fc60000400000 */
[----:B------:R-:W3:Y:S08]  /*1a0e0*/  MUFU.EX2 R10, R6 ;  /* 0x00000006000a7308 */ /* 0x000ef00000000800 */
[----:B0-----:R-:W0:Y:S01]  /*1a0f0*/  MUFU.EX2 R27, R5 ;  /* 0x00000005001b7308 */ /* 0x001e220000000800 */
[----:B------:R-:W-:Y:S01]  /*1a100*/  FMUL R7, R7, 1.4426950216293334961 ;  /* 0x3fb8aa3b07077820 */ /* 0x000fe20000400000 */
[----:B------:R-:W-:Y:S01]  /*1a110*/  MOV R20, R19 ;  /* 0x0000001300147202 */ /* 0x000fe20000000f00 */
[----:B---3--:R-:W-:Y:S05]  /*1a120*/  STL [R1+0x618], R10 ;  /* 0x0006180a01007387 */ /* 0x008fea0000100800 */
[----:B------:R-:W-:Y:S01]  /*1a130*/  MUFU.EX2 R25, R7 ;  /* 0x0000000700197308 */ /* 0x000fe20000000800 */
[----:B------:R-:W-:Y:S01]  /*1a140*/  STL [R1+0x614], R11 ;  /* 0x0006140b01007387 */ /* 0x000fe20000100800 */
[----:B------:R-:W-:-:S04]  /*1a150*/  FADD R6, R11, R26 ;  /* 0x0000001a0b067221 */ /* 0x000fc80000000000 */
[----:B------:R-:W-:-:S04]  /*1a160*/  FADD R6, R2, R6 ;  /* 0x0000000602067221 */ /* 0x000fc80000000000 */
[----:B0-----:R-:W-:Y:S01]  /*1a170*/  FADD R6, R27, R6 ;  /* 0x000000061b067221 */ /* 0x001fe20000000000 */
[----:B-1----:R-:W-:-:S05]  /*1a180*/  FMNMX R3, R8, R3, !PT ;  /* 0x0000000308037209 */ /* 0x002fca0007800000 */
[----:B------:R-:W-:-:S04]  /*1a190*/  FFMA R4, R14, c[0x0][0x188], -R3 ;  /* 0x000062000e047a23 */ /* 0x000fc80000000803 */
[----:B------:R-:W-:Y:S02]  /*1a1a0*/  FMUL R4, R4, 1.4426950216293334961 ;  /* 0x3fb8aa3b04047820 */ /* 0x000fe40000400000 */
[----:B------:R-:W-:Y:S02]  /*1a1b0*/  FFMA R5, R15, c[0x0][0x188], -R3 ;  /* 0x000062000f057a23 */ /* 0x000fe40000000803 */
[----:B------:R-:W0:Y:S02]  /*1a1c0*/  MUFU.EX2 R8, R4 ;  /* 0x0000000400087308 */ /* 0x000e240000000800 */
[----:B------:R-:W-:-:S06]  /*1a1d0*/  FMUL R5, R5, 1.4426950216293334961 ;  /* 0x3fb8aa3b05057820 */ /* 0x000fcc0000400000 */
[----:B------:R1:W3:Y:S01]  /*1a1e0*/  MUFU.EX2 R28, R5 ;  /* 0x00000005001c7308 */ /* 0x0002e20000000800 */
[----:B------:R-:W-:Y:S01]  /*1a1f0*/  STL [R1+0x354], R3 ;  /* 0x0003540301007387 */ /* 0x000fe20000100800 */
[----:B-1----:R-:W-:-:S03]  /*1a200*/  FFMA R5, R23, c[0x0][0x188], -R3 ;  /* 0x0000620017057a23 */ /* 0x002fc60000000803 */
[----:B------:R1:W-:Y:S01]  /*1a210*/  STL [R1+0x60c], R2 ;  /* 0x00060c0201007387 */ /* 0x0003e20000100800 */
[----:B------:R-:W-:-:S03]  /*1a220*/  FMUL R5, R5, 1.4426950216293334961 ;  /* 0x3fb8aa3b05057820 */ /* 0x000fc60000400000 */
[----:B0-----:R0:W-:Y:S01]  /*1a230*/  STL [R1+0x608], R8 ;  /* 0x0006080801007387 */ /* 0x0011e20000100800 */
[----:B------:R4:W-:Y:S01]  /*1a240*/  MUFU.EX2 R29, R5 ;  /* 0x00000005001d7308 */ /* 0x0009e20000000800 */
[----:B--2---:R-:W-:Y:S02]  /*1a250*/  FADD R7, R0, R16 ;  /* 0x0000001000077221 */ /* 0x004fe40000000000 */
[----:B------:R-:W2:Y:S04]  /*1a260*/  LDL.LU R0, [R1+0x2088] ;  /* 0x0020880001007983 */ /* 0x000ea80000300800 */
[----:B------:R-:W2:Y:S01]  /*1a270*/  LDL.64 R12, [R1+0xe58] ;  /* 0x000e5800010c7983 */ /* 0x000ea20000100a00 */
[----:B----4-:R-:W-:-:S03]  /*1a280*/  FADD R5, R18, R24 ;  /* 0x0000001812057221 */ /* 0x010fc60000000000 */
[----:B------:R-:W4:Y:S04]  /*1a290*/  LDL.64 R18, [R1+0xe60] ;  /* 0x000e600001127983 */ /* 0x000f280000100a00 */
[----:B------:R-:W4:Y:S01]  /*1a2a0*/  LDL.64 R14, [R1+0xe48] ;  /* 0x000e4800010e7983 */ /* 0x000f220000100a00 */
[----:B------:R-:W-:Y:S02]  /*1a2b0*/  FFMA R4, R22, c[0x0][0x188], -R3 ;  /* 0x0000620016047a23 */ /* 0x000fe40000000803 */
[----:B------:R-:W-:Y:S01]  /*1a2c0*/  FADD R7, R17, R7 ;  /* 0x0000000711077221 */ /* 0x000fe20000000000 */
[----:B-1----:R-:W1:Y:S01]  /*1a2d0*/  S2R R2, SR_TID.X ;  /* 0x0000000000027919 */ /* 0x002e620000002100 */
[----:B------:R-:W-:Y:S02]  /*1a2e0*/  FMUL R4, R4, 1.4426950216293334961 ;  /* 0x3fb8aa3b04047820 */ /* 0x000fe40000400000 */
[----:B------:R-:W-:Y:S01]  /*1a2f0*/  FADD R5, R10, R5 ;  /* 0x000000050a057221 */ /* 0x000fe20000000000 */
[----:B------:R-:W4:Y:S01]  /*1a300*/  LDL.64 R16, [R1+0xe50] ;  /* 0x000e500001107983 */ /* 0x000f220000100a00 */
[----:B------:R3:W1:Y:S01]  /*1a310*/  MUFU.EX2 R3, R4 ;  /* 0x0000000400037308 */ /* 0x0006620000000800 */
[----:B------:R-:W-:-:S02]  /*1a320*/  FADD R10, R9, R7 ;  /* 0x00000007090a7221 */ /* 0x000fc40000000000 */
[----:B------:R-:W4:Y:S01]  /*1a330*/  LDL.64 R22, [R1+0xe18] ;  /* 0x000e180001167983 */ /* 0x000f220000100a00 */
[----:B---3--:R-:W-:Y:S02]  /*1a340*/  FADD R4, R8, R28 ;  /* 0x0000001c08047221 */ /* 0x008fe40000000000 */
[----:B0-----:R-:W-:Y:S02]  /*1a350*/  FADD R8, R25, R5 ;  /* 0x0000000519087221 */ /* 0x001fe40000000000 */
[----:B-1----:R-:W-:Y:S01]  /*1a360*/  FADD R4, R3, R4 ;  /* 0x0000000403047221 */ /* 0x002fe20000000000 */
[----:B------:R-:W0:Y:S03]  /*1a370*/  SHFL.BFLY PT, R11, R10, 0x2, 0x1f ;  /* 0x0c401f000a0b7f89 */ /* 0x000e2600000e0000 */
[----:B------:R-:W-:Y:S01]  /*1a380*/  FADD R4, R29, R4 ;  /* 0x000000041d047221 */ /* 0x000fe20000000000 */
[----:B------:R-:W1:Y:S04]  /*1a390*/  SHFL.BFLY PT, R9, R8, 0x2, 0x1f ;  /* 0x0c401f0008097f89 */ /* 0x000e6800000e0000 */
[----:B------:R-:W3:Y:S04]  /*1a3a0*/  SHFL.BFLY PT, R7, R6, 0x2, 0x1f ;  /* 0x0c401f0006077f89 */ /* 0x000ee800000e0000 */
[----:B------:R-:W3:Y:S01]  /*1a3b0*/  SHFL.BFLY PT, R5, R4, 0x2, 0x1f ;  /* 0x0c401f0004057f89 */ /* 0x000ee200000e0000 */
[----:B0-----:R-:W-:-:S02]  /*1a3c0*/  FADD R11, R10, R11 ;  /* 0x0000000b0a0b7221 */ /* 0x001fc40000000000 */
[----:B-1----:R-:W-:-:S03]  /*1a3d0*/  FADD R9, R8, R9 ;  /* 0x0000000908097221 */ /* 0x002fc60000000000 */
[----:B------:R-:W0:Y:S01]  /*1a3e0*/  SHFL.BFLY PT, R10, R11, 0x1, 0x1f ;  /* 0x0c201f000b0a7f89 */ /* 0x000e2200000e0000 */
[----:B---3--:R-:W-:Y:S02]  /*1a3f0*/  FADD R7, R6, R7 ;  /* 0x0000000706077221 */ /* 0x008fe40000000000 */
[----:B------:R-:W-:-:S03]  /*1a400*/  FADD R5, R4, R5 ;  /* 0x0000000504057221 */ /* 0x000fc60000000000 */
[----:B------:R-:W1:Y:S04]  /*1a410*/  SHFL.BFLY PT, R6, R7, 0x1, 0x1f ;  /* 0x0c201f0007067f89 */ /* 0x000e6800000e0000 */
[----:B------:R-:W3:Y:S04]  /*1a420*/  SHFL.BFLY PT, R4, R9, 0x1, 0x1f ;  /* 0x0c201f0009047f89 */ /* 0x000ee800000e0000 */
[----:B------:R-:W3:Y:S01]  /*1a430*/  SHFL.BFLY PT, R8, R5, 0x1, 0x1f ;  /* 0x0c201f0005087f89 */ /* 0x000ee200000e0000 */
[----:B0-----:R-:W-:-:S03]  /*1a440*/  FADD R10, R11, R10 ;  /* 0x0000000a0b0a7221 */ /* 0x001fc60000000000 */
[----:B------:R-:W-:Y:S01]  /*1a450*/  BAR.SYNC.DEFER_BLOCKING 0x0 ;  /* 0x0000000000007b1d */ /* 0x000fe20000010000 */
[----:B-1----:R-:W-:Y:S02]  /*1a460*/  FADD R6, R7, R6 ;  /* 0x0000000607067221 */ /* 0x002fe40000000000 */
[----:B---3--:R-:W-:Y:S02]  /*1a470*/  FADD R4, R9, R4 ;  /* 0x0000000409047221 */ /* 0x008fe40000000000 */
[----:B------:R-:W-:Y:S01]  /*1a480*/  FADD R5, R5, R8 ;  /* 0x0000000805057221 */ /* 0x000fe20000000000 */
[----:B------:R-:W-:Y:S04]  /*1a490*/  @!P1 STS [R20], R10 ;  /* 0x0000000a14009388 */ /* 0x000fe80000000800 */
[----:B------:R-:W-:Y:S04]  /*1a4a0*/  @!P1 STS [R20+0x80], R4 ;  /* 0x0000800414009388 */ /* 0x000fe80000000800 */
[----:B------:R-:W-:Y:S04]  /*1a4b0*/  @!P1 STS [R20+0x100], R6 ;  /* 0x0001000614009388 */ /* 0x000fe80000000800 */
[----:B------:R0:W-:Y:S01]  /*1a4c0*/  @!P1 STS [R20+0x180], R5 ;  /* 0x0001800514009388 */ /* 0x0001e20000000800 */
[----:B------:R-:W-:-:S03]  /*1a4d0*/  LOP3.LUT R2, R2, 0x7f, RZ, 0xc0, !PT ;  /* 0x0000007f02027812 */ /* 0x000fc600078ec0ff */
[----:B------:R-:W-:Y:S06]  /*1a4e0*/  BAR.SYNC.DEFER_BLOCKING 0x0 ;  /* 0x0000000000007b1d */ /* 0x000fec0000010000 */
[----:B0-----:R-:W3:Y:S04]  /*1a4f0*/  LDL.64 R20, [R1+0xe10] ;  /* 0x000e100001147983 */ /* 0x001ee80000100a00 */
[----:B------:R-:W0:Y:S04]  /*1a500*/  LDS R4, [R2.X4] ;  /* 0x0000000002047984 */ /* 0x000e280000004800 */
[----:B0-----:R-:W0:Y:S02]  /*1a510*/  SHFL.BFLY PT, R5, R4, 0x2, 0x1f ;  /* 0x0c401f0004057f89 */ /* 0x001e2400000e0000 */
[----:B0-----:R-:W-:-:S05]  /*1a520*/  FADD R5, R4, R5 ;  /* 0x0000000504057221 */ /* 0x001fca0000000000 */
[----:B------:R-:W0:Y:S02]  /*1a530*/  SHFL.BFLY PT, R4, R5, 0x1, 0x1f ;  /* 0x0c201f0005047f89 */ /* 0x000e2400000e0000 */
[----:B0-----:R-:W-:-:S05]  /*1a540*/  FADD R4, R5, R4 ;  /* 0x0000000405047221 */ /* 0x001fca0000000000 */
[----:B------:R4:W-:Y:S01]  /*1a550*/  @!P1 STS [R2.X4], R4 ;  /* 0x0000000402009388 */ /* 0x0009e20000004800 */
[----:B--2---:R-:W-:-:S03]  /*1a560*/  IMAD.WIDE R6, R0, 0x2, R12 ;  /* 0x0000000200067825 */ /* 0x004fc600078e020c */
[----:B------:R-:W-:Y:S01]  /*1a570*/  BAR.SYNC.DEFER_BLOCKING 0x0 ;  /* 0x0000000000007b1d */ /* 0x000fe20000010000 */
[----:B----4-:R-:W-:-:S05]  /*1a580*/  IMAD.WIDE R4, R0, 0x2, R18 ;  /* 0x0000000200047825 */ /* 0x010fca00078e0212 */
[----:B------:R-:W2:Y:S01]  /*1a590*/  LDL.64 R12, [R1+0xe20] ;  /* 0x000e2000010c7983 */ /* 0x000ea20000100a00 */
[----:B------:R-:W-:-:S03]  /*1a5a0*/  IMAD.WIDE R10, R0, 0x2, R14 ;  /* 0x00000002000a7825 */ /* 0x000fc600078e020e */
[----:B------:R-:W4:Y:S04]  /*1a5b0*/  LDL.64 R18, [R1+0xe08] ;  /* 0x000e080001127983 */ /* 0x000f280000100a00 */
[----:B------:R0:W2:Y:S04]  /*1a5c0*/  LDG.E.U16 R15, [R4.64] ;  /* 0x00000004040f7981 */ /* 0x0000a8000c1e1500 */
[----:B------:R1:W3:Y:S01]  /*1a5d0*/  LDG.E.U16 R2, [R6.64] ;  /* 0x0000000406027981 */ /* 0x0002e2000c1e1500 */
[----:B------:R-:W-:-:S03]  /*1a5e0*/  IMAD.WIDE R8, R0, 0x2, R16 ;  /* 0x0000000200087825 */ /* 0x000fc600078e0210 */
[----:B------:R-:W3:Y:S04]  /*1a5f0*/  LDL.64 R16, [R1+0xe00] ;  /* 0x000e000001107983 */ /* 0x000ee80000100a00 */
[----:B0-----:R-:W3:Y:S04]  /*1a600*/  LDL.64 R4, [R1+0xe40] ;  /* 0x000e400001047983 */ /* 0x001ee80000100a00 */
[----:B-1----:R-:W4:Y:S04]  /*1a610*/  LDL.64 R6, [R1+0xe38] ;  /* 0x000e380001067983 */ /* 0x002f280000100a00 */
[----:B--2---:R0:W-:Y:S04]  /*1a620*/  STL [R1+0x600], R15 ;  /* 0x0006000f01007387 */ /* 0x0041e80000100800 */
[----:B0-----:R-:W2:Y:S04]  /*1a630*/  LDL.64 R14, [R1+0xdf8] ;  /* 0x000df800010e7983 */ /* 0x001ea80000100a00 */
[----:B---3--:R0:W-:Y:S04]  /*1a640*/  STL [R1+0x5fc], R2 ;  /* 0x0005fc0201007387 */ /* 0x0081e80000100800 */
[----:B0-----:R0:W3:Y:S04]  /*1a650*/  LDG.E.U16 R2, [R8.64] ;  /* 0x0000000408027981 */ /* 0x0010e8000c1e1500 */
[----:B0-----:R-:W2:Y:S04]  /*1a660*/  LDL.64 R8, [R1+0xe30] ;  /* 0x000e300001087983 */ /* 0x001ea80000100a00 */
[----:B---3--:R0:W-:Y:S04]  /*1a670*/  STL [R1+0x5f8], R2 ;  /* 0x0005f80201007387 */ /* 0x0081e80000100800 */
[----:B0-----:R0:W3:Y:S04]  /*1a680*/  LDG.E.U16 R2, [R10.64] ;  /* 0x000000040a027981 */ /* 0x0010e8000c1e1500 */
[----:B0-----:R-:W3:Y:S01]  /*1a690*/  LDL.64 R10, [R1+0xe28] ;  /* 0x000e2800010a7983 */ /* 0x001ee20000100a00 */
[----:B------:R-:W-:-:S04]  /*1a6a0*/  IMAD.WIDE R4, R0, 0x2, R4 ;  /* 0x0000000200047825 */ /* 0x000fc800078e0204 */
[C---:B----4-:R-:W-:Y:S02]  /*1a6b0*/  IMAD.WIDE R6, R0.reuse, 0x2, R6 ;  /* 0x0000000200067825 */ /* 0x050fe400078e0206 */
[----:B------:R-:W4:Y:S02]  /*1a6c0*/  LDG.E.U16 R5, [R4.64] ;  /* 0x0000000404057981 */ /* 0x000f24000c1e1500 */
[C---:B--2---:R-:W-:Y:S02]  /*1a6d0*/  IMAD.WIDE R8, R0.reuse, 0x2, R8 ;  /* 0x0000000200087825 */ /* 0x044fe400078e0208 */
[----:B------:R-:W2:Y:S02]  /*1a6e0*/  LDG.E.U16 R7, [R6.64] ;  /* 0x0000000406077981 */ /* 0x000ea4000c1e1500 */
[C---:B------:R-:W-:Y:S02]  /*1a6f0*/  IMAD.WIDE R12, R0.reuse, 0x2, R12 ;  /* 0x00000002000c7825 */ /* 0x040fe400078e020c */
[----:B------:R-:W2:Y:S04]  /*1a700*/  LDG.E.U16 R9, [R8.64] ;  /* 0x0000000408097981 */ /* 0x000ea8000c1e1500 */
[----:B---3--:R0:W-:Y:S01]  /*1a710*/  STL [R1+0x5f4], R2 ;  /* 0x0005f40201007387 */ /* 0x0081e20000100800 */
[----:B------:R-:W-:-:S03]  /*1a720*/  IMAD.WIDE R10, R0, 0x2, R10 ;  /* 0x00000002000a7825 */ /* 0x000fc600078e020a */
[----:B0-----:R0:W3:Y:S04]  /*1a730*/  LDG.E.U16 R2, [R12.64] ;  /* 0x000000040c027981 */ /* 0x0010e8000c1e1500 */
[----:B------:R-:W3:Y:S04]  /*1a740*/  LDG.E.U16 R11, [R10.64] ;  /* 0x000000040a0b7981 */ /* 0x000ee8000c1e1500 */
[----:B----4-:R1:W-:Y:S04]  /*1a750*/  STL [R1+0x5f0], R5 ;  /* 0x0005f00501007387 */ /* 0x0103e80000100800 */
[----:B--2---:R2:W-:Y:S01]  /*1a760*/  STL [R1+0x5ec], R7 ;  /* 0x0005ec0701007387 */ /* 0x0045e20000100800 */
[----:B0-----:R-:W-:-:S03]  /*1a770*/  IMAD.WIDE R12, R0, 0x2, R14 ;  /* 0x00000002000c7825 */ /* 0x001fc600078e020e */
[----:B------:R0:W-:Y:S01]  /*1a780*/  STL [R1+0x5e8], R9 ;  /* 0x0005e80901007387 */ /* 0x0001e20000100800 */
[----:B-1----:R-:W-:-:S04]  /*1a790*/  IMAD.WIDE R4, R0, 0x2, R22 ;  /* 0x0000000200047825 */ /* 0x002fc800078e0216 */
[C---:B--2---:R-:W-:Y:S01]  /*1a7a0*/  IMAD.WIDE R6, R0.reuse, 0x2, R20 ;  /* 0x0000000200067825 */ /* 0x044fe200078e0214 */
[----:B------:R1:W4:Y:S03]  /*1a7b0*/  LDG.E.U16 R14, [R4.64] ;  /* 0x00000004040e7981 */ /* 0x000326000c1e1500 */
[C---:B0-----:R-:W-:Y:S01]  /*1a7c0*/  IMAD.WIDE R8, R0.reuse, 0x2, R18 ;  /* 0x0000000200087825 */ /* 0x041fe200078e0212 */
[----:B------:R0:W4:Y:S04]  /*1a7d0*/  LDG.E.U16 R15, [R6.64] ;  /* 0x00000004060f7981 */ /* 0x000128000c1e1500 */
[----:B---3--:R3:W-:Y:S04]  /*1a7e0*/  STL [R1+0x5e4], R11 ;  /* 0x0005e40b01007387 */ /* 0x0087e80000100800 */
[----:B-1----:R-:W2:Y:S04]  /*1a7f0*/  LDL.64 R4, [R1+0xdf0] ;  /* 0x000df00001047983 */ /* 0x002ea80000100a00 */
[----:B0-----:R-:W2:Y:S04]  /*1a800*/  LDL.64 R6, [R1+0xde8] ;  /* 0x000de80001067983 */ /* 0x001ea80000100a00 */
[----:B------:R0:W-:Y:S01]  /*1a810*/  STL [R1+0x5e0], R2 ;  /* 0x0005e00201007387 */ /* 0x0001e20000100800 */
[----:B---3--:R-:W-:-:S03]  /*1a820*/  IMAD.WIDE R10, R0, 0x2, R16 ;  /* 0x00000002000a7825 */ /* 0x008fc600078e0210 */
[----:B------:R-:W3:Y:S04]  /*1a830*/  LDL.64 R22, [R1+0xdc8] ;  /* 0x000dc80001167983 */ /* 0x000ee80000100a00 */
[----:B------:R-:W2:Y:S04]  /*1a840*/  LDL.64 R20, [R1+0xdc0] ;  /* 0x000dc00001147983 */ /* 0x000ea80000100a00 */
[----:B0-----:R0:W2:Y:S04]  /*1a850*/  LDG.E.U16 R2, [R8.64] ;  /* 0x0000000408027981 */ /* 0x0010a8000c1e1500 */
[----:B------:R-:W3:Y:S04]  /*1a860*/  LDL.64 R18, [R1+0xdb8] ;  /* 0x000db80001127983 */ /* 0x000ee80000100a00 */
[----:B------:R-:W3:Y:S04]  /*1a870*/  LDL.64 R16, [R1+0xdb0] ;  /* 0x000db00001107983 */ /* 0x000ee80000100a00 */
[----:B0-----:R-:W3:Y:S04]  /*1a880*/  LDL.64 R8, [R1+0xde0] ;  /* 0x000de00001087983 */ /* 0x001ee80000100a00 */
[----:B----4-:R-:W-:Y:S04]  /*1a890*/  STL [R1+0x5d8], R15 ;  /* 0x0005d80f01007387 */ /* 0x010fe80000100800 */
[----:B------:R0:W-:Y:S04]  /*1a8a0*/  STL [R1+0x5dc], R14 ;  /* 0x0005dc0e01007387 */ /* 0x0001e80000100800 */
[----:B0-----:R-:W4:Y:S04]  /*1a8b0*/  LDL.64 R14, [R1+0xda8] ;  /* 0x000da800010e7983 */ /* 0x001f280000100a00 */
[----:B--2---:R0:W-:Y:S04]  /*1a8c0*/  STL [R1+0x5d4], R2 ;  /* 0x0005d40201007387 */ /* 0x0041e80000100800 */
[----:B0-----:R0:W2:Y:S04]  /*1a8d0*/  LDG.E.U16 R2, [R10.64] ;  /* 0x000000040a027981 */ /* 0x0010a8000c1e1500 */
[----:B0-----:R-:W3:Y:S04]  /*1a8e0*/  LDL.64 R10, [R1+0xdd8] ;  /* 0x000dd800010a7983 */ /* 0x001ee80000100a00 */
[----:B--2---:R0:W-:Y:S04]  /*1a8f0*/  STL [R1+0x5d0], R2 ;  /* 0x0005d00201007387 */ /* 0x0041e80000100800 */
[----:B0-----:R0:W2:Y:S04]  /*1a900*/  LDG.E.U16 R2, [R12.64] ;  /* 0x000000040c027981 */ /* 0x0010a8000c1e1500 */
[----:B0-----:R-:W4:Y:S01]  /*1a910*/  LDL.64 R12, [R1+0xdd0] ;  /* 0x000dd000010c7983 */ /* 0x001f220000100a00 */
[----:B------:R-:W-:-:S04]  /*1a920*/  IMAD.WIDE R4, R0, 0x2, R4 ;  /* 0x0000000200047825 */ /* 0x000fc800078e0204 */
[C---:B------:R-:W-:Y:S02]  /*1a930*/  IMAD.WIDE R6, R0.reuse, 0x2, R6 ;  /* 0x0000000200067825 */ /* 0x040fe400078e0206 */
[----:B------:R-:W4:Y:S02]  /*1a940*/  LDG.E.U16 R5, [R4.64] ;  /* 0x0000000404057981 */ /* 0x000f24000c1e1500 */
[C---:B---3--:R-:W-:Y:S02]  /*1a950*/  IMAD.WIDE R8, R0.reuse, 0x2, R8 ;  /* 0x0000000200087825 */ /* 0x048fe400078e0208 */
[----:B------:R-:W3:Y:S02]  /*1a960*/  LDG.E.U16 R7, [R6.64] ;  /* 0x0000000406077981 */ /* 0x000ee4000c1e1500 */
[C---:B------:R-:W-:Y:S02]  /*1a970*/  IMAD.WIDE R10, R0.reuse, 0x2, R10 ;  /* 0x00000002000a7825 */ /* 0x040fe400078e020a */
[----:B------:R-:W3:Y:S04]  /*1a980*/  LDG.E.U16 R9, [R8.64] ;  /* 0x0000000408097981 */ /* 0x000ee8000c1e1500 */
[----:B------:R-:W3:Y:S04]  /*1a990*/  LDG.E.U16 R11, [R10.64] ;  /* 0x000000040a0b7981 */ /* 0x000ee8000c1e1500 */
[----:B--2---:R0:W-:Y:S01]  /*1a9a0*/  STL [R1+0x5c8], R2 ;  /* 0x0005c80201007387 */ /* 0x0041e20000100800 */
[----:B----4-:R-:W-:-:S05]  /*1a9b0*/  IMAD.WIDE R12, R0, 0x2, R12 ;  /* 0x00000002000c7825 */ /* 0x010fca00078e020c */
[----:B0-----:R0:W2:Y:S04]  /*1a9c0*/  LDG.E.U16 R2, [R12.64] ;  /* 0x000000040c027981 */ /* 0x0010a8000c1e1500 */
[----:B------:R1:W-:Y:S04]  /*1a9d0*/  STL [R1+0x5c4], R5 ;  /* 0x0005c40501007387 */ /* 0x0003e80000100800 */
[----:B---3--:R3:W-:Y:S01]  /*1a9e0*/  STL [R1+0x5c0], R7 ;  /* 0x0005c00701007387 */ /* 0x0087e20000100800 */
[----:B0-----:R-:W-:-:S03]  /*1a9f0*/  IMAD.WIDE R12, R0, 0x2, R14 ;  /* 0x00000002000c7825 */ /* 0x001fc600078e020e */
[----:B------:R0:W-:Y:S01]  /*1aa00*/  STL [R1+0x5bc], R9 ;  /* 0x0005bc0901007387 */ /* 0x0001e20000100800 */
[----:B-1----:R-:W-:-:S04]  /*1aa10*/  IMAD.WIDE R4, R0, 0x2, R22 ;  /* 0x0000000200047825 */ /* 0x002fc800078e0216 */
[C---:B---3--:R-:W-:Y:S01]  /*1aa20*/  IMAD.WIDE R6, R0.reuse, 0x2, R20 ;  /* 0x0000000200067825 */ /* 0x048fe200078e0214 */
[----:B------:R1:W-:Y:S03]  /*1aa30*/  STL [R1+0x5b8], R11 ;  /* 0x0005b80b01007387 */ /* 0x0003e60000100800 */
[C---:B0-----:R-:W-:Y:S01]  /*1aa40*/  IMAD.WIDE R8, R0.reuse, 0x2, R18 ;  /* 0x0000000200087825 */ /* 0x041fe200078e0212 */
[----:B------:R0:W3:Y:S04]  /*1aa50*/  LDG.E.U16 R14, [R4.64] ;  /* 0x00000004040e7981 */ /* 0x0000e8000c1e1500 */
[----:B------:R4:W3:Y:S04]  /*1aa60*/  LDG.E.U16 R15, [R6.64] ;  /* 0x00000004060f7981 */ /* 0x0008e8000c1e1500 */
[----:B0-----:R-:W3:Y:S04]  /*1aa70*/  LDL.64 R4, [R1+0xda0] ;  /* 0x000da00001047983 */ /* 0x001ee80000100a00 */
[----:B----4-:R-:W4:Y:S04]  /*1aa80*/  LDL.64 R6, [R1+0xd98] ;  /* 0x000d980001067983 */ /* 0x010f280000100a00 */
[----:B--2---:R0:W-:Y:S01]  /*1aa90*/  STL [R1+0x5b4], R2 ;  /* 0x0005b40201007387 */ /* 0x0041e20000100800 */
[----:B-1----:R-:W-:-:S03]  /*1aaa0*/  IMAD.WIDE R10, R0, 0x2, R16 ;  /* 0x00000002000a7825 */ /* 0x002fc600078e0210 */
[----:B------:R-:W2:Y:S04]  /*1aab0*/  LDL.64 R22, [R1+0xd78] ;  /* 0x000d780001167983 */ /* 0x000ea80000100a00 */
[----:B------:R-:W2:Y:S04]  /*1aac0*/  LDL.64 R20, [R1+0xd70] ;  /* 0x000d700001147983 */ /* 0x000ea80000100a00 */
[----:B0-----:R0:W2:Y:S04]  /*1aad0*/  LDG.E.U16 R2, [R8.64] ;  /* 0x0000000408027981 */ /* 0x0010a8000c1e1500 */
[----:B------:R-:W4:Y:S04]  /*1aae0*/  LDL.64 R18, [R1+0xd68] ;  /* 0x000d680001127983 */ /* 0x000f280000100a00 */
[----:B------:R-:W4:Y:S04]  /*1aaf0*/  LDL.64 R16, [R1+0xd60] ;  /* 0x000d600001107983 */ /* 0x000f280000100a00 */
[----:B0-----:R-:W4:Y:S04]  /*1ab00*/  LDL.64 R8, [R1+0xd90] ;  /* 0x000d900001087983 */ /* 0x001f280000100a00 */
[----:B---3--:R-:W-:Y:S04]  /*1ab10*/  STL [R1+0x5ac], R15 ;  /* 0x0005ac0f01007387 */ /* 0x008fe80000100800 */
[----:B------:R0:W-:Y:S04]  /*1ab20*/  STL [R1+0x5b0], R14 ;  /* 0x0005b00e01007387 */ /* 0x0001e80000100800 */
[----:B0-----:R-:W3:Y:S04]  /*1ab30*/  LDL.64 R14, [R1+0xd58] ;  /* 0x000d5800010e7983 */ /* 0x001ee80000100a00 */
[----:B--2---:R0:W-:Y:S04]  /*1ab40*/  STL [R1+0x5a8], R2 ;  /* 0x0005a80201007387 */ /* 0x0041e80000100800 */
[----:B0-----:R0:W2:Y:S04]  /*1ab50*/  LDG.E.U16 R2, [R10.64] ;  /* 0x000000040a027981 */ /* 0x0010a8000c1e1500 */
[----:B0-----:R-:W3:Y:S04]  /*1ab60*/  LDL.64 R10, [R1+0xd88] ;  /* 0x000d8800010a7983 */ /* 0x001ee80000100a00 */
[----:B--2---:R0:W-:Y:S04]  /*1ab70*/  STL [R1+0x5a4], R2 ;  /* 0x0005a40201007387 */ /* 0x0041e80000100800 */
[----:B0-----:R0:W2:Y:S04]  /*1ab80*/  LDG.E.U16 R2, [R12.64] ;  /* 0x000000040c027981 */ /* 0x0010a8000c1e1500 */
[----:B0-----:R-:W2:Y:S01]  /*1ab90*/  LDL.64 R12, [R1+0xd80] ;  /* 0x000d8000010c7983 */ /* 0x001ea20000100a00 */
[----:B------:R-:W-:-:S04]  /*1aba0*/  IMAD.WIDE R4, R0, 0x2, R4 ;  /* 0x0000000200047825 */ /* 0x000fc800078e0204 */
[C---:B----4-:R-:W-:Y:S02]  /*1abb0*/  IMAD.WIDE R6, R0.reuse, 0x2, R6 ;  /* 0x0000000200067825 */ /* 0x050fe400078e0206 */
[----:B------:R-:W4:Y:S02]  /*1abc0*/  LDG.E.U16 R5, [R4.64] ;  /* 0x0000000404057981 */ /* 0x000f24000c1e1500 */
[C---:B------:R-:W-:Y:S02]  /*1abd0*/  IMAD.WIDE R8, R0.reuse, 0x2, R8 ;  /* 0x0000000200087825 */ /* 0x040fe400078e0208 */
[----:B------:R-:W4:Y:S02]  /*1abe0*/  LDG.E.U16 R7, [R6.64] ;  /* 0x0000000406077981 */ /* 0x000f24000c1e1500 */
[C---:B---3--:R-:W-:Y:S02]  /*1abf0*/  IMAD.WIDE R10, R0.reuse, 0x2, R10 ;  /* 0x00000002000a7825 */ /* 0x048fe400078e020a */
[----:B------:R-:W3:Y:S04]  /*1ac00*/  LDG.E.U16 R9, [R8.64] ;  /* 0x0000000408097981 */ /* 0x000ee8000c1e1500 */
[----:B------:R-:W3:Y:S04]  /*1ac10*/  LDG.E.U16 R11, [R10.64] ;  /* 0x000000040a0b7981 */ /* 0x000ee8000c1e1500 */
[----:B--2---:R0:W-:Y:S01]  /*1ac20*/  STL [R1+0x5a0], R2 ;  /* 0x0005a00201007387 */ /* 0x0041e20000100800 */
[----:B------:R-:W-:-:S05]  /*1ac30*/  IMAD.WIDE R12, R0, 0x2, R12 ;  /* 0x00000002000c7825 */ /* 0x000fca00078e020c */
[----:B0-----:R0:W2:Y:S04]  /*1ac40*/  LDG.E.U16 R2, [R12.64] ;  /* 0x000000040c027981 */ /* 0x0010a8000c1e1500 */
[----:B----4-:R1:W-:Y:S04]  /*1ac50*/  STL [R1+0x59c], R5 ;  /* 0x00059c0501007387 */ /* 0x0103e80000100800 */
[----:B------:R4:W-:Y:S01]  /*1ac60*/  STL [R1+0x598], R7 ;  /* 0x0005980701007387 */ /* 0x0009e20000100800 */
[----:B0-----:R-:W-:-:S03]  /*1ac70*/  IMAD.WIDE R12, R0, 0x2, R14 ;  /* 0x00000002000c7825 */ /* 0x001fc600078e020e */
[----:B---3--:R0:W-:Y:S01]  /*1ac80*/  STL [R1+0x594], R9 ;  /* 0x0005940901007387 */ /* 0x0081e20000100800 */
[----:B-1----:R-:W-:-:S04]  /*1ac90*/  IMAD.WIDE R4, R0, 0x2, R22 ;  /* 0x0000000200047825 */ /* 0x002fc800078e0216 */
[C---:B----4-:R-:W-:Y:S01]  /*1aca0*/  IMAD.WIDE R6, R0.reuse, 0x2, R20 ;  /* 0x0000000200067825 */ /* 0x050fe200078e0214 */
        /* <DEDUP_REMOVED lines=395> */
[----:B------:R4:W-:Y:S04]  /*1c560*/  STL [R1+0x1c8], R7 ;  /* 0x0001c80701007387 */ /* 0x0009e80000100800 */
[----:B---3--:R3:W-:Y:S01]  /*1c570*/  STL [R1+0x1c4], R9 ;  /* 0x0001c40901007387 */ /* 0x0087e20000100800 */
[----:B-1----:R-:W-:-:S03]  /*1c580*/  IMAD.WIDE R4, R0, 0x2, R22 ;  /* 0x0000000200047825 */ /* 0x002fc600078e0216 */
[----:B------:R1:W-:Y:S01]  /*1c590*/  STL [R1+0x1c0], R11 ;  /* 0x0001c00b01007387 */ /* 0x0003e20000100800 */
[----:B----4-:R-:W-:-:S03]  /*1c5a0*/  IMAD.WIDE R6, R0, 0x2, R20 ;  /* 0x0000000200067825 */ /* 0x010fc600078e0214 */
[----:B------:R-:W4:Y:S01]  /*1c5b0*/  LDL.64 R22, [R1+0xa08] ;  /* 0x000a080001167983 */ /* 0x000f220000100a00 */
[----:B---3--:R-:W-:-:S03]  /*1c5c0*/  IMAD.WIDE R8, R0, 0x2, R18 ;  /* 0x0000000200087825 */ /* 0x008fc600078e0212 */
[----:B------:R-:W3:Y:S01]  /*1c5d0*/  LDL.64 R20, [R1+0xa00] ;  /* 0x000a000001147983 */ /* 0x000ee20000100a00 */
[----:B-1----:R-:W-:-:S03]  /*1c5e0*/  IMAD.WIDE R10, R0, 0x2, R16 ;  /* 0x00000002000a7825 */ /* 0x002fc600078e0210 */
[----:B------:R1:W3:Y:S01]  /*1c5f0*/  LDG.E.U16 R17, [R4.64] ;  /* 0x0000000404117981 */ /* 0x0002e2000c1e1500 */
[----:B0-----:R-:W-:-:S03]  /*1c600*/  IMAD.WIDE R12, R0, 0x2, R14 ;  /* 0x00000002000c7825 */ /* 0x001fc600078e020e */
[----:B------:R0:W4:Y:S04]  /*1c610*/  LDG.E.U16 R14, [R6.64] ;  /* 0x00000004060e7981 */ /* 0x000128000c1e1500 */
[----:B------:R0:W4:Y:S04]  /*1c620*/  LDG.E.U16 R15, [R8.64] ;  /* 0x00000004080f7981 */ /* 0x000128000c1e1500 */
[----:B-1----:R-:W4:Y:S04]  /*1c630*/  LDL.64 R4, [R1+0xa30] ;  /* 0x000a300001047983 */ /* 0x002f280000100a00 */
[----:B0-----:R-:W4:Y:S04]  /*1c640*/  LDL.64 R6, [R1+0xa28] ;  /* 0x000a280001067983 */ /* 0x001f280000100a00 */
[----:B------:R-:W4:Y:S04]  /*1c650*/  LDL.64 R8, [R1+0xa20] ;  /* 0x000a200001087983 */ /* 0x000f280000100a00 */
[----:B--2---:R0:W-:Y:S04]  /*1c660*/  STL [R1+0x1bc], R2 ;  /* 0x0001bc0201007387 */ /* 0x0041e80000100800 */
[----:B------:R-:W2:Y:S04]  /*1c670*/  LDL.64 R18, [R1+0x9f8] ;  /* 0x0009f80001127983 */ /* 0x000ea80000100a00 */
[----:B0-----:R0:W2:Y:S04]  /*1c680*/  LDG.E.U16 R2, [R10.64] ;  /* 0x000000040a027981 */ /* 0x0010a8000c1e1500 */
[----:B0-----:R-:W2:Y:S04]  /*1c690*/  LDL.64 R10, [R1+0xa18] ;  /* 0x000a1800010a7983 */ /* 0x001ea80000100a00 */
[----:B---3--:R0:W-:Y:S04]  /*1c6a0*/  STL [R1+0x1b8], R17 ;  /* 0x0001b81101007387 */ /* 0x0081e80000100800 */
[----:B0-----:R-:W3:Y:S04]  /*1c6b0*/  LDL.64 R16, [R1+0x9f0] ;  /* 0x0009f00001107983 */ /* 0x001ee80000100a00 */
[----:B----4-:R-:W-:Y:S04]  /*1c6c0*/  STL [R1+0x1b0], R15 ;  /* 0x0001b00f01007387 */ /* 0x010fe80000100800 */
[----:B------:R0:W-:Y:S04]  /*1c6d0*/  STL [R1+0x1b4], R14 ;  /* 0x0001b40e01007387 */ /* 0x0001e80000100800 */
[----:B0-----:R-:W4:Y:S04]  /*1c6e0*/  LDL.64 R14, [R1+0x9e8] ;  /* 0x0009e800010e7983 */ /* 0x001f280000100a00 */
[----:B--2---:R0:W-:Y:S04]  /*1c6f0*/  STL [R1+0x1ac], R2 ;  /* 0x0001ac0201007387 */ /* 0x0041e80000100800 */
[----:B0-----:R0:W2:Y:S04]  /*1c700*/  LDG.E.U16 R2, [R12.64] ;  /* 0x000000040c027981 */ /* 0x0010a8000c1e1500 */
[----:B0-----:R-:W3:Y:S01]  /*1c710*/  LDL.64 R12, [R1+0xa10] ;  /* 0x000a1000010c7983 */ /* 0x001ee20000100a00 */
[----:B------:R-:W-:-:S04]  /*1c720*/  IMAD.WIDE R4, R0, 0x2, R4 ;  /* 0x0000000200047825 */ /* 0x000fc800078e0204 */
[C---:B------:R-:W-:Y:S02]  /*1c730*/  IMAD.WIDE R6, R0.reuse, 0x2, R6 ;  /* 0x0000000200067825 */ /* 0x040fe400078e0206 */
[----:B------:R-:W4:Y:S02]  /*1c740*/  LDG.E.U16 R5, [R4.64] ;  /* 0x0000000404057981 */ /* 0x000f24000c1e1500 */
[C---:B------:R-:W-:Y:S02]  /*1c750*/  IMAD.WIDE R8, R0.reuse, 0x2, R8 ;  /* 0x0000000200087825 */ /* 0x040fe400078e0208 */
[----:B------:R-:W4:Y:S02]  /*1c760*/  LDG.E.U16 R7, [R6.64] ;  /* 0x0000000406077981 */ /* 0x000f24000c1e1500 */
[C---:B------:R-:W-:Y:S02]  /*1c770*/  IMAD.WIDE R10, R0.reuse, 0x2, R10 ;  /* 0x00000002000a7825 */ /* 0x040fe400078e020a */
[----:B------:R-:W4:Y:S04]  /*1c780*/  LDG.E.U16 R9, [R8.64] ;  /* 0x0000000408097981 */ /* 0x000f28000c1e1500 */
[----:B------:R-:W4:Y:S04]  /*1c790*/  LDG.E.U16 R11, [R10.64] ;  /* 0x000000040a0b7981 */ /* 0x000f28000c1e1500 */
[----:B--2---:R0:W-:Y:S01]  /*1c7a0*/  STL [R1+0x1a8], R2 ;  /* 0x0001a80201007387 */ /* 0x0041e20000100800 */
[----:B---3--:R-:W-:-:S05]  /*1c7b0*/  IMAD.WIDE R12, R0, 0x2, R12 ;  /* 0x00000002000c7825 */ /* 0x008fca00078e020c */
[----:B0-----:R0:W2:Y:S04]  /*1c7c0*/  LDG.E.U16 R2, [R12.64] ;  /* 0x000000040c027981 */ /* 0x0010a8000c1e1500 */
[----:B----4-:R1:W-:Y:S04]  /*1c7d0*/  STL [R1+0x1a4], R5 ;  /* 0x0001a40501007387 */ /* 0x0103e80000100800 */
[----:B------:R3:W-:Y:S01]  /*1c7e0*/  STL [R1+0x1a0], R7 ;  /* 0x0001a00701007387 */ /* 0x0007e20000100800 */
[----:B-1----:R-:W-:-:S03]  /*1c7f0*/  IMAD.WIDE R4, R0, 0x2, R22 ;  /* 0x0000000200047825 */ /* 0x002fc600078e0216 */
[----:B------:R-:W4:Y:S01]  /*1c800*/  LDL.64 R22, [R1+0x9c0] ;  /* 0x0009c00001167983 */ /* 0x000f220000100a00 */
[----:B---3--:R-:W-:-:S03]  /*1c810*/  IMAD.WIDE R6, R0, 0x2, R20 ;  /* 0x0000000200067825 */ /* 0x008fc600078e0214 */
[----:B------:R1:W-:Y:S04]  /*1c820*/  STL [R1+0x19c], R9 ;  /* 0x00019c0901007387 */ /* 0x0003e80000100800 */
[----:B------:R3:W-:Y:S01]  /*1c830*/  STL [R1+0x198], R11 ;  /* 0x0001980b01007387 */ /* 0x0007e20000100800 */
[----:B-1----:R-:W-:-:S03]  /*1c840*/  IMAD.WIDE R8, R0, 0x2, R18 ;  /* 0x0000000200087825 */ /* 0x002fc600078e0212 */
[----:B------:R1:W4:Y:S01]  /*1c850*/  LDG.E.U16 R19, [R6.64] ;  /* 0x0000000406137981 */ /* 0x000322000c1e1500 */
[----:B---3--:R-:W-:-:S03]  /*1c860*/  IMAD.WIDE R10, R0, 0x2, R16 ;  /* 0x00000002000a7825 */ /* 0x008fc600078e0210 */
[----:B------:R3:W4:Y:S04]  /*1c870*/  LDG.E.U16 R18, [R4.64] ;  /* 0x0000000404127981 */ /* 0x000728000c1e1500 */
[----:B------:R0:W4:Y:S04]  /*1c880*/  LDG.E.U16 R16, [R8.64] ;  /* 0x0000000408107981 */ /* 0x000128000c1e1500 */
[----:B-1----:R-:W4:Y:S04]  /*1c890*/  LDL.64 R6, [R1+0x9d8] ;  /* 0x0009d80001067983 */ /* 0x002f280000100a00 */
[----:B---3--:R-:W3:Y:S04]  /*1c8a0*/  LDL.64 R4, [R1+0x9e0] ;  /* 0x0009e00001047983 */ /* 0x008ee80000100a00 */
[----:B0-----:R-:W3:Y:S01]  /*1c8b0*/  LDL.64 R8, [R1+0x9d0] ;  /* 0x0009d00001087983 */ /* 0x001ee20000100a00 */
[----:B------:R-:W-:-:S03]  /*1c8c0*/  IMAD.WIDE R12, R0, 0x2, R14 ;  /* 0x00000002000c7825 */ /* 0x000fc600078e020e */
[----:B------:R0:W3:Y:S04]  /*1c8d0*/  LDG.E.U16 R17, [R10.64] ;  /* 0x000000040a117981 */ /* 0x0000e8000c1e1500 */
[----:B------:R-:W3:Y:S04]  /*1c8e0*/  LDL.64 R14, [R1+0x9b8] ;  /* 0x0009b800010e7983 */ /* 0x000ee80000100a00 */
[----:B0-----:R-:W3:Y:S04]  /*1c8f0*/  LDL.64 R10, [R1+0x9c8] ;  /* 0x0009c800010a7983 */ /* 0x001ee80000100a00 */
[----:B--2---:R0:W-:Y:S04]  /*1c900*/  STL [R1+0x194], R2 ;  /* 0x0001940201007387 */ /* 0x0041e80000100800 */
[----:B------:R-:W2:Y:S04]  /*1c910*/  LDL.64 R20, [R1+0x9a8] ;  /* 0x0009a80001147983 */ /* 0x000ea80000100a00 */
[----:B0-----:R4:W2:Y:S02]  /*1c920*/  LDG.E.U16 R2, [R12.64] ;  /* 0x000000040c027981 */ /* 0x0018a4000c1e1500 */
[----:B----4-:R-:W-:-:S02]  /*1c930*/  IMAD.WIDE R12, R0, 0x2, R22 ;  /* 0x00000002000c7825 */ /* 0x010fc400078e0216 */
[----:B------:R-:W-:Y:S04]  /*1c940*/  STL [R1+0x18c], R19 ;  /* 0x00018c1301007387 */ /* 0x000fe80000100800 */
[----:B------:R0:W-:Y:S01]  /*1c950*/  STL [R1+0x190], R18 ;  /* 0x0001901201007387 */ /* 0x0001e20000100800 */
[----:B------:R-:W-:-:S03]  /*1c960*/  IMAD.WIDE R6, R0, 0x2, R6 ;  /* 0x0000000200067825 */ /* 0x000fc600078e0206 */
[----:B0-----:R-:W4:Y:S01]  /*1c970*/  LDL.64 R18, [R1+0x9a0] ;  /* 0x0009a00001127983 */ /* 0x001f220000100a00 */
[----:B---3--:R-:W-:-:S03]  /*1c980*/  IMAD.WIDE R4, R0, 0x2, R4 ;  /* 0x0000000200047825 */ /* 0x008fc600078e0204 */
[----:B------:R0:W3:Y:S01]  /*1c990*/  LDG.E.U16 R23, [R6.64] ;  /* 0x0000000406177981 */ /* 0x0000e2000c1e1500 */
[----:B------:R-:W-:-:S03]  /*1c9a0*/  IMAD.WIDE R8, R0, 0x2, R8 ;  /* 0x0000000200087825 */ /* 0x000fc600078e0208 */
[----:B------:R1:W4:Y:S04]  /*1c9b0*/  LDG.E.U16 R22, [R4.64] ;  /* 0x0000000404167981 */ /* 0x000328000c1e1500 */
[----:B------:R-:W-:Y:S04]  /*1c9c0*/  STL [R1+0x184], R17 ;  /* 0x0001841101007387 */ /* 0x000fe80000100800 */
[----:B------:R1:W-:Y:S01]  /*1c9d0*/  STL [R1+0x188], R16 ;  /* 0x0001881001007387 */ /* 0x0003e20000100800 */
[----:B------:R-:W-:-:S03]  /*1c9e0*/  IMAD.WIDE R10, R0, 0x2, R10 ;  /* 0x00000002000a7825 */ /* 0x000fc600078e020a */
[----:B0-----:R-:W4:Y:S04]  /*1c9f0*/  LDL.64 R6, [R1+0x9b0] ;  /* 0x0009b00001067983 */ /* 0x001f280000100a00 */
[----:B------:R-:W4:Y:S04]  /*1ca00*/  LDG.E.U16 R9, [R8.64] ;  /* 0x0000000408097981 */ /* 0x000f28000c1e1500 */
[----:B-1----:R-:W4:Y:S04]  /*1ca10*/  LDL.64 R16, [R1+0x998] ;  /* 0x0009980001107983 */ /* 0x002f280000100a00 */
[----:B------:R-:W4:Y:S04]  /*1ca20*/  LDG.E.U16 R11, [R10.64] ;  /* 0x000000040a0b7981 */ /* 0x000f28000c1e1500 */
[----:B--2---:R0:W-:Y:S04]  /*1ca30*/  STL [R1+0x180], R2 ;  /* 0x0001800201007387 */ /* 0x0041e80000100800 */
[----:B0-----:R0:W2:Y:S01]  /*1ca40*/  LDG.E.U16 R2, [R12.64] ;  /* 0x000000040c027981 */ /* 0x0010a2000c1e1500 */
[----:B------:R-:W-:-:S03]  /*1ca50*/  IMAD.WIDE R4, R0, 0x2, R14 ;  /* 0x0000000200047825 */ /* 0x000fc600078e020e */
[----:B---3--:R-:W-:Y:S04]  /*1ca60*/  STL [R1+0x178], R23 ;  /* 0x0001781701007387 */ /* 0x008fe80000100800 */
[----:B----4-:R1:W-:Y:S04]  /*1ca70*/  STL [R1+0x17c], R22 ;  /* 0x00017c1601007387 */ /* 0x0103e80000100800 */
[----:B------:R-:W3:Y:S04]  /*1ca80*/  LDL.64 R14, [R1+0x970] ;  /* 0x00097000010e7983 */ /* 0x000ee80000100a00 */
[----:B-1----:R-:W4:Y:S01]  /*1ca90*/  LDL.64 R22, [R1+0x978] ;  /* 0x0009780001167983 */ /* 0x002f220000100a00 */
[----:B------:R-:W-:-:S03]  /*1caa0*/  IMAD.WIDE R6, R0, 0x2, R6 ;  /* 0x0000000200067825 */ /* 0x000fc600078e0206 */
[----:B------:R1:W-:Y:S01]  /*1cab0*/  STL [R1+0x174], R9 ;  /* 0x0001740901007387 */ /* 0x0003e20000100800 */
[----:B0-----:R-:W-:-:S03]  /*1cac0*/  IMAD.WIDE R12, R0, 0x2, R16 ;  /* 0x00000002000c7825 */ /* 0x001fc600078e0210 */
[----:B------:R0:W3:Y:S01]  /*1cad0*/  LDG.E.U16 R16, [R4.64] ;  /* 0x0000000404107981 */ /* 0x0000e2000c1e1500 */
[----:B-1----:R-:W-:-:S03]  /*1cae0*/  IMAD.WIDE R8, R0, 0x2, R20 ;  /* 0x0000000200087825 */ /* 0x002fc600078e0214 */
[----:B------:R1:W-:Y:S04]  /*1caf0*/  STL [R1+0x170], R11 ;  /* 0x0001700b01007387 */ /* 0x0003e80000100800 */
[----:B------:R1:W3:Y:S04]  /*1cb00*/  LDG.E.U16 R17, [R6.64] ;  /* 0x0000000406117981 */ /* 0x0002e8000c1e1500 */
[----:B0-----:R-:W4:Y:S04]  /*1cb10*/  LDL.64 R4, [R1+0x990] ;  /* 0x0009900001047983 */ /* 0x001f280000100a00 */
[----:B-1----:R-:W4:Y:S04]  /*1cb20*/  LDL.64 R6, [R1+0x988] ;  /* 0x0009880001067983 */ /* 0x002f280000100a00 */
[----:B--2---:R0:W-:Y:S01]  /*1cb30*/  STL [R1+0x16c], R2 ;  /* 0x00016c0201007387 */ /* 0x0041e20000100800 */
[----:B------:R-:W-:-:S03]  /*1cb40*/  IMAD.WIDE R10, R0, 0x2, R18 ;  /* 0x00000002000a7825 */ /* 0x000fc600078e0212 */
[----:B------:R-:W2:Y:S04]  /*1cb50*/  LDL.64 R20, [R1+0x968] ;  /* 0x0009680001147983 */ /* 0x000ea80000100a00 */
[----:B------:R-:W2:Y:S04]  /*1cb60*/  LDG.E.U16 R11, [R10.64] ;  /* 0x000000040a0b7981 */ /* 0x000ea8000c1e1500 */
[----:B0-----:R0:W2:Y:S04]  /*1cb70*/  LDG.E.U16 R2, [R8.64] ;  /* 0x0000000408027981 */ /* 0x0010a8000c1e1500 */
[----:B------:R-:W4:Y:S04]  /*1cb80*/  LDL.64 R18, [R1+0x960] ;  /* 0x0009600001127983 */ /* 0x000f280000100a00 */
[----:B0-----:R-:W4:Y:S04]  /*1cb90*/  LDL.64 R8, [R1+0x980] ;  /* 0x0009800001087983 */ /* 0x001f280000100a00 */
[----:B---3--:R-:W-:Y:S04]  /*1cba0*/  STL [R1+0x164], R17 ;  /* 0x0001641101007387 */ /* 0x008fe80000100800 */
[----:B------:R0:W-:Y:S04]  /*1cbb0*/  STL [R1+0x168], R16 ;  /* 0x0001681001007387 */ /* 0x0001e80000100800 */
[----:B0-----:R-:W3:Y:S04]  /*1cbc0*/  LDL.64 R16, [R1+0x958] ;  /* 0x0009580001107983 */ /* 0x001ee80000100a00 */
[----:B--2---:R0:W-:Y:S04]  /*1cbd0*/  STL [R1+0x160], R2 ;  /* 0x0001600201007387 */ /* 0x0041e80000100800 */
[----:B0-----:R-:W2:Y:S01]  /*1cbe0*/  LDG.E.U16 R2, [R12.64] ;  /* 0x000000040c027981 */ /* 0x001ea2000c1e1500 */
[----:B----4-:R-:W-:-:S04]  /*1cbf0*/  IMAD.WIDE R4, R0, 0x2, R4 ;  /* 0x0000000200047825 */ /* 0x010fc800078e0204 */
[C---:B------:R-:W-:Y:S01]  /*1cc00*/  IMAD.WIDE R6, R0.reuse, 0x2, R6 ;  /* 0x0000000200067825 */ /* 0x040fe200078e0206 */
[----:B------:R0:W-:Y:S03]  /*1cc10*/  STL [R1+0x15c], R11 ;  /* 0x00015c0b01007387 */ /* 0x0001e60000100800 */
[C---:B------:R-:W-:Y:S01]  /*1cc20*/  IMAD.WIDE R8, R0.reuse, 0x2, R8 ;  /* 0x0000000200087825 */ /* 0x040fe200078e0208 */
[----:B------:R-:W4:Y:S04]  /*1cc30*/  LDG.E.U16 R5, [R4.64] ;  /* 0x0000000404057981 */ /* 0x000f28000c1e1500 */
[----:B------:R-:W3:Y:S01]  /*1cc40*/  LDG.E.U16 R7, [R6.64] ;  /* 0x0000000406077981 */ /* 0x000ee2000c1e1500 */
[----:B0-----:R-:W-:-:S03]  /*1cc50*/  IMAD.WIDE R10, R0, 0x2, R22 ;  /* 0x00000002000a7825 */ /* 0x001fc600078e0216 */
[----:B------:R-:W3:Y:S04]  /*1cc60*/  LDG.E.U16 R9, [R8.64] ;  /* 0x0000000408097981 */ /* 0x000ee8000c1e1500 */
[----:B--2---:R0:W-:Y:S01]  /*1cc70*/  STL [R1+0x158], R2 ;  /* 0x0001580201007387 */ /* 0x0041e20000100800 */
[----:B------:R-:W-:-:S03]  /*1cc80*/  IMAD.WIDE R12, R0, 0x2, R14 ;  /* 0x00000002000c7825 */ /* 0x000fc600078e020e */
[----:B------:R-:W2:Y:S04]  /*1cc90*/  LDL.64 R22, [R1+0x940] ;  /* 0x0009400001167983 */ /* 0x000ea80000100a00 */
[----:B------:R-:W2:Y:S04]  /*1cca0*/  LDL.64 R14, [R1+0x938] ;  /* 0x00093800010e7983 */ /* 0x000ea80000100a00 */
[----:B0-----:R0:W2:Y:S04]  /*1ccb0*/  LDG.E.U16 R2, [R10.64] ;  /* 0x000000040a027981 */ /* 0x0010a8000c1e1500 */
[----:B------:R1:W2:Y:S04]  /*1ccc0*/  LDG.E.U16 R12, [R12.64] ;  /* 0x000000040c0c7981 */ /* 0x0002a8000c1e1500 */
[----:B0-----:R-:W2:Y:S04]  /*1ccd0*/  LDL.64 R10, [R1+0x950] ;  /* 0x00095000010a7983 */ /* 0x001ea80000100a00 */
[----:B----4-:R0:W-:Y:S04]  /*1cce0*/  STL [R1+0x154], R5 ;  /* 0x0001540501007387 */ /* 0x0101e80000100800 */
[----:B---3--:R3:W-:Y:S04]  /*1ccf0*/  STL [R1+0x150], R7 ;  /* 0x0001500701007387 */ /* 0x0087e80000100800 */
[----:B------:R4:W-:Y:S01]  /*1cd00*/  STL [R1+0x14c], R9 ;  /* 0x00014c0901007387 */ /* 0x0009e20000100800 */
[----:B0-----:R-:W-:-:S03]  /*1cd10*/  IMAD.WIDE R4, R0, 0x2, R20 ;  /* 0x0000000200047825 */ /* 0x001fc600078e0214 */
[----:B------:R-:W2:Y:S01]  /*1cd20*/  LDL.64 R20, [R1+0x930] ;  /* 0x0009300001147983 */ /* 0x000ea20000100a00 */
[----:B---3--:R-:W-:-:S03]  /*1cd30*/  IMAD.WIDE R6, R0, 0x2, R18 ;  /* 0x0000000200067825 */ /* 0x008fc600078e0212 */
[----:B-1----:R0:W3:Y:S01]  /*1cd40*/  LDG.E.U16 R13, [R4.64] ;  /* 0x00000004040d7981 */ /* 0x0020e2000c1e1500 */
[----:B----4-:R-:W-:-:S03]  /*1cd50*/  IMAD.WIDE R8, R0, 0x2, R16 ;  /* 0x0000000200087825 */ /* 0x010fc600078e0210 */
[----:B------:R1:W4:Y:S04]  /*1cd60*/  LDG.E.U16 R6, [R6.64] ;  /* 0x0000000406067981 */ /* 0x000328000c1e1500 */
[----:B------:R-:W4:Y:S04]  /*1cd70*/  LDL.64 R18, [R1+0x928] ;  /* 0x0009280001127983 */ /* 0x000f280000100a00 */
[----:B0-----:R-:W4:Y:S04]  /*1cd80*/  LDL.64 R4, [R1+0x948] ;  /* 0x0009480001047983 */ /* 0x001f280000100a00 */
[----:B-1----:R4:W4:Y:S04]  /*1cd90*/  LDG.E.U16 R7, [R8.64] ;  /* 0x0000000408077981 */ /* 0x002928000c1e1500 */
[----:B------:R-:W4:Y:S04]  /*1cda0*/  LDL.64 R16, [R1+0x920] ;  /* 0x0009200001107983 */ /* 0x000f280000100a00 */
[----:B--2---:R0:W-:Y:S01]  /*1cdb0*/  STL [R1+0x148], R2 ;  /* 0x0001480201007387 */ /* 0x0041e20000100800 */
[----:B------:R-:W-:-:S05]  /*1cdc0*/  IMAD.WIDE R10, R0, 0x2, R10 ;  /* 0x00000002000a7825 */ /* 0x000fca00078e020a */
[----:B0-----:R0:W2:Y:S04]  /*1cdd0*/  LDG.E.U16 R2, [R10.64] ;  /* 0x000000040a027981 */ /* 0x0010a8000c1e1500 */
[----:B---3--:R-:W-:Y:S04]  /*1cde0*/  STL [R1+0x140], R13 ;  /* 0x0001400d01007387 */ /* 0x008fe80000100800 */
[----:B------:R1:W-:Y:S04]  /*1cdf0*/  STL [R1+0x144], R12 ;  /* 0x0001440c01007387 */ /* 0x0003e80000100800 */
[----:B0-----:R-:W3:Y:S01]  /*1ce00*/  LDL.64 R10, [R1+0x910] ;  /* 0x00091000010a7983 */ /* 0x001ee20000100a00 */
[----:B----4-:R-:W-:-:S03]  /*1ce10*/  IMAD.WIDE R8, R0, 0x2, R4 ;  /* 0x0000000200087825 */ /* 0x010fc600078e0204 */
[----:B-1----:R-:W4:Y:S01]  /*1ce20*/  LDL.64 R12, [R1+0x918] ;  /* 0x00091800010c7983 */ /* 0x002f220000100a00 */
[----:B------:R-:W-:-:S03]  /*1ce30*/  IMAD.WIDE R4, R0, 0x2, R14 ;  /* 0x0000000200047825 */ /* 0x000fc600078e020e */
[----:B------:R-:W-:Y:S04]  /*1ce40*/  STL [R1+0x138], R7 ;  /* 0x0001380701007387 */ /* 0x000fe80000100800 */
[----:B------:R-:W-:Y:S04]  /*1ce50*/  STL [R1+0x13c], R6 ;  /* 0x00013c0601007387 */ /* 0x000fe80000100800 */
[----:B------:R-:W3:Y:S04]  /*1ce60*/  LDL.64 R14, [R1+0x908] ;  /* 0x00090800010e7983 */ /* 0x000ee80000100a00 */
[----:B--2---:R0:W-:Y:S04]  /*1ce70*/  STL [R1+0x134], R2 ;  /* 0x0001340201007387 */ /* 0x0041e80000100800 */
[----:B0-----:R0:W2:Y:S01]  /*1ce80*/  LDG.E.U16 R2, [R8.64] ;  /* 0x0000000408027981 */ /* 0x0010a2000c1e1500 */
[----:B------:R-:W-:-:S03]  /*1ce90*/  IMAD.WIDE R6, R0, 0x2, R22 ;  /* 0x0000000200067825 */ /* 0x000fc600078e0216 */
[----:B------:R1:W3:Y:S04]  /*1cea0*/  LDG.E.U16 R23, [R4.64] ;  /* 0x0000000404177981 */ /* 0x0002e8000c1e1500 */
[----:B------:R1:W3:Y:S01]  /*1ceb0*/  LDG.E.U16 R22, [R6.64] ;  /* 0x0000000406167981 */ /* 0x0002e2000c1e1500 */
[----:B0-----:R-:W-:-:S04]  /*1cec0*/  IMAD.WIDE R8, R0, 0x2, R20 ;  /* 0x0000000200087825 */ /* 0x001fc800078e0214 */
[C---:B-1----:R-:W-:Y:S02]  /*1ced0*/  IMAD.WIDE R6, R0.reuse, 0x2, R18 ;  /* 0x0000000200067825 */ /* 0x042fe400078e0212 */
[----:B------:R-:W3:Y:S04]  /*1cee0*/  LDL.64 R18, [R1+0x8f8] ;  /* 0x0008f80001127983 */ /* 0x000ee80000100a00 */
[----:B--2---:R0:W-:Y:S04]  /*1cef0*/  STL [R1+0x130], R2 ;  /* 0x0001300201007387 */ /* 0x0041e80000100800 */
[----:B0-----:R4:W2:Y:S01]  /*1cf00*/  LDG.E.U16 R2, [R8.64] ;  /* 0x0000000408027981 */ /* 0x0018a2000c1e1500 */
[----:B------:R-:W-:-:S03]  /*1cf10*/  IMAD.WIDE R4, R0, 0x2, R16 ;  /* 0x0000000200047825 */ /* 0x000fc600078e0210 */
[----:B------:R3:W2:Y:S04]  /*1cf20*/  LDG.E.U16 R16, [R6.64] ;  /* 0x0000000406107981 */ /* 0x0006a8000c1e1500 */
[----:B------:R0:W2:Y:S01]  /*1cf30*/  LDG.E.U16 R17, [R4.64] ;  /* 0x0000000404117981 */ /* 0x0000a2000c1e1500 */
[----:B----4-:R-:W-:-:S04]  /*1cf40*/  IMAD.WIDE R8, R0, 0x2, R12 ;  /* 0x0000000200087825 */ /* 0x010fc800078e020c */
[C---:B---3--:R-:W-:Y:S01]  /*1cf50*/  IMAD.WIDE R6, R0.reuse, 0x2, R10 ;  /* 0x0000000200067825 */ /* 0x048fe200078e020a */
[----:B------:R-:W-:Y:S03]  /*1cf60*/  STL [R1+0x128], R23 ;  /* 0x0001281701007387 */ /* 0x000fe60000100800 */
[C---:B0-----:R-:W-:Y:S01]  /*1cf70*/  IMAD.WIDE R4, R0.reuse, 0x2, R14 ;  /* 0x0000000200047825 */ /* 0x041fe200078e020e */
[----:B------:R0:W-:Y:S04]  /*1cf80*/  STL [R1+0x12c], R22 ;  /* 0x00012c1601007387 */ /* 0x0001e80000100800 */
[----:B------:R1:W3:Y:S04]  /*1cf90*/  LDG.E.U16 R15, [R8.64] ;  /* 0x00000004080f7981 */ /* 0x0002e8000c1e1500 */
[----:B------:R-:W4:Y:S04]  /*1cfa0*/  LDG.E.U16 R7, [R6.64] ;  /* 0x0000000406077981 */ /* 0x000f28000c1e1500 */
[----:B0-----:R-:W3:Y:S04]  /*1cfb0*/  LDL.64 R22, [R1+0x8f0] ;  /* 0x0008f00001167983 */ /* 0x001ee80000100a00 */
[----:B-1----:R-:W4:Y:S04]  /*1cfc0*/  LDL.64 R8, [R1+0x900] ;  /* 0x0009000001087983 */ /* 0x002f280000100a00 */
[----:B------:R-:W4:Y:S04]  /*1cfd0*/  LDL.64 R12, [R1+0x8e8] ;  /* 0x0008e800010c7983 */ /* 0x000f280000100a00 */
[----:B------:R-:W4:Y:S04]  /*1cfe0*/  LDL.64 R20, [R1+0x8e0] ;  /* 0x0008e00001147983 */ /* 0x000f280000100a00 */
[----:B------:R-:W4:Y:S04]  /*1cff0*/  LDL.64 R10, [R1+0x8d8] ;  /* 0x0008d800010a7983 */ /* 0x000f280000100a00 */
[----:B--2---:R0:W-:Y:S04]  /*1d000*/  STL [R1+0x124], R2 ;  /* 0x0001240201007387 */ /* 0x0041e80000100800 */
[----:B0-----:R-:W2:Y:S04]  /*1d010*/  LDG.E.U16 R2, [R4.64] ;  /* 0x0000000404027981 */ /* 0x001ea8000c1e1500 */
[----:B------:R-:W-:Y:S04]  /*1d020*/  STL [R1+0x11c], R17 ;  /* 0x00011c1101007387 */ /* 0x000fe80000100800 */
[----:B------:R0:W-:Y:S04]  /*1d030*/  STL [R1+0x120], R16 ;  /* 0x0001201001007387 */ /* 0x0001e80000100800 */
[----:B0-----:R-:W2:Y:S04]  /*1d040*/  LDL.64 R16, [R1+0x8d0] ;  /* 0x0008d00001107983 */ /* 0x001ea80000100a00 */
[----:B---3--:R0:W-:Y:S01]  /*1d050*/  STL [R1+0x118], R15 ;  /* 0x0001180f01007387 */ /* 0x0081e20000100800 */
[----:B----4-:R-:W-:-:S03]  /*1d060*/  IMAD.WIDE R8, R0, 0x2, R8 ;  /* 0x0000000200087825 */ /* 0x010fc600078e0208 */
[----:B0-----:R-:W3:Y:S04]  /*1d070*/  LDL.64 R14, [R1+0x8c8] ;  /* 0x0008c800010e7983 */ /* 0x001ee80000100a00 */
[----:B------:R0:W-:Y:S02]  /*1d080*/  STL [R1+0x114], R7 ;  /* 0x0001140701007387 */ /* 0x0001e40000100800 */
[C---:B0-----:R-:W-:Y:S02]  /*1d090*/  IMAD.WIDE R6, R0.reuse, 0x2, R18 ;  /* 0x0000000200067825 */ /* 0x041fe400078e0212 */
[----:B------:R-:W4:Y:S04]  /*1d0a0*/  LDL.64 R18, [R1+0x8c0] ;  /* 0x0008c00001127983 */ /* 0x000f280000100a00 */
[----:B--2---:R0:W-:Y:S04]  /*1d0b0*/  STL [R1+0x110], R2 ;  /* 0x0001100201007387 */ /* 0x0041e80000100800 */
[----:B0-----:R0:W2:Y:S01]  /*1d0c0*/  LDG.E.U16 R2, [R8.64] ;  /* 0x0000000408027981 */ /* 0x0010a2000c1e1500 */
[----:B------:R-:W-:-:S03]  /*1d0d0*/  IMAD.WIDE R4, R0, 0x2, R22 ;  /* 0x0000000200047825 */ /* 0x000fc600078e0216 */
[----:B------:R1:W4:Y:S04]  /*1d0e0*/  LDG.E.U16 R22, [R6.64] ;  /* 0x0000000406167981 */ /* 0x000328000c1e1500 */
[----:B------:R1:W4:Y:S01]  /*1d0f0*/  LDG.E.U16 R23, [R4.64] ;  /* 0x0000000404177981 */ /* 0x000322000c1e1500 */
[----:B0-----:R-:W-:-:S03]  /*1d100*/  IMAD.WIDE R8, R0, 0x2, R12 ;  /* 0x0000000200087825 */ /* 0x001fc600078e020c */
[----:B------:R-:W4:Y:S01]  /*1d110*/  LDL.64 R12, [R1+0x8b8] ;  /* 0x0008b800010c7983 */ /* 0x000f220000100a00 */
[----:B-1----:R-:W-:-:S04]  /*1d120*/  IMAD.WIDE R6, R0, 0x2, R20 ;  /* 0x0000000200067825 */ /* 0x002fc800078e0214 */
[C---:B------:R-:W-:Y:S01]  /*1d130*/  IMAD.WIDE R4, R0.reuse, 0x2, R10 ;  /* 0x0000000200047825 */ /* 0x040fe200078e020a */
[----:B------:R3:W4:Y:S04]  /*1d140*/  LDG.E.U16 R20, [R6.64] ;  /* 0x0000000406147981 */ /* 0x000728000c1e1500 */
[----:B------:R4:W4:Y:S04]  /*1d150*/  LDG.E.U16 R21, [R4.64] ;  /* 0x0000000404157981 */ /* 0x000928000c1e1500 */
[----:B--2---:R0:W-:Y:S01]  /*1d160*/  STL [R1+0x10c], R2 ;  /* 0x00010c0201007387 */ /* 0x0041e20000100800 */
[----:B---3--:R-:W-:-:S03]  /*1d170*/  IMAD.WIDE R6, R0, 0x2, R14 ;  /* 0x0000000200067825 */ /* 0x008fc600078e020e */
[----:B------:R-:W2:Y:S01]  /*1d180*/  LDL.64 R10, [R1+0x8a8] ;  /* 0x0008a800010a7983 */ /* 0x000ea20000100a00 */
[----:B----4-:R-:W-:-:S03]  /*1d190*/  IMAD.WIDE R4, R0, 0x2, R18 ;  /* 0x0000000200047825 */ /* 0x010fc600078e0212 */
[----:B------:R-:W3:Y:S04]  /*1d1a0*/  LDL.64 R14, [R1+0x880] ;  /* 0x00088000010e7983 */ /* 0x000ee80000100a00 */
[----:B0-----:R0:W4:Y:S04]  /*1d1b0*/  LDG.E.U16 R2, [R8.64] ;  /* 0x0000000408027981 */ /* 0x001128000c1e1500 */
[----:B------:R1:W2:Y:S01]  /*1d1c0*/  LDG.E.U16 R19, [R6.64] ;  /* 0x0000000406137981 */ /* 0x0002a2000c1e1500 */
[----:B0-----:R-:W-:-:S03]  /*1d1d0*/  IMAD.WIDE R8, R0, 0x2, R16 ;  /* 0x0000000200087825 */ /* 0x001fc600078e0210 */
[----:B------:R-:W2:Y:S04]  /*1d1e0*/  LDL.64 R16, [R1+0x8a0] ;  /* 0x0008a00001107983 */ /* 0x000ea80000100a00 */
[----:B------:R-:W-:Y:S04]  /*1d1f0*/  STL [R1+0x104], R23 ;  /* 0x0001041701007387 */ /* 0x000fe80000100800 */
[----:B------:R0:W-:Y:S04]  /*1d200*/  STL [R1+0x108], R22 ;  /* 0x0001081601007387 */ /* 0x0001e80000100800 */
[----:B-1----:R-:W3:Y:S04]  /*1d210*/  LDL.64 R6, [R1+0x8b0] ;  /* 0x0008b00001067983 */ /* 0x002ee80000100a00 */
[----:B------:R1:W3:Y:S04]  /*1d220*/  LDG.E.U16 R18, [R8.64] ;  /* 0x0000000408127981 */ /* 0x0002e8000c1e1500 */
[----:B0-----:R-:W3:Y:S04]  /*1d230*/  LDL.64 R22, [R1+0x860] ;  /* 0x0008600001167983 */ /* 0x001ee80000100a00 */
[----:B----4-:R0:W-:Y:S04]  /*1d240*/  STL [R1+0x100], R2 ;  /* 0x0001000201007387 */ /* 0x0101e80000100800 */
[----:B0-----:R2:W4:Y:S01]  /*1d250*/  LDG.E.U16 R2, [R4.64] ;  /* 0x0000000404027981 */ /* 0x001522000c1e1500 */
[----:B-1----:R-:W-:-:S03]  /*1d260*/  IMAD.WIDE R8, R0, 0x2, R12 ;  /* 0x0000000200087825 */ /* 0x002fc600078e020c */
[----:B------:R-:W-:Y:S04]  /*1d270*/  STL [R1+0xf8], R21 ;  /* 0x0000f81501007387 */ /* 0x000fe80000100800 */
[----:B------:R0:W-:Y:S01]  /*1d280*/  STL [R1+0xfc], R20 ;  /* 0x0000fc1401007387 */ /* 0x0001e20000100800 */
[----:B--2---:R-:W-:-:S03]  /*1d290*/  IMAD.WIDE R4, R0, 0x2, R10 ;  /* 0x0000000200047825 */ /* 0x004fc600078e020a */
[----:B------:R-:W2:Y:S01]  /*1d2a0*/  LDG.E.U16 R9, [R8.64] ;  /* 0x0000000408097981 */ /* 0x000ea2000c1e1500 */
[----:B---3--:R-:W-:-:S03]  /*1d2b0*/  IMAD.WIDE R6, R0, 0x2, R6 ;  /* 0x0000000200067825 */ /* 0x008fc600078e0206 */
[----:B0-----:R-:W3:Y:S04]  /*1d2c0*/  LDL.64 R20, [R1+0x840] ;  /* 0x0008400001147983 */ /* 0x001ee80000100a00 */
[----:B------:R-:W-:Y:S04]  /*1d2d0*/  STL [R1+0xf0], R19 ;  /* 0x0000f01301007387 */ /* 0x000fe80000100800 */
[----:B------:R0:W-:Y:S04]  /*1d2e0*/  STL [R1+0xf4], R18 ;  /* 0x0000f41201007387 */ /* 0x0001e80000100800 */
[----:B------:R-:W3:Y:S04]  /*1d2f0*/  LDG.E.U16 R7, [R6.64] ;  /* 0x0000000406077981 */ /* 0x000ee8000c1e1500 */
[----:B------:R-:W3:Y:S04]  /*1d300*/  LDL.64 R12, [R1+0x800] ;  /* 0x00080000010c7983 */ /* 0x000ee80000100a00 */
[----:B0-----:R-:W3:Y:S04]  /*1d310*/  LDL.64 R18, [R1+0x820] ;  /* 0x0008200001127983 */ /* 0x001ee80000100a00 */
[----:B------:R-:W3:Y:S04]  /*1d320*/  LDL.64 R10, [R1+0x7e0] ;  /* 0x0007e000010a7983 */ /* 0x000ee80000100a00 */
[----:B----4-:R0:W-:Y:S04]  /*1d330*/  STL [R1+0xec], R2 ;  /* 0x0000ec0201007387 */ /* 0x0101e80000100800 */
[----:B0-----:R-:W4:Y:S04]  /*1d340*/  LDG.E.U16 R2, [R4.64] ;  /* 0x0000000404027981 */ /* 0x001f28000c1e1500 */
[----:B--2---:R0:W-:Y:S02]  /*1d350*/  STL [R1+0xe8], R9 ;  /* 0x0000e80901007387 */ /* 0x0041e40000100800 */
[----:B0-----:R-:W-:-:S02]  /*1d360*/  IMAD.WIDE R8, R0, 0x2, R16 ;  /* 0x0000000200087825 */ /* 0x001fc400078e0210 */
[----:B---3--:R0:W-:Y:S04]  /*1d370*/  STL [R1+0xe4], R7 ;  /* 0x0000e40701007387 */ /* 0x0081e80000100800 */
[----:B------:R-:W2:Y:S01]  /*1d380*/  LDL.64 R16, [R1+0x7c0] ;  /* 0x0007c00001107983 */ /* 0x000ea20000100a00 */
[----:B0-----:R-:W-:-:S03]  /*1d390*/  IMAD.WIDE R6, R0, 0x2, R14 ;  /* 0x0000000200067825 */ /* 0x001fc600078e020e */
[----:B------:R-:W3:Y:S04]  /*1d3a0*/  LDL.64 R14, [R1+0x7a0] ;  /* 0x0007a000010e7983 */ /* 0x000ee80000100a00 */
[----:B----4-:R0:W-:Y:S04]  /*1d3b0*/  STL [R1+0xe0], R2 ;  /* 0x0000e00201007387 */ /* 0x0101e80000100800 */
[----:B0-----:R0:W4:Y:S01]  /*1d3c0*/  LDG.E.U16 R2, [R8.64] ;  /* 0x0000000408027981 */ /* 0x001122000c1e1500 */
[----:B------:R-:W-:-:S03]  /*1d3d0*/  IMAD.WIDE R4, R0, 0x2, R22 ;  /* 0x0000000200047825 */ /* 0x000fc600078e0216 */
[----:B------:R1:W2:Y:S04]  /*1d3e0*/  LDG.E.U16 R22, [R6.64] ;  /* 0x0000000406167981 */ /* 0x0002a8000c1e1500 */
[----:B------:R1:W2:Y:S01]  /*1d3f0*/  LDG.E.U16 R23, [R4.64] ;  /* 0x0000000404177981 */ /* 0x0002a2000c1e1500 */
[----:B0-----:R-:W-:-:S03]  /*1d400*/  IMAD.WIDE R8, R0, 0x2, R20 ;  /* 0x0000000200087825 */ /* 0x001fc600078e0214 */
[----:B----4-:R0:W-:Y:S04]  /*1d410*/  STL [R1+0xdc], R2 ;  /* 0x0000dc0201007387 */ /* 0x0101e80000100800 */
[----:B0-----:R0:W4:Y:S01]  /*1d420*/  LDG.E.U16 R2, [R8.64] ;  /* 0x0000000408027981 */ /* 0x001122000c1e1500 */
[----:B-1----:R-:W-:-:S04]  /*1d430*/  IMAD.WIDE R6, R0, 0x2, R18 ;  /* 0x0000000200067825 */ /* 0x002fc800078e0212 */
[C---:B------:R-:W-:Y:S01]  /*1d440*/  IMAD.WIDE R4, R0.reuse, 0x2, R12 ;  /* 0x0000000200047825 */ /* 0x040fe200078e020c */
[----:B------:R2:W4:Y:S03]  /*1d450*/  LDG.E.U16 R18, [R6.64] ;  /* 0x0000000406127981 */ /* 0x000526000c1e1500 */
[C---:B0-----:R-:W-:Y:S01]  /*1d460*/  IMAD.WIDE R8, R0.reuse, 0x2, R10 ;  /* 0x0000000200087825 */ /* 0x041fe200078e020a */
[----:B------:R3:W4:Y:S03]  /*1d470*/  LDG.E.U16 R19, [R4.64] ;  /* 0x0000000404137981 */ /* 0x000726000c1e1500 */
[C---:B--2---:R-:W-:Y:S01]  /*1d480*/  IMAD.WIDE R6, R0.reuse, 0x2, R16 ;  /* 0x0000000200067825 */ /* 0x044fe200078e0210 */
[----:B------:R-:W-:Y:S03]  /*1d490*/  STL [R1+0xd4], R23 ;  /* 0x0000d41701007387 */ /* 0x000fe60000100800 */
[C---:B---3--:R-:W-:Y:S01]  /*1d4a0*/  IMAD.WIDE R4, R0.reuse, 0x2, R14 ;  /* 0x0000000200047825 */ /* 0x048fe200078e020e */
[----:B------:R0:W-:Y:S04]  /*1d4b0*/  STL [R1+0xd8], R22 ;  /* 0x0000d81601007387 */ /* 0x0001e80000100800 */
[----:B------:R1:W2:Y:S04]  /*1d4c0*/  LDG.E.U16 R14, [R8.64] ;  /* 0x00000004080e7981 */ /* 0x0002a8000c1e1500 */
[----:B------:R3:W2:Y:S04]  /*1d4d0*/  LDG.E.U16 R15, [R6.64] ;  /* 0x00000004060f7981 */ /* 0x0006a8000c1e1500 */
[----:B0-----:R-:W2:Y:S04]  /*1d4e0*/  LDL.64 R22, [R1+0x740] ;  /* 0x0007400001167983 */ /* 0x001ea80000100a00 */
[----:B-1----:R-:W2:Y:S04]  /*1d4f0*/  LDL.64 R8, [R1+0x780] ;  /* 0x0007800001087983 */ /* 0x002ea80000100a00 */
[----:B------:R-:W2:Y:S04]  /*1d500*/  LDL.64 R20, [R1+0x720] ;  /* 0x0007200001147983 */ /* 0x000ea80000100a00 */
[----:B------:R-:W2:Y:S04]  /*1d510*/  LDL.64 R12, [R1+0x700] ;  /* 0x00070000010c7983 */ /* 0x000ea80000100a00 */
[----:B------:R-:W2:Y:S04]  /*1d520*/  LDL.64 R10, [R1+0x6e0] ;  /* 0x0006e000010a7983 */ /* 0x000ea80000100a00 */
[----:B---3--:R-:W3:Y:S04]  /*1d530*/  LDL.64 R6, [R1+0x760] ;  /* 0x0007600001067983 */ /* 0x008ee80000100a00 */
[----:B----4-:R0:W-:Y:S04]  /*1d540*/  STL [R1+0xd0], R2 ;  /* 0x0000d00201007387 */ /* 0x0101e80000100800 */
[----:B0-----:R0:W4:Y:S04]  /*1d550*/  LDG.E.U16 R2, [R4.64] ;  /* 0x0000000404027981 */ /* 0x001128000c1e1500 */
[----:B------:R-:W-:Y:S04]  /*1d560*/  STL [R1+0xc8], R19 ;  /* 0x0000c81301007387 */ /* 0x000fe80000100800 */
[----:B------:R1:W-:Y:S04]  /*1d570*/  STL [R1+0xcc], R18 ;  /* 0x0000cc1201007387 */ /* 0x0003e80000100800 */
[----:B------:R-:W4:Y:S04]  /*1d580*/  LDL.64 R16, [R1+0x6a0] ;  /* 0x0006a00001107983 */ /* 0x000f280000100a00 */
[----:B-1----:R-:W4:Y:S04]  /*1d590*/  LDL.64 R18, [R1+0x6c0] ;  /* 0x0006c00001127983 */ /* 0x002f280000100a00 */
[----:B--2---:R-:W-:Y:S01]  /*1d5a0*/  STL [R1+0xc0], R15 ;  /* 0x0000c00f01007387 */ /* 0x004fe20000100800 */
[----:B0-----:R-:W-:-:S03]  /*1d5b0*/  IMAD.WIDE R4, R0, 0x2, R22 ;  /* 0x0000000200047825 */ /* 0x001fc600078e0216 */
[----:B------:R0:W-:Y:S01]  /*1d5c0*/  STL [R1+0xc4], R14 ;  /* 0x0000c40e01007387 */ /* 0x0001e20000100800 */
[----:B------:R-:W-:-:S03]  /*1d5d0*/  IMAD.WIDE R8, R0, 0x2, R8 ;  /* 0x0000000200087825 */ /* 0x000fc600078e0208 */
[----:B------:R1:W2:Y:S04]  /*1d5e0*/  LDG.E.U16 R23, [R4.64] ;  /* 0x0000000404177981 */ /* 0x0002a8000c1e1500 */
[----:B0-----:R-:W2:Y:S01]  /*1d5f0*/  LDL.64 R14, [R1+0x680] ;  /* 0x00068000010e7983 */ /* 0x001ea20000100a00 */
[----:B---3--:R-:W-:-:S05]  /*1d600*/  IMAD.WIDE R6, R0, 0x2, R6 ;  /* 0x0000000200067825 */ /* 0x008fca00078e0206 */
[----:B------:R0:W3:Y:S04]  /*1d610*/  LDG.E.U16 R22, [R6.64] ;  /* 0x0000000406167981 */ /* 0x0000e8000c1e1500 */
[----:B----4-:R4:W-:Y:S04]  /*1d620*/  STL [R1+0xbc], R2 ;  /* 0x0000bc0201007387 */ /* 0x0109e80000100800 */
[----:B----4-:R4:W2:Y:S02]  /*1d630*/  LDG.E.U16 R2, [R8.64] ;  /* 0x0000000408027981 */ /* 0x0108a4000c1e1500 */
[----:B----4-:R-:W-:-:S05]  /*1d640*/  IMAD.WIDE R8, R0, 0x2, R20 ;  /* 0x0000000200087825 */ /* 0x010fca00078e0214 */
[----:B------:R4:W3:Y:S01]  /*1d650*/  LDG.E.U16 R20, [R8.64] ;  /* 0x0000000408147981 */ /* 0x0008e2000c1e1500 */
[----:B0-----:R-:W-:-:S03]  /*1d660*/  IMAD.WIDE R6, R0, 0x2, R12 ;  /* 0x0000000200067825 */ /* 0x001fc600078e020c */
[----:B------:R-:W3:Y:S01]  /*1d670*/  LDL.64 R12, [R1+0x898] ;  /* 0x00089800010c7983 */ /* 0x000ee20000100a00 */
[----:B-1----:R-:W-:-:S03]  /*1d680*/  IMAD.WIDE R4, R0, 0x2, R10 ;  /* 0x0000000200047825 */ /* 0x002fc600078e020a */
[----:B------:R-:W3:Y:S04]  /*1d690*/  LDL.64 R10, [R1+0x878] ;  /* 0x00087800010a7983 */ /* 0x000ee80000100a00 */
[----:B------:R0:W3:Y:S02]  /*1d6a0*/  LDG.E.U16 R21, [R6.64] ;  /* 0x0000000406157981 */ /* 0x0000e4000c1e1500 */
[----:B0-----:R-:W-:-:S04]  /*1d6b0*/  IMAD.WIDE R6, R0, 0x2, R16 ;  /* 0x0000000200067825 */ /* 0x001fc800078e0210 */
[----:B----4-:R-:W-:-:S05]  /*1d6c0*/  IMAD.WIDE R8, R0, 0x2, R18 ;  /* 0x0000000200087825 */ /* 0x010fca00078e0212 */
[----:B------:R0:W4:Y:S04]  /*1d6d0*/  LDG.E.U16 R18, [R8.64] ;  /* 0x0000000408127981 */ /* 0x000128000c1e1500 */
[----:B--2---:R1:W-:Y:S04]  /*1d6e0*/  STL [R1+0xb8], R2 ;  /* 0x0000b80201007387 */ /* 0x0043e80000100800 */
[----:B------:R-:W-:Y:S04]  /*1d6f0*/  STL [R1+0xb0], R23 ;  /* 0x0000b01701007387 */ /* 0x000fe80000100800 */
[----:B---3--:R2:W-:Y:S04]  /*1d700*/  STL [R1+0xb4], R22 ;  /* 0x0000b41601007387 */ /* 0x0085e80000100800 */
[----:B-1----:R1:W3:Y:S04]  /*1d710*/  LDG.E.U16 R2, [R4.64] ;  /* 0x0000000404027981 */ /* 0x0022e8000c1e1500 */
[----:B------:R-:W3:Y:S04]  /*1d720*/  LDL.64 R16, [R1+0x7f8] ;  /* 0x0007f80001107983 */ /* 0x000ee80000100a00 */
[----:B--2---:R-:W2:Y:S01]  /*1d730*/  LDL.64 R22, [R1+0x818] ;  /* 0x0008180001167983 */ /* 0x004ea20000100a00 */
[----:B-1----:R-:W-:-:S03]  /*1d740*/  IMAD.WIDE R4, R0, 0x2, R14 ;  /* 0x0000000200047825 */ /* 0x002fc600078e020e */
[----:B------:R-:W2:Y:S04]  /*1d750*/  LDL.64 R14, [R1+0x7d8] ;  /* 0x0007d800010e7983 */ /* 0x000ea80000100a00 */
[----:B------:R1:W-:Y:S04]  /*1d760*/  STL [R1+0xac], R20 ;  /* 0x0000ac1401007387 */ /* 0x0003e80000100800 */
[----:B------:R2:W2:Y:S04]  /*1d770*/  LDG.E.U16 R19, [R4.64] ;  /* 0x0000000404137981 */ /* 0x0004a8000c1e1500 */
[----:B-1----:R1:W2:Y:S01]  /*1d780*/  LDG.E.U16 R20, [R6.64] ;  /* 0x0000000406147981 */ /* 0x0022a2000c1e1500 */
[----:B0-----:R-:W-:-:S04]  /*1d790*/  IMAD.WIDE R8, R0, 0x2, R12 ;  /* 0x0000000200087825 */ /* 0x001fc800078e020c */
[C---:B-1----:R-:W-:Y:S01]  /*1d7a0*/  IMAD.WIDE R6, R0.reuse, 0x2, R10 ;  /* 0x0000000200067825 */ /* 0x042fe200078e020a */
[----:B--2---:R-:W-:Y:S04]  /*1d7b0*/  STL [R1+0x2064], R20 ;  /* 0x0020641401007387 */ /* 0x004fe80000100800 */
[----:B------:R0:W-:Y:S04]  /*1d7c0*/  STL [R1+0xa8], R21 ;  /* 0x0000a81501007387 */ /* 0x0001e80000100800 */
[----:B------:R-:W2:Y:S04]  /*1d7d0*/  LDL.64 R4, [R1+0x858] ;  /* 0x0008580001047983 */ /* 0x000ea80000100a00 */
[----:B0-----:R-:W2:Y:S04]  /*1d7e0*/  LDL.64 R20, [R1+0x838] ;  /* 0x0008380001147983 */ /* 0x001ea80000100a00 */
[----:B------:R-:W-:Y:S04]  /*1d7f0*/  STL [R1+0x2068], R19 ;  /* 0x0020681301007387 */ /* 0x000fe80000100800 */
[----:B------:R-:W2:Y:S04]  /*1d800*/  LDL.64 R12, [R1+0x7b8] ;  /* 0x0007b800010c7983 */ /* 0x000ea80000100a00 */
[----:B------:R-:W2:Y:S04]  /*1d810*/  LDL.64 R10, [R1+0x798] ;  /* 0x00079800010a7983 */ /* 0x000ea80000100a00 */
[----:B---3--:R0:W-:Y:S04]  /*1d820*/  STL [R1+0xa4], R2 ;  /* 0x0000a40201007387 */ /* 0x0081e80000100800 */
[----:B0-----:R0:W3:Y:S04]  /*1d830*/  LDG.E.U16 R2, [R8.64] ;  /* 0x0000000408027981 */ /* 0x0010e8000c1e1500 */
[----:B----4-:R1:W-:Y:S04]  /*1d840*/  STL [R1+0xa0], R18 ;  /* 0x0000a01201007387 */ /* 0x0103e80000100800 */
[----:B-1----:R1:W4:Y:S01]  /*1d850*/  LDG.E.U16 R18, [R6.64] ;  /* 0x0000000406127981 */ /* 0x002322000c1e1500 */
[----:B--2---:R-:W-:-:S05]  /*1d860*/  IMAD.WIDE R4, R0, 0x2, R4 ;  /* 0x0000000200047825 */ /* 0x004fca00078e0204 */
[----:B------:R2:W4:Y:S01]  /*1d870*/  LDG.E.U16 R19, [R4.64] ;  /* 0x0000000404137981 */ /* 0x000522000c1e1500 */
[----:B0-----:R-:W-:-:S03]  /*1d880*/  IMAD.WIDE R8, R0, 0x2, R20 ;  /* 0x0000000200087825 */ /* 0x001fc600078e0214 */
[----:B---3--:R0:W-:Y:S01]  /*1d890*/  STL [R1+0x9c], R2 ;  /* 0x00009c0201007387 */ /* 0x0081e20000100800 */
[----:B-1----:R-:W-:-:S03]  /*1d8a0*/  IMAD.WIDE R6, R0, 0x2, R22 ;  /* 0x0000000200067825 */ /* 0x002fc600078e0216 */
[----:B------:R-:W3:Y:S01]  /*1d8b0*/  LDL.64 R22, [R1+0x738] ;  /* 0x0007380001167983 */ /* 0x000ee20000100a00 */
[----:B--2---:R-:W-:-:S03]  /*1d8c0*/  IMAD.WIDE R4, R0, 0x2, R16 ;  /* 0x0000000200047825 */ /* 0x004fc600078e0210 */
[----:B------:R1:W2:Y:S04]  /*1d8d0*/  LDG.E.U16 R16, [R6.64] ;  /* 0x0000000406107981 */ /* 0x0002a8000c1e1500 */
[----:B0-----:R0:W2:Y:S04]  /*1d8e0*/  LDG.E.U16 R2, [R8.64] ;  /* 0x0000000408027981 */ /* 0x0010a8000c1e1500 */
[----:B------:R0:W3:Y:S01]  /*1d8f0*/  LDG.E.U16 R17, [R4.64] ;  /* 0x0000000404117981 */ /* 0x0000e2000c1e1500 */
[----:B-1----:R-:W-:-:S03]  /*1d900*/  IMAD.WIDE R6, R0, 0x2, R12 ;  /* 0x0000000200067825 */ /* 0x002fc600078e020c */
[----:B------:R-:W3:Y:S01]  /*1d910*/  LDL.64 R20, [R1+0x718] ;  /* 0x0007180001147983 */ /* 0x000ee20000100a00 */
[----:B0-----:R-:W-:-:S04]  /*1d920*/  IMAD.WIDE R8, R0, 0x2, R14 ;  /* 0x0000000200087825 */ /* 0x001fc800078e020e */
[C---:B------:R-:W-:Y:S02]  /*1d930*/  IMAD.WIDE R4, R0.reuse, 0x2, R10 ;  /* 0x0000000200047825 */ /* 0x040fe400078e020a */
[----:B------:R0:W3:Y:S04]  /*1d940*/  LDG.E.U16 R11, [R8.64] ;  /* 0x00000004080b7981 */ /* 0x0000e8000c1e1500 */
[----:B----4-:R-:W-:Y:S04]  /*1d950*/  STL [R1+0x94], R19 ;  /* 0x0000941301007387 */ /* 0x010fe80000100800 */
[----:B------:R1:W-:Y:S04]  /*1d960*/  STL [R1+0x98], R18 ;  /* 0x0000981201007387 */ /* 0x0003e80000100800 */
[----:B------:R-:W4:Y:S04]  /*1d970*/  LDL.64 R14, [R1+0x6d8] ;  /* 0x0006d800010e7983 */ /* 0x000f280000100a00 */
[----:B0-----:R-:W4:Y:S04]  /*1d980*/  LDL.64 R8, [R1+0x778] ;  /* 0x0007780001087983 */ /* 0x001f280000100a00 */
[----:B-1----:R-:W4:Y:S04]  /*1d990*/  LDL.64 R18, [R1+0x6f8] ;  /* 0x0006f80001127983 */ /* 0x002f280000100a00 */
[----:B--2---:R0:W-:Y:S04]  /*1d9a0*/  STL [R1+0x90], R2 ;  /* 0x0000900201007387 */ /* 0x0041e80000100800 */
[----:B0-----:R0:W2:Y:S04]  /*1d9b0*/  LDG.E.U16 R2, [R6.64] ;  /* 0x0000000406027981 */ /* 0x0010a8000c1e1500 */
[----:B0-----:R-:W4:Y:S04]  /*1d9c0*/  LDL.64 R6, [R1+0x758] ;  /* 0x0007580001067983 */ /* 0x001f280000100a00 */
[----:B---3--:R-:W-:Y:S04]  /*1d9d0*/  STL [R1+0x88], R17 ;  /* 0x0000881101007387 */ /* 0x008fe80000100800 */
[----:B------:R0:W-:Y:S04]  /*1d9e0*/  STL [R1+0x8c], R16 ;  /* 0x00008c1001007387 */ /* 0x0001e80000100800 */
[----:B------:R-:W3:Y:S04]  /*1d9f0*/  LDL.64 R12, [R1+0x698] ;  /* 0x00069800010c7983 */ /* 0x000ee80000100a00 */
[----:B0-----:R-:W3:Y:S04]  /*1da00*/  LDL.64 R16, [R1+0x6b8] ;  /* 0x0006b80001107983 */ /* 0x001ee80000100a00 */
[----:B------:R0:W-:Y:S04]  /*1da10*/  STL [R1+0x84], R11 ;  /* 0x0000840b01007387 */ /* 0x0001e80000100800 */
[----:B0-----:R-:W3:Y:S04]  /*1da20*/  LDL.64 R10, [R1+0x678] ;  /* 0x00067800010a7983 */ /* 0x001ee80000100a00 */
[----:B--2---:R0:W-:Y:S04]  /*1da30*/  STL [R1+0x80], R2 ;  /* 0x0000800201007387 */ /* 0x0041e80000100800 */
[----:B0-----:R-:W2:Y:S01]  /*1da40*/  LDG.E.U16 R2, [R4.64] ;  /* 0x0000000404027981 */ /* 0x001ea2000c1e1500 */
[----:B----4-:R-:W-:-:S04]  /*1da50*/  IMAD.WIDE R8, R0, 0x2, R8 ;  /* 0x0000000200087825 */ /* 0x010fc800078e0208 */
[C---:B------:R-:W-:Y:S01]  /*1da60*/  IMAD.WIDE R6, R0.reuse, 0x2, R6 ;  /* 0x0000000200067825 */ /* 0x040fe200078e0206 */
[----:B--2---:R0:W-:Y:S04]  /*1da70*/  STL [R1+0x7c], R2 ;  /* 0x00007c0201007387 */ /* 0x0041e80000100800 */
[----:B0-----:R0:W2:Y:S01]  /*1da80*/  LDG.E.U16 R2, [R8.64] ;  /* 0x0000000408027981 */ /* 0x0010a2000c1e1500 */
[----:B------:R-:W-:-:S03]  /*1da90*/  IMAD.WIDE R4, R0, 0x2, R22 ;  /* 0x0000000200047825 */ /* 0x000fc600078e0216 */
[----:B------:R1:W4:Y:S04]  /*1daa0*/  LDG.E.U16 R22, [R6.64] ;  /* 0x0000000406167981 */ /* 0x000328000c1e1500 */
[----:B------:R2:W3:Y:S01]  /*1dab0*/  LDG.E.U16 R23, [R4.64] ;  /* 0x0000000404177981 */ /* 0x0004e2000c1e1500 */
[----:B0-----:R-:W-:-:S04]  /*1dac0*/  IMAD.WIDE R8, R0, 0x2, R20 ;  /* 0x0000000200087825 */ /* 0x001fc800078e0214 */
[----:B-1----:R-:W-:-:S05]  /*1dad0*/  IMAD.WIDE R6, R0, 0x2, R18 ;  /* 0x0000000200067825 */ /* 0x002fca00078e0212 */
[----:B------:R3:W4:Y:S04]  /*1dae0*/  LDG.E.U16 R18, [R6.64] ;  /* 0x0000000406127981 */ /* 0x000728000c1e1500 */
[----:B--2---:R0:W-:Y:S04]  /*1daf0*/  STL [R1+0x78], R2 ;  /* 0x0000780201007387 */ /* 0x0041e80000100800 */
[----:B0-----:R0:W2:Y:S01]  /*1db00*/  LDG.E.U16 R2, [R8.64] ;  /* 0x0000000408027981 */ /* 0x0010a2000c1e1500 */
[----:B------:R-:W-:-:S03]  /*1db10*/  IMAD.WIDE R4, R0, 0x2, R14 ;  /* 0x0000000200047825 */ /* 0x000fc600078e020e */
[----:B------:R-:W2:Y:S01]  /*1db20*/  LDL.64 R14, [R1+0x870] ;  /* 0x00087000010e7983 */ /* 0x000ea20000100a00 */
[----:B---3--:R-:W-:-:S03]  /*1db30*/  IMAD.WIDE R6, R0, 0x2, R12 ;  /* 0x0000000200067825 */ /* 0x008fc600078e020c */
[----:B------:R-:W-:Y:S01]  /*1db40*/  STL [R1+0x70], R23 ;  /* 0x0000701701007387 */ /* 0x000fe20000100800 */
[----:B0-----:R-:W-:-:S03]  /*1db50*/  IMAD.WIDE R8, R0, 0x2, R16 ;  /* 0x0000000200087825 */ /* 0x001fc600078e0210 */
[----:B----4-:R0:W-:Y:S04]  /*1db60*/  STL [R1+0x74], R22 ;  /* 0x0000741601007387 */ /* 0x0101e80000100800 */
[----:B------:R-:W3:Y:S04]  /*1db70*/  LDL.64 R20, [R1+0x810] ;  /* 0x0008100001147983 */ /* 0x000ee80000100a00 */
[----:B------:R-:W4:Y:S04]  /*1db80*/  LDL.64 R16, [R1+0x7f0] ;  /* 0x0007f00001107983 */ /* 0x000f280000100a00 */
[----:B0-----:R-:W3:Y:S04]  /*1db90*/  LDL.64 R22, [R1+0x830] ;  /* 0x0008300001167983 */ /* 0x001ee80000100a00 */
[----:B------:R0:W3:Y:S02]  /*1dba0*/  LDG.E.U16 R19, [R4.64] ;  /* 0x0000000404137981 */ /* 0x0000e4000c1e1500 */
[----:B0-----:R-:W-:-:S05]  /*1dbb0*/  IMAD.WIDE R4, R0, 0x2, R10 ;  /* 0x0000000200047825 */ /* 0x001fca00078e020a */
[----:B------:R-:W3:Y:S04]  /*1dbc0*/  LDG.E.U16 R11, [R4.64] ;  /* 0x00000004040b7981 */ /* 0x000ee8000c1e1500 */
[----:B--2---:R0:W-:Y:S04]  /*1dbd0*/  STL [R1+0x6c], R2 ;  /* 0x00006c0201007387 */ /* 0x0041e80000100800 */
[----:B------:R-:W2:Y:S04]  /*1dbe0*/  LDL.64 R12, [R1+0x7d0] ;  /* 0x0007d000010c7983 */ /* 0x000ea80000100a00 */
[----:B0-----:R0:W2:Y:S04]  /*1dbf0*/  LDG.E.U16 R2, [R8.64] ;  /* 0x0000000408027981 */ /* 0x0010a8000c1e1500 */
[----:B0-----:R-:W2:Y:S04]  /*1dc00*/  LDL.64 R8, [R1+0x890] ;  /* 0x0008900001087983 */ /* 0x001ea80000100a00 */
[----:B------:R0:W-:Y:S04]  /*1dc10*/  STL [R1+0x68], R18 ;  /* 0x0000681201007387 */ /* 0x0001e80000100800 */
[----:B0-----:R0:W3:Y:S02]  /*1dc20*/  LDG.E.U16 R18, [R6.64] ;  /* 0x0000000406127981 */ /* 0x0010e4000c1e1500 */
[----:B0-----:R-:W-:-:S04]  /*1dc30*/  IMAD.WIDE R6, R0, 0x2, R14 ;  /* 0x0000000200067825 */ /* 0x001fc800078e020e */
[C---:B--2---:R-:W-:Y:S01]  /*1dc40*/  IMAD.WIDE R8, R0.reuse, 0x2, R8 ;  /* 0x0000000200087825 */ /* 0x044fe200078e0208 */
[----:B---3--:R-:W-:Y:S04]  /*1dc50*/  STL [R1+0x2044], R18 ;  /* 0x0020441201007387 */ /* 0x008fe80000100800 */
[----:B------:R0:W-:Y:S04]  /*1dc60*/  STL [R1+0x2c], R19 ;  /* 0x00002c1301007387 */ /* 0x0001e80000100800 */
[----:B0-----:R-:W2:Y:S04]  /*1dc70*/  LDL.64 R18, [R1+0x850] ;  /* 0x0008500001127983 */ /* 0x001ea80000100a00 */
[----:B------:R0:W-:Y:S04]  /*1dc80*/  STL [R1+0x2048], R11 ;  /* 0x0020480b01007387 */ /* 0x0001e80000100800 */
[----:B------:R-:W3:Y:S04]  /*1dc90*/  LDL.64 R14, [R1+0x7b0] ;  /* 0x0007b000010e7983 */ /* 0x000ee80000100a00 */
[----:B0-----:R-:W3:Y:S04]  /*1dca0*/  LDL.64 R10, [R1+0x790] ;  /* 0x00079000010a7983 */ /* 0x001ee80000100a00 */
[----:B------:R0:W-:Y:S04]  /*1dcb0*/  STL [R1+0x24], R2 ;  /* 0x0000240201007387 */ /* 0x0001e80000100800 */
[----:B0-----:R0:W3:Y:S02]  /*1dcc0*/  LDG.E.U16 R2, [R8.64] ;  /* 0x0000000408027981 */ /* 0x0010e4000c1e1500 */
[----:B0-----:R-:W-:-:S04]  /*1dcd0*/  IMAD.WIDE R8, R0, 0x2, R22 ;  /* 0x0000000200087825 */ /* 0x001fc800078e0216 */
[C---:B--2---:R-:W-:Y:S02]  /*1dce0*/  IMAD.WIDE R4, R0.reuse, 0x2, R18 ;  /* 0x0000000200047825 */ /* 0x044fe400078e0212 */
[----:B------:R0:W2:Y:S04]  /*1dcf0*/  LDG.E.U16 R18, [R6.64] ;  /* 0x0000000406127981 */ /* 0x0000a8000c1e1500 */
[----:B------:R4:W2:Y:S04]  /*1dd00*/  LDG.E.U16 R19, [R4.64] ;  /* 0x0000000404137981 */ /* 0x0008a8000c1e1500 */
[----:B---3--:R1:W-:Y:S01]  /*1dd10*/  STL [R1+0x64], R2 ;  /* 0x0000640201007387 */ /* 0x0083e20000100800 */
[----:B0-----:R-:W-:-:S03]  /*1dd20*/  IMAD.WIDE R6, R0, 0x2, R20 ;  /* 0x0000000200067825 */ /* 0x001fc600078e0214 */
[----:B------:R-:W3:Y:S01]  /*1dd30*/  LDL.64 R22, [R1+0x730] ;  /* 0x0007300001167983 */ /* 0x000ee20000100a00 */
[----:B----4-:R-:W-:-:S03]  /*1dd40*/  IMAD.WIDE R4, R0, 0x2, R16 ;  /* 0x0000000200047825 */ /* 0x010fc600078e0210 */
[----:B------:R0:W4:Y:S04]  /*1dd50*/  LDG.E.U16 R16, [R6.64] ;  /* 0x0000000406107981 */ /* 0x000128000c1e1500 */
[----:B-1----:R1:W3:Y:S04]  /*1dd60*/  LDG.E.U16 R2, [R8.64] ;  /* 0x0000000408027981 */ /* 0x0022e8000c1e1500 */
[----:B------:R1:W4:Y:S01]  /*1dd70*/  LDG.E.U16 R17, [R4.64] ;  /* 0x0000000404117981 */ /* 0x000322000c1e1500 */
[----:B0-----:R-:W-:-:S03]  /*1dd80*/  IMAD.WIDE R6, R0, 0x2, R14 ;  /* 0x0000000200067825 */ /* 0x001fc600078e020e */
[----:B------:R-:W4:Y:S01]  /*1dd90*/  LDL.64 R20, [R1+0x710] ;  /* 0x0007100001147983 */ /* 0x000f220000100a00 */
[----:B-1----:R-:W-:-:S04]  /*1dda0*/  IMAD.WIDE R8, R0, 0x2, R12 ;  /* 0x0000000200087825 */ /* 0x002fc800078e020c */
[C---:B------:R-:W-:Y:S02]  /*1ddb0*/  IMAD.WIDE R4, R0.reuse, 0x2, R10 ;  /* 0x0000000200047825 */ /* 0x040fe400078e020a */
[----:B------:R0:W4:Y:S04]  /*1ddc0*/  LDG.E.U16 R11, [R8.64] ;  /* 0x00000004080b7981 */ /* 0x000128000c1e1500 */
[----:B--2---:R-:W-:Y:S04]  /*1ddd0*/  STL [R1+0x5c], R19 ;  /* 0x00005c1301007387 */ /* 0x004fe80000100800 */
[----:B------:R1:W-:Y:S04]  /*1dde0*/  STL [R1+0x60], R18 ;  /* 0x0000601201007387 */ /* 0x0003e80000100800 */
[----:B------:R-:W2:Y:S04]  /*1ddf0*/  LDL.64 R12, [R1+0x6d0] ;  /* 0x0006d000010c7983 */ /* 0x000ea80000100a00 */
[----:B0-----:R-:W2:Y:S04]  /*1de00*/  LDL.64 R8, [R1+0x770] ;  /* 0x0007700001087983 */ /* 0x001ea80000100a00 */
[----:B-1----:R-:W2:Y:S04]  /*1de10*/  LDL.64 R18, [R1+0x6f0] ;  /* 0x0006f00001127983 */ /* 0x002ea80000100a00 */
[----:B---3--:R0:W-:Y:S04]  /*1de20*/  STL [R1+0x58], R2 ;  /* 0x0000580201007387 */ /* 0x0081e80000100800 */
[----:B0-----:R0:W3:Y:S04]  /*1de30*/  LDG.E.U16 R2, [R6.64] ;  /* 0x0000000406027981 */ /* 0x0010e8000c1e1500 */
[----:B0-----:R-:W2:Y:S04]  /*1de40*/  LDL.64 R6, [R1+0x750] ;  /* 0x0007500001067983 */ /* 0x001ea80000100a00 */
[----:B----4-:R-:W-:Y:S04]  /*1de50*/  STL [R1+0x50], R17 ;  /* 0x0000501101007387 */ /* 0x010fe80000100800 */
[----:B------:R0:W-:Y:S04]  /*1de60*/  STL [R1+0x54], R16 ;  /* 0x0000541001007387 */ /* 0x0001e80000100800 */
[----:B------:R-:W4:Y:S04]  /*1de70*/  LDL.64 R14, [R1+0x690] ;  /* 0x00069000010e7983 */ /* 0x000f280000100a00 */
[----:B0-----:R-:W4:Y:S04]  /*1de80*/  LDL.64 R16, [R1+0x6b0] ;  /* 0x0006b00001107983 */ /* 0x001f280000100a00 */
[----:B------:R0:W-:Y:S04]  /*1de90*/  STL [R1+0x4c], R11 ;  /* 0x00004c0b01007387 */ /* 0x0001e80000100800 */
[----:B0-----:R-:W4:Y:S04]  /*1dea0*/  LDL.64 R10, [R1+0x670] ;  /* 0x00067000010a7983 */ /* 0x001f280000100a00 */
[----:B---3--:R0:W-:Y:S04]  /*1deb0*/  STL [R1+0x48], R2 ;  /* 0x0000480201007387 */ /* 0x0081e80000100800 */
[----:B0-----:R-:W3:Y:S01]  /*1dec0*/  LDG.E.U16 R2, [R4.64] ;  /* 0x0000000404027981 */ /* 0x001ee2000c1e1500 */
[----:B--2---:R-:W-:-:S04]  /*1ded0*/  IMAD.WIDE R8, R0, 0x2, R8 ;  /* 0x0000000200087825 */ /* 0x004fc800078e0208 */
[C---:B------:R-:W-:Y:S01]  /*1dee0*/  IMAD.WIDE R6, R0.reuse, 0x2, R6 ;  /* 0x0000000200067825 */ /* 0x040fe200078e0206 */
[----:B---3--:R0:W-:Y:S04]  /*1def0*/  STL [R1+0x44], R2 ;  /* 0x0000440201007387 */ /* 0x0081e80000100800 */
[----:B0-----:R0:W2:Y:S01]  /*1df00*/  LDG.E.U16 R2, [R8.64] ;  /* 0x0000000408027981 */ /* 0x0010a2000c1e1500 */
[----:B------:R-:W-:-:S03]  /*1df10*/  IMAD.WIDE R4, R0, 0x2, R22 ;  /* 0x0000000200047825 */ /* 0x000fc600078e0216 */
[----:B------:R1:W3:Y:S04]  /*1df20*/  LDG.E.U16 R22, [R6.64] ;  /* 0x0000000406167981 */ /* 0x0002e8000c1e1500 */
[----:B------:R4:W3:Y:S01]  /*1df30*/  LDG.E.U16 R23, [R4.64] ;  /* 0x0000000404177981 */ /* 0x0008e2000c1e1500 */
[----:B0-----:R-:W-:-:S04]  /*1df40*/  IMAD.WIDE R8, R0, 0x2, R20 ;  /* 0x0000000200087825 */ /* 0x001fc800078e0214 */
[C---:B-1----:R-:W-:Y:S02]  /*1df50*/  IMAD.WIDE R6, R0.reuse, 0x2, R18 ;  /* 0x0000000200067825 */ /* 0x042fe400078e0212 */
[----:B------:R0:W3:Y:S02]  /*1df60*/  LDG.E.U16 R18, [R8.64] ;  /* 0x0000000408127981 */ /* 0x0000e4000c1e1500 */
[C---:B----4-:R-:W-:Y:S02]  /*1df70*/  IMAD.WIDE R4, R0.reuse, 0x2, R12 ;  /* 0x0000000200047825 */ /* 0x050fe400078e020c */
[----:B------:R-:W4:Y:S04]  /*1df80*/  LDL.64 R12, [R1+0x888] ;  /* 0x00088800010c7983 */ /* 0x000f280000100a00 */
[----:B------:R1:W3:Y:S01]  /*1df90*/  LDG.E.U16 R19, [R6.64] ;  /* 0x0000000406137981 */ /* 0x0002e2000c1e1500 */
[----:B0-----:R-:W-:-:S03]  /*1dfa0*/  IMAD.WIDE R8, R0, 0x2, R16 ;  /* 0x0000000200087825 */ /* 0x001fc600078e0210 */
[----:B--2---:R0:W-:Y:S04]  /*1dfb0*/  STL [R1+0x40], R2 ;  /* 0x0000400201007387 */ /* 0x0041e80000100800 */
[----:B0-----:R0:W2:Y:S02]  /*1dfc0*/  LDG.E.U16 R2, [R4.64] ;  /* 0x0000000404027981 */ /* 0x0010a4000c1e1500 */
[C---:B0-----:R-:W-:Y:S02]  /*1dfd0*/  IMAD.WIDE R4, R0.reuse, 0x2, R10 ;  /* 0x0000000200047825 */ /* 0x041fe400078e020a */
[----:B------:R0:W2:Y:S02]  /*1dfe0*/  LDG.E.U16 R10, [R8.64] ;  /* 0x00000004080a7981 */ /* 0x0000a4000c1e1500 */
[----:B-1----:R-:W-:-:S02]  /*1dff0*/  IMAD.WIDE R6, R0, 0x2, R14 ;  /* 0x0000000200067825 */ /* 0x002fc400078e020e */
[----:B---3--:R-:W-:Y:S04]  /*1e000*/  STL [R1+0x38], R23 ;  /* 0x0000381701007387 */ /* 0x008fe80000100800 */
[----:B------:R1:W-:Y:S04]  /*1e010*/  STL [R1+0x3c], R22 ;  /* 0x00003c1601007387 */ /* 0x0003e80000100800 */
[----:B------:R-:W3:Y:S04]  /*1e020*/  LDL.64 R20, [R1+0x808] ;  /* 0x0008080001147983 */ /* 0x000ee80000100a00 */
[----:B0-----:R0:W3:Y:S04]  /*1e030*/  LDG.E.U16 R9, [R6.64] ;  /* 0x0000000406097981 */ /* 0x0010e8000c1e1500 */
[----:B-1----:R-:W3:Y:S04]  /*1e040*/  LDL.64 R22, [R1+0x828] ;  /* 0x0008280001167983 */ /* 0x002ee80000100a00 */
[----:B------:R-:W-:Y:S04]  /*1e050*/  STL [R1+0x30], R19 ;  /* 0x0000301301007387 */ /* 0x000fe80000100800 */
[----:B------:R1:W-:Y:S04]  /*1e060*/  STL [R1+0x34], R18 ;  /* 0x0000341201007387 */ /* 0x0003e80000100800 */
[----:B------:R-:W3:Y:S04]  /*1e070*/  LDG.E.U16 R8, [R4.64] ;  /* 0x0000000404087981 */ /* 0x000ee8000c1e1500 */
[----:B-1----:R-:W3:Y:S04]  /*1e080*/  LDL.64 R18, [R1+0x7e8] ;  /* 0x0007e80001127983 */ /* 0x002ee80000100a00 */
[----:B--2---:R1:W-:Y:S04]  /*1e090*/  STL [R1+0x2028], R10 ;  /* 0x0020280a01007387 */ /* 0x0043e80000100800 */
[----:B0-----:R-:W2:Y:S04]  /*1e0a0*/  LDL.64 R6, [R1+0x868] ;  /* 0x0008680001067983 */ /* 0x001ea80000100a00 */
[----:B-1----:R-:W2:Y:S01]  /*1e0b0*/  LDL.64 R10, [R1+0x848] ;  /* 0x00084800010a7983 */ /* 0x002ea20000100a00 */
[----:B----4-:R-:W-:-:S03]  /*1e0c0*/  IMAD.WIDE R12, R0, 0x2, R12 ;  /* 0x00000002000c7825 */ /* 0x010fc600078e020c */
[----:B---3--:R-:W-:Y:S04]  /*1e0d0*/  STL [R1+0x202c], R9 ;  /* 0x00202c0901007387 */ /* 0x008fe80000100800 */
[----:B------:R0:W-:Y:S04]  /*1e0e0*/  STL [R1+0x2030], R8 ;  /* 0x0020300801007387 */ /* 0x0001e80000100800 */
[----:B------:R-:W3:Y:S04]  /*1e0f0*/  LDL.64 R16, [R1+0x7c8] ;  /* 0x0007c80001107983 */ /* 0x000ee80000100a00 */
[----:B------:R-:W4:Y:S04]  /*1e100*/  LDL.64 R14, [R1+0x7a8] ;  /* 0x0007a800010e7983 */ /* 0x000f280000100a00 */
[----:B0-----:R-:W3:Y:S04]  /*1e110*/  LDL.64 R8, [R1+0x788] ;  /* 0x0007880001087983 */ /* 0x001ee80000100a00 */
[----:B------:R0:W-:Y:S01]  /*1e120*/  STL [R1+0x28], R2 ;  /* 0x0000280201007387 */ /* 0x0001e20000100800 */
[----:B--2---:R-:W-:-:S04]  /*1e130*/  IMAD.WIDE R6, R0, 0x2, R6 ;  /* 0x0000000200067825 */ /* 0x004fc800078e0206 */
[C---:B------:R-:W-:Y:S02]  /*1e140*/  IMAD.WIDE R4, R0.reuse, 0x2, R10 ;  /* 0x0000000200047825 */ /* 0x040fe400078e020a */
[----:B------:R1:W2:Y:S04]  /*1e150*/  LDG.E.U16 R11, [R6.64] ;  /* 0x00000004060b7981 */ /* 0x0002a8000c1e1500 */
[----:B------:R1:W3:Y:S04]  /*1e160*/  LDG.E.U16 R10, [R12.64] ;  /* 0x000000040c0a7981 */ /* 0x0002e8000c1e1500 */
[----:B0-----:R0:W4:Y:S01]  /*1e170*/  LDG.E.U16 R2, [R4.64] ;  /* 0x0000000404027981 */ /* 0x001122000c1e1500 */
[----:B-1----:R-:W-:-:S04]  /*1e180*/  IMAD.WIDE R6, R0, 0x2, R20 ;  /* 0x0000000200067825 */ /* 0x002fc800078e0214 */
[----:B------:R-:W-:-:S04]  /*1e190*/  IMAD.WIDE R12, R0, 0x2, R22 ;  /* 0x00000002000c7825 */ /* 0x000fc800078e0216 */
[C---:B0-----:R-:W-:Y:S01]  /*1e1a0*/  IMAD.WIDE R4, R0.reuse, 0x2, R18 ;  /* 0x0000000200047825 */ /* 0x041fe200078e0212 */
[----:B------:R0:W4:Y:S04]  /*1e1b0*/  LDG.E.U16 R22, [R12.64] ;  /* 0x000000040c167981 */ /* 0x000128000c1e1500 */
[----:B------:R1:W4:Y:S04]  /*1e1c0*/  LDG.E.U16 R23, [R4.64] ;  /* 0x0000000404177981 */ /* 0x000328000c1e1500 */
[----:B--2---:R-:W-:Y:S04]  /*1e1d0*/  STL [R1+0x1c], R11 ;  /* 0x00001c0b01007387 */ /* 0x004fe80000100800 */
[----:B---3--:R2:W-:Y:S04]  /*1e1e0*/  STL [R1+0x20], R10 ;  /* 0x0000200a01007387 */ /* 0x0085e80000100800 */
[----:B------:R-:W3:Y:S04]  /*1e1f0*/  LDL.64 R20, [R1+0x748] ;  /* 0x0007480001147983 */ /* 0x000ee80000100a00 */
[----:B------:R-:W3:Y:S04]  /*1e200*/  LDL.64 R18, [R1+0x728] ;  /* 0x0007280001127983 */ /* 0x000ee80000100a00 */
[----:B--2---:R-:W2:Y:S04]  /*1e210*/  LDL.64 R10, [R1+0x768] ;  /* 0x00076800010a7983 */ /* 0x004ea80000100a00 */
[----:B----4-:R4:W-:Y:S04]  /*1e220*/  STL [R1+0x18], R2 ;  /* 0x0000180201007387 */ /* 0x0109e80000100800 */
[----:B----4-:R4:W2:Y:S01]  /*1e230*/  LDG.E.U16 R2, [R6.64] ;  /* 0x0000000406027981 */ /* 0x0108a2000c1e1500 */
[----:B0-----:R-:W-:-:S03]  /*1e240*/  IMAD.WIDE R12, R0, 0x2, R16 ;  /* 0x00000002000c7825 */ /* 0x001fc600078e0210 */
[----:B------:R-:W3:Y:S01]  /*1e250*/  LDL.64 R16, [R1+0x708] ;  /* 0x0007080001107983 */ /* 0x000ee20000100a00 */
[----:B-1----:R-:W-:-:S03]  /*1e260*/  IMAD.WIDE R4, R0, 0x2, R8 ;  /* 0x0000000200047825 */ /* 0x002fc600078e0208 */
[----:B------:R-:W3:Y:S01]  /*1e270*/  LDL.64 R8, [R1+0x6e8] ;  /* 0x0006e80001087983 */ /* 0x000ee20000100a00 */
[----:B----4-:R-:W-:-:S03]  /*1e280*/  IMAD.WIDE R6, R0, 0x2, R14 ;  /* 0x0000000200067825 */ /* 0x010fc600078e020e */
[----:B------:R0:W-:Y:S04]  /*1e290*/  STL [R1+0x10], R22 ;  /* 0x0000101601007387 */ /* 0x0001e80000100800 */
[----:B0-----:R3:W4:Y:S04]  /*1e2a0*/  LDG.E.U16 R22, [R12.64] ;  /* 0x000000040c167981 */ /* 0x001728000c1e1500 */
[----:B--2---:R0:W-:Y:S04]  /*1e2b0*/  STL [R1+0xc], R2 ;  /* 0x00000c0201007387 */ /* 0x0041e80000100800 */
[----:B0-----:R0:W2:Y:S04]  /*1e2c0*/  LDG.E.U16 R2, [R6.64] ;  /* 0x0000000406027981 */ /* 0x0010a8000c1e1500 */
[----:B0-----:R0:W4:Y:S01]  /*1e2d0*/  LDG.E.U16 R7, [R4.64] ;  /* 0x0000000404077981 */ /* 0x001122000c1e1500 */
[----:B------:R-:W-:-:S04]  /*1e2e0*/  IMAD.WIDE R14, R0, 0x2, R10 ;  /* 0x00000002000e7825 */ /* 0x000fc800078e020a */
[C---:B---3--:R-:W-:Y:S01]  /*1e2f0*/  IMAD.WIDE R12, R0.reuse, 0x2, R18 ;  /* 0x00000002000c7825 */ /* 0x048fe200078e0212 */
[----:B------:R-:W3:Y:S03]  /*1e300*/  LDG.E.U16 R6, [R14.64] ;  /* 0x000000040e067981 */ /* 0x000ee6000c1e1500 */
[----:B0-----:R-:W-:-:S06]  /*1e310*/  IMAD.WIDE R4, R0, 0x2, R20 ;  /* 0x0000000200047825 */ /* 0x001fcc00078e0214 */
[----:B------:R0:W3:Y:S04]  /*1e320*/  LDG.E.U16 R5, [R4.64] ;  /* 0x0000000404057981 */ /* 0x0000e8000c1e1500 */
[----:B0-----:R0:W3:Y:S02]  /*1e330*/  LDG.E.U16 R4, [R12.64] ;  /* 0x000000040c047981 */ /* 0x0010e4000c1e1500 */
[----:B0-----:R-:W-:-:S05]  /*1e340*/  IMAD.WIDE R12, R0, 0x2, R16 ;  /* 0x00000002000c7825 */ /* 0x001fca00078e0210 */
[----:B------:R0:W3:Y:S04]  /*1e350*/  LDG.E.U16 R21, [R12.64] ;  /* 0x000000040c157981 */ /* 0x0000e8000c1e1500 */
[----:B--2---:R1:W-:Y:S04]  /*1e360*/  STL [R1+0x1fcc], R2 ;  /* 0x001fcc0201007387 */ /* 0x0043e80000100800 */
[----:B----4-:R-:W-:Y:S04]  /*1e370*/  STL [R1+0x1fd0], R7 ;  /* 0x001fd00701007387 */ /* 0x010fe80000100800 */
[----:B------:R-:W2:Y:S04]  /*1e380*/  LDL.64 R10, [R1+0x6c8] ;  /* 0x0006c800010a7983 */ /* 0x000ea80000100a00 */
[----:B-1----:R-:W4:Y:S04]  /*1e390*/  LDL R2, [R1+0x360] ;  /* 0x0003600001027983 */ /* 0x002f280000100800 */
[----:B---3--:R-:W-:Y:S04]  /*1e3a0*/  STL [R1+0x1fd4], R6 ;  /* 0x001fd40601007387 */ /* 0x008fe80000100800 */
[----:B------:R-:W-:Y:S01]  /*1e3b0*/  STL [R1+0x1fd8], R5 ;  /* 0x001fd80501007387 */ /* 0x000fe20000100800 */
[----:B------:R-:W-:-:S03]  /*1e3c0*/  IMAD.WIDE R14, R0, 0x2, R8 ;  /* 0x00000002000e7825 */ /* 0x000fc600078e0208 */
[----:B------:R1:W-:Y:S04]  /*1e3d0*/  STL [R1+0x1fdc], R4 ;  /* 0x001fdc0401007387 */ /* 0x0003e80000100800 */
[----:B-1----:R-:W4:Y:S04]  /*1e3e0*/  LDL.LU R4, [R1+0x638] ;  /* 0x0006380001047983 */ /* 0x002f280000300800 */
[----:B------:R-:W3:Y:S04]  /*1e3f0*/  LDL.LU R5, [R1+0x62c] ;  /* 0x00062c0001057983 */ /* 0x000ee80000300800 */
[----:B------:R-:W3:Y:S04]  /*1e400*/  LDL.LU R6, [R1+0x630] ;  /* 0x0006300001067983 */ /* 0x000ee80000300800 */
[----:B------:R-:W3:Y:S04]  /*1e410*/  LDL.LU R7, [R1+0x624] ;  /* 0x0006240001077983 */ /* 0x000ee80000300800 */
[----:B------:R-:W3:Y:S04]  /*1e420*/  LDL.LU R8, [R1+0x628] ;  /* 0x0006280001087983 */ /* 0x000ee80000300800 */
[----:B------:R-:W3:Y:S04]  /*1e430*/  LDL.LU R9, [R1+0x620] ;  /* 0x0006200001097983 */ /* 0x000ee80000300800 */
[----:B------:R1:W-:Y:S01]  /*1e440*/  STL [R1+0x8], R23 ;  /* 0x0000081701007387 */ /* 0x0003e20000100800 */
[----:B--2---:R-:W-:-:S03]  /*1e450*/  IMAD.WIDE R16, R0, 0x2, R10 ;  /* 0x0000000200107825 */ /* 0x004fc600078e020a */
[----:B------:R-:W2:Y:S04]  /*1e460*/  LDL.LU R10, [R1+0x618] ;  /* 0x00061800010a7983 */ /* 0x000ea80000300800 */
[----:B------:R-:W2:Y:S04]  /*1e470*/  LDL.LU R11, [R1+0x614] ;  /* 0x00061400010b7983 */ /* 0x000ea80000300800 */
[----:B------:R-:W2:Y:S04]  /*1e480*/  LDL.LU R18, [R1+0x60c] ;  /* 0x00060c0001127983 */ /* 0x000ea80000300800 */
[----:B------:R-:W2:Y:S04]  /*1e490*/  LDL.LU R19, [R1+0x608] ;  /* 0x0006080001137983 */ /* 0x000ea80000300800 */
[----:B0-----:R-:W2:Y:S04]  /*1e4a0*/  LDL.64 R12, [R1+0x6a8] ;  /* 0x0006a800010c7983 */ /* 0x001ea80000100a00 */
[----:B------:R0:W-:Y:S04]  /*1e4b0*/  STL [R1+0x4], R22 ;  /* 0x0000041601007387 */ /* 0x0001e80000100800 */
[----:B------:R4:W-:Y:S04]  /*1e4c0*/  STL [R1+0x1fe0], R21 ;  /* 0x001fe01501007387 */ /* 0x0009e80000100800 */
[----:B-1----:R1:W3:Y:S04]  /*1e4d0*/  LDG.E.U16 R23, [R16.64] ;  /* 0x0000000410177981 */ /* 0x0022e8000c1e1500 */
[----:B0-----:R0:W3:Y:S04]  /*1e4e0*/  LDG.E.U16 R22, [R14.64] ;  /* 0x000000040e167981 */ /* 0x0010e8000c1e1500 */
[----:B----4-:R-:W1:Y:S04]  /*1e4f0*/  LDL.64 R20, [R1+0x668] ;  /* 0x0006680001147983 */ /* 0x010e680000100a00 */
[----:B0-----:R-:W4:Y:S01]  /*1e500*/  LDL.64 R14, [R1+0x688] ;  /* 0x00068800010e7983 */ /* 0x001f220000100a00 */
[----:B--2---:R-:W-:-:S06]  /*1e510*/  IMAD.WIDE R12, R0, 0x2, R12 ;  /* 0x00000002000c7825 */ /* 0x004fcc00078e020c */
[----:B------:R0:W2:Y:S01]  /*1e520*/  LDG.E.U16 R12, [R12.64] ;  /* 0x000000040c0c7981 */ /* 0x0000a2000c1e1500 */
[----:B-1----:R-:W-:-:S05]  /*1e530*/  IMAD.WIDE R16, R0, 0x2, R20 ;  /* 0x0000000200107825 */ /* 0x002fca00078e0214 */
[----:B0-----:R-:W2:Y:S01]  /*1e540*/  LDG.E.U16 R13, [R16.64] ;  /* 0x00000004100d7981 */ /* 0x001ea2000c1e1500 */
[----:B----4-:R-:W-:-:S06]  /*1e550*/  IMAD.WIDE R14, R0, 0x2, R14 ;  /* 0x00000002000e7825 */ /* 0x010fcc00078e020e */
[----:B------:R-:W4:Y:S04]  /*1e560*/  LDG.E.U16 R14, [R14.64] ;  /* 0x000000040e0e7981 */ /* 0x000f28000c1e1500 */
[----:B---3--:R-:W-:Y:S04]  /*1e570*/  STL [R1+0x1fe4], R22 ;  /* 0x001fe41601007387 */ /* 0x008fe80000100800 */
[----:B------:R-:W-:Y:S04]  /*1e580*/  STL [R1+0x1fe8], R23 ;  /* 0x001fe81701007387 */ /* 0x000fe80000100800 */
[----:B------:R0:W-:Y:S04]  /*1e590*/  STL [R1+0x1814], R0 ;  /* 0x0018140001007387 */ /* 0x0001e80000100800 */
[----:B------:R-:W1:Y:S04]  /*1e5a0*/  S2R R20, SR_TID.X ;  /* 0x0000000000147919 */ /* 0x000e680000002100 */
[----:B--2---:R-:W-:Y:S04]  /*1e5b0*/  STL [R1+0x1fec], R12 ;  /* 0x001fec0c01007387 */ /* 0x004fe80000100800 */
[----:B----4-:R-:W-:Y:S04]  /*1e5c0*/  STL [R1+0x1ff0], R14 ;  /* 0x001ff00e01007387 */ /* 0x010fe80000100800 */
[----:B------:R-:W-:Y:S04]  /*1e5d0*/  STL [R1+0x1ff4], R13 ;  /* 0x001ff40d01007387 */ /* 0x000fe80000100800 */
[----:B0-----:R-:W2:Y:S01]  /*1e5e0*/  LDL.LU R0, [R1+0x660] ;  /* 0x0006600001007983 */ /* 0x001ea20000300800 */
[----:B-1----:R-:W-:-:S05]  /*1e5f0*/  LOP3.LUT R20, R20, 0x1c, RZ, 0xc0, !PT ;  /* 0x0000001c14147812 */ /* 0x002fca00078ec0ff */
[----:B------:R-:W2:Y:S01]  /*1e600*/  LDS R15, [R20.X4] ;  /* 0x00000000140f7984 */ /* 0x000ea20000004800 */
[----:B------:R-:W-:-:S03]  /*1e610*/  FADD R16, -R2, R4 ;  /* 0x0000000402107221 */ /* 0x000fc60000000100 */
[----:B------:R-:W0:Y:S01]  /*1e620*/  LDS R4, [R20.X4+0x80] ;  /* 0x0000800014047984 */ /* 0x000e220000004800 */
[----:B------:R-:W-:-:S04]  /*1e630*/  FMUL R16, R16, 1.4426950216293334961 ;  /* 0x3fb8aa3b10107820 */ /* 0x000fc80000400000 */
[----:B------:R1:W3:Y:S01]  /*1e640*/  MUFU.EX2 R2, R16 ;  /* 0x0000001000027308 */ /* 0x0002e20000000800 */
[----:B------:R-:W-:Y:S02]  /*1e650*/  F2FP.BF16.PACK_AB R17, R7, R8 ;  /* 0x000000080711723e */ /* 0x000fe400000010ff */
[----:B------:R-:W-:Y:S02]  /*1e660*/  F2FP.BF16.PACK_AB R24, R24, R9 ;  /* 0x000000091818723e */ /* 0x000fe400000010ff */
[----:B------:R-:W-:Y:S02]  /*1e670*/  F2FP.BF16.PACK_AB R25, R25, R10 ;  /* 0x0000000a1919723e */ /* 0x000fe400000010ff */
[----:B-1----:R-:W-:Y:S02]  /*1e680*/  F2FP.BF16.PACK_AB R16, R5, R6 ;  /* 0x000000060510723e */ /* 0x002fe400000010ff */
[----:B------:R-:W-:Y:S02]  /*1e690*/  F2FP.BF16.PACK_AB R26, R26, R11 ;  /* 0x0000000b1a1a723e */ /* 0x000fe400000010ff */
[----:B------:R-:W-:Y:S01]  /*1e6a0*/  F2FP.BF16.PACK_AB R27, R27, R18 ;  /* 0x000000121b1b723e */ /* 0x000fe200000010ff */
[----:B------:R-:W-:Y:S01]  /*1e6b0*/  STL [R1+0x1ff8], R16 ;  /* 0x001ff81001007387 */ /* 0x000fe20000100800 */
[----:B------:R-:W-:-:S03]  /*1e6c0*/  F2FP.BF16.PACK_AB R28, R28, R19 ;  /* 0x000000131c1c723e */ /* 0x000fc600000010ff */
[----:B---3--:R-:W-:Y:S01]  /*1e6d0*/  STL [R1+0x14], R2 ;  /* 0x0000140201007387 */ /* 0x008fe20000100800 */
[----:B------:R-:W-:-:S03]  /*1e6e0*/  F2FP.BF16.PACK_AB R29, R29, R3 ;  /* 0x000000031d1d723e */ /* 0x000fc600000010ff */
[----:B------:R-:W-:Y:S04]  /*1e6f0*/  STL [R1+0x1ffc], R17 ;  /* 0x001ffc1101007387 */ /* 0x000fe80000100800 */
[----:B------:R-:W-:Y:S04]  /*1e700*/  STL [R1+0x2000], R24 ;  /* 0x0020001801007387 */ /* 0x000fe80000100800 */
[----:B------:R-:W-:Y:S04]  /*1e710*/  STL [R1+0x2004], R25 ;  /* 0x0020041901007387 */ /* 0x000fe80000100800 */
[----:B------:R-:W-:Y:S04]  /*1e720*/  STL [R1+0x2008], R26 ;  /* 0x0020081a01007387 */ /* 0x000fe80000100800 */
[----:B------:R-:W-:Y:S04]  /*1e730*/  STL [R1+0x200c], R27 ;  /* 0x00200c1b01007387 */ /* 0x000fe80000100800 */
[----:B------:R-:W-:Y:S04]  /*1e740*/  STL [R1+0x2010], R28 ;  /* 0x0020101c01007387 */ /* 0x000fe80000100800 */
[----:B------:R-:W3:Y:S04]  /*1e750*/  LDL.LU R3, [R1+0x2084] ;  /* 0x0020840001037983 */ /* 0x000ee80000300800 */
[----:B------:R-:W-:Y:S01]  /*1e760*/  STL [R1+0x2014], R29 ;  /* 0x0020141d01007387 */ /* 0x000fe20000100800 */
[----:B--2---:R-:W-:-:S03]  /*1e770*/  FFMA R0, R2, R0, R15 ;  /* 0x0000000002007223 */ /* 0x004fc6000000000f */
[----:B------:R-:W1:Y:S04]  /*1e780*/  LDS R2, [R20.X4+0x100] ;  /* 0x0001000014027984 */ /* 0x000e680000004800 */
[----:B------:R-:W-:Y:S04]  /*1e790*/  STL [R1+0x660], R0 ;  /* 0x0006600001007387 */ /* 0x000fe80000100800 */
[----:B0-----:R-:W-:Y:S04]  /*1e7a0*/  STL [R1+0x60c], R4 ;  /* 0x00060c0401007387 */ /* 0x001fe80000100800 */
[----:B------:R-:W2:Y:S04]  /*1e7b0*/  LDL.LU R15, [R1+0x5d0] ;  /* 0x0005d000010f7983 */ /* 0x000ea80000300800 */
[----:B------:R-:W0:Y:S04]  /*1e7c0*/  LDS R0, [R20.X4+0x180] ;  /* 0x0001800014007984 */ /* 0x000e280000004800 */
[----:B-1----:R-:W-:Y:S04]  /*1e7d0*/  STL [R1+0x608], R2 ;  /* 0x0006080201007387 */ /* 0x002fe80000100800 */
[----:B------:R-:W-:Y:S06]  /*1e7e0*/  BAR.SYNC.DEFER_BLOCKING 0x0 ;  /* 0x0000000000007b1d */ /* 0x000fec0000010000 */
[----:B--2---:R1:W-:Y:S04]  /*1e7f0*/  STL [R1+0x2078], R15 ;  /* 0x0020780f01007387 */ /* 0x0043e80000100800 */
[----:B0-----:R-:W-:Y:S04]  /*1e800*/  STL [R1+0x604], R0 ;  /* 0x0006040001007387 */ /* 0x001fe80000100800 */
[----:B-1----:R-:W2:Y:S04]  /*1e810*/  LDL.LU R15, [R1+0x5e0] ;  /* 0x0005e000010f7983 */ /* 0x002ea80000300800 */
[----:B--2---:R0:W-:Y:S04]  /*1e820*/  STL [R1+0x207c], R15 ;  /* 0x00207c0f01007387 */ /* 0x0041e80000100800 */
[----:B0-----:R-:W2:Y:S04]  /*1e830*/  LDL.LU R15, [R1+0x5f0] ;  /* 0x0005f000010f7983 */ /* 0x001ea80000300800 */
[----:B--2---:R0:W-:Y:S04]  /*1e840*/  STL [R1+0x2080], R15 ;  /* 0x0020800f01007387 */ /* 0x0041e80000100800 */
[----:B0-----:R-:W3:Y:S04]  /*1e850*/  LDL.LU R15, [R1+0x600] ;  /* 0x00060000010f7983 */ /* 0x001ee80000300800 */
[----:B------:R-:W2:Y:S04]  /*1e860*/  LDL.LU R29, [R1+0x5bc] ;  /* 0x0005bc00011d7983 */ /* 0x000ea80000300800 */
[----:B------:R-:W4:Y:S04]  /*1e870*/  LDL.LU R28, [R1+0x5ac] ;  /* 0x0005ac00011c7983 */ /* 0x000f280000300800 */
        /* <DEDUP_REMOVED lines=25> */
[----:B---3--:R0:W-:Y:S04]  /*1ea10*/  STS.U16 [R3], R15 ;  /* 0x0000000f03007388 */ /* 0x0081e80000000400 */
[----:B0-----:R-:W3:Y:S04]  /*1ea20*/  LDL.LU R15, [R1+0x2080] ;  /* 0x00208000010f7983 */ /* 0x001ee80000300800 */
[----:B---3--:R0:W-:Y:S04]  /*1ea30*/  STS.U16 [R3+0x400], R15 ;  /* 0x0004000f03007388 */ /* 0x0081e80000000400 */
[----:B0-----:R-:W3:Y:S04]  /*1ea40*/  LDL.LU R15, [R1+0x207c] ;  /* 0x00207c00010f7983 */ /* 0x001ee80000300800 */
[----:B--2---:R-:W-:Y:S04]  /*1ea50*/  STS.U16 [R3+0x7400], R19 ;  /* 0x0074001303007388 */ /* 0x004fe80000000400 */
[----:B---3--:R0:W-:Y:S04]  /*1ea60*/  STS.U16 [R3+0x800], R15 ;  /* 0x0008000f03007388 */ /* 0x0081e80000000400 */
[----:B0-----:R-:W2:Y:S04]  /*1ea70*/  LDL.LU R15, [R1+0x2078] ;  /* 0x00207800010f7983 */ /* 0x001ea80000300800 */
[----:B------:R-:W3:Y:S04]  /*1ea80*/  LDL.LU R19, [R1+0x19c] ;  /* 0x00019c0001137983 */ /* 0x000ee80000300800 */
[----:B---3--:R0:W-:Y:S04]  /*1ea90*/  STL [R1+0x206c], R19 ;  /* 0x00206c1301007387 */ /* 0x0081e80000100800 */
[----:B0-----:R-:W3:Y:S04]  /*1eaa0*/  LDL.LU R19, [R1+0x1ac] ;  /* 0x0001ac0001137983 */ /* 0x001ee80000300800 */
[----:B---3--:R0:W-:Y:S04]  /*1eab0*/  STL [R1+0x2070], R19 ;  /* 0x0020701301007387 */ /* 0x0081e80000100800 */
[----:B0-----:R-:W3:Y:S04]  /*1eac0*/  LDL.LU R19, [R1+0x1bc] ;  /* 0x0001bc0001137983 */ /* 0x001ee80000300800 */
[----:B------:R-:W-:Y:S04]  /*1ead0*/  STS.U16 [R3+0x7800], R20 ;  /* 0x0078001403007388 */ /* 0x000fe80000000400 */
[----:B--2---:R-:W-:Y:S04]  /*1eae0*/  STS.U16 [R3+0xc00], R15 ;  /* 0x000c000f03007388 */ /* 0x004fe80000000400 */
[----:B------:R-:W-:Y:S04]  /*1eaf0*/  STS.U16 [R3+0x1000], R29 ;  /* 0x0010001d03007388 */ /* 0x000fe80000000400 */
[----:B----4-:R-:W-:Y:S04]  /*1eb00*/  STS.U16 [R3+0x1400], R28 ;  /* 0x0014001c03007388 */ /* 0x010fe80000000400 */
[----:B------:R-:W-:Y:S04]  /*1eb10*/  STS.U16 [R3+0x1800], R27 ;  /* 0x0018001b03007388 */ /* 0x000fe80000000400 */
[----:B---3--:R0:W-:Y:S04]  /*1eb20*/  STL [R1+0x2074], R19 ;  /* 0x0020741301007387 */ /* 0x0081e80000100800 */
[----:B0-----:R-:W2:Y:S04]  /*1eb30*/  LDL.LU R19, [R1+0x1cc] ;  /* 0x0001cc0001137983 */ /* 0x001ea80000300800 */
[----:B------:R-:W3:Y:S04]  /*1eb40*/  LDL.LU R20, [R1+0x18c] ;  /* 0x00018c0001147983 */ /* 0x000ee80000300800 */
[----:B------:R-:W4:Y:S04]  /*1eb50*/  LDL.LU R15, [R1+0x17c] ;  /* 0x00017c00010f7983 */ /* 0x000f280000300800 */
[----:B------:R-:W3:Y:S04]  /*1eb60*/  LDL.LU R29, [R1+0x16c] ;  /* 0x00016c00011d7983 */ /* 0x000ee80000300800 */
[----:B------:R-:W3:Y:S04]  /*1eb70*/  LDL.LU R28, [R1+0x15c] ;  /* 0x00015c00011c7983 */ /* 0x000ee80000300800 */
        /* <DEDUP_REMOVED lines=44> */
[----:B-1----:R-:W3:Y:S04]  /*1ee40*/  LDL.LU R18, [R1+0xa0] ;  /* 0x0000a00001127983 */ /* 0x002ee80000300800 */
[----:B--2---:R0:W-:Y:S04]  /*1ee50*/  STS.U16 [R3+0x7c00], R19 ;  /* 0x007c001303007388 */ /* 0x0041e80000000400 */
[----:B0-----:R-:W2:Y:S04]  /*1ee60*/  LDL.LU R19, [R1+0x2074] ;  /* 0x0020740001137983 */ /* 0x001ea80000300800 */
[----:B--2---:R0:W-:Y:S04]  /*1ee70*/  STS.U16 [R3+0x8000], R19 ;  /* 0x0080001303007388 */ /* 0x0041e80000000400 */
[----:B0-----:R-:W2:Y:S04]  /*1ee80*/  LDL.LU R19, [R1+0x2070] ;  /* 0x0020700001137983 */ /* 0x001ea80000300800 */
[----:B--2---:R0:W-:Y:S04]  /*1ee90*/  STS.U16 [R3+0x8400], R19 ;  /* 0x0084001303007388 */ /* 0x0041e80000000400 */
[----:B0-----:R-:W2:Y:S04]  /*1eea0*/  LDL.LU R19, [R1+0x206c] ;  /* 0x00206c0001137983 */ /* 0x001ea80000300800 */
[----:B---3--:R-:W-:Y:S04]  /*1eeb0*/  STS.U16 [R3+0x8c00], R20 ;  /* 0x008c001403007388 */ /* 0x008fe80000000400 */
[----:B----4-:R-:W-:Y:S04]  /*1eec0*/  STS.U16 [R3+0x9000], R15 ;  /* 0x0090000f03007388 */ /* 0x010fe80000000400 */
[----:B--2---:R0:W-:Y:S04]  /*1eed0*/  STS.U16 [R3+0x8800], R19 ;  /* 0x0088001303007388 */ /* 0x0041e80000000400 */
[----:B0-----:R-:W2:Y:S04]  /*1eee0*/  LDL.LU R19, [R1+0x2068] ;  /* 0x0020680001137983 */ /* 0x001ea80000300800 */
[----:B------:R-:W3:Y:S04]  /*1eef0*/  LDL.LU R20, [R1+0x2064] ;  /* 0x0020640001147983 */ /* 0x000ee80000300800 */
[----:B------:R-:W4:Y:S04]  /*1ef00*/  LDL.LU R15, [R1+0x598] ;  /* 0x00059800010f7983 */ /* 0x000f280000300800 */
[----:B----4-:R0:W-:Y:S04]  /*1ef10*/  STL [R1+0x2058], R15 ;  /* 0x0020580f01007387 */ /* 0x0101e80000100800 */
[----:B0-----:R-:W4:Y:S04]  /*1ef20*/  LDL.LU R15, [R1+0x5dc] ;  /* 0x0005dc00010f7983 */ /* 0x001f280000300800 */
[----:B----4-:R0:W-:Y:S04]  /*1ef30*/  STL [R1+0x205c], R15 ;  /* 0x00205c0f01007387 */ /* 0x0101e80000100800 */
[----:B0-----:R-:W4:Y:S04]  /*1ef40*/  LDL.LU R15, [R1+0x5ec] ;  /* 0x0005ec00010f7983 */ /* 0x001f280000300800 */
[----:B------:R-:W-:Y:S04]  /*1ef50*/  STS.U16 [R3+0x9400], R29 ;  /* 0x0094001d03007388 */ /* 0x000fe80000000400 */
[----:B------:R-:W-:Y:S04]  /*1ef60*/  STS.U16 [R3+0x9800], R28 ;  /* 0x0098001c03007388 */ /* 0x000fe80000000400 */
[----:B------:R-:W-:Y:S04]  /*1ef70*/  STS.U16 [R3+0x9c00], R27 ;  /* 0x009c001b03007388 */ /* 0x000fe80000000400 */
[----:B------:R-:W-:Y:S04]  /*1ef80*/  STS.U16 [R3+0xa000], R26 ;  /* 0x00a0001a03007388 */ /* 0x000fe80000000400 */
[----:B------:R-:W-:Y:S04]  /*1ef90*/  STS.U16 [R3+0xa400], R25 ;  /* 0x00a4001903007388 */ /* 0x000fe80000000400 */
[----:B----4-:R0:W-:Y:S04]  /*1efa0*/  STL [R1+0x2060], R15 ;  /* 0x0020600f01007387 */ /* 0x0101e80000100800 */
[----:B0-----:R-:W4:Y:S04]  /*1efb0*/  LDL.LU R15, [R1+0x5fc] ;  /* 0x0005fc00010f7983 */ /* 0x001f280000300800 */
        /* <DEDUP_REMOVED lines=39> */
[----:B------:R2:W-:Y:S04]  /*1f230*/  STS.U16 [R3+0xf000], R11 ;  /* 0x00f0000b03007388 */ /* 0x0005e80000000400 */
[----:B0-----:R-:W4:Y:S01]  /*1f240*/  LDL.LU R9, [R1+0x1f8] ;  /* 0x0001f80001097983 */ /* 0x001f220000300800 */
[----:B-1----:R-:W-:-:S03]  /*1f250*/  LOP3.LUT R10, R3, 0x20, RZ, 0x3c, !PT ;  /* 0x00000020030a7812 */ /* 0x002fc600078e3cff */
[----:B------:R0:W-:Y:S04]  /*1f260*/  STS.U16 [R3+0xf400], R18 ;  /* 0x00f4001203007388 */ /* 0x0001e80000000400 */
[----:B--2---:R-:W2:Y:S04]  /*1f270*/  LDL.LU R11, [R1+0x1e8] ;  /* 0x0001e800010b7983 */ /* 0x004ea80000300800 */
[----:B---3--:R1:W-:Y:S04]  /*1f280*/  STS.U16 [R3+0xf800], R20 ;  /* 0x00f8001403007388 */ /* 0x0083e80000000400 */
[----:B0-----:R-:W3:Y:S04]  /*1f290*/  LDL.LU R18, [R1+0x1d8] ;  /* 0x0001d80001127983 */ /* 0x001ee80000300800 */
[----:B------:R0:W-:Y:S04]  /*1f2a0*/  STS.U16 [R3+0xfc00], R19 ;  /* 0x00fc001303007388 */ /* 0x0001e80000000400 */
[----:B-1----:R-:W2:Y:S04]  /*1f2b0*/  LDL.LU R20, [R1+0x5a8] ;  /* 0x0005a80001147983 */ /* 0x002ea80000300800 */
[----:B0-----:R-:W2:Y:S04]  /*1f2c0*/  LDL.LU R19, [R1+0x5b8] ;  /* 0x0005b80001137983 */ /* 0x001ea80000300800 */
[----:B------:R0:W-:Y:S04]  /*1f2d0*/  STL [R1+0x168c], R3 ;  /* 0x00168c0301007387 */ /* 0x0001e80000100800 */
[----:B0-----:R-:W2:Y:S04]  /*1f2e0*/  LDL.LU R3, [R1+0x5c8] ;  /* 0x0005c80001037983 */ /* 0x001ea80000300800 */
[----:B----4-:R0:W-:Y:S04]  /*1f2f0*/  STS.U16 [R10+0x100], R15 ;  /* 0x0001000f0a007388 */ /* 0x0101e80000000400 */
[----:B0-----:R-:W4:Y:S04]  /*1f300*/  LDL.LU R15, [R1+0x2060] ;  /* 0x00206000010f7983 */ /* 0x001f280000300800 */
[----:B----4-:R0:W-:Y:S04]  /*1f310*/  STS.U16 [R10+0x500], R15 ;  /* 0x0005000f0a007388 */ /* 0x0101e80000000400 */
[----:B0-----:R-:W4:Y:S04]  /*1f320*/  LDL.LU R15, [R1+0x205c] ;  /* 0x00205c00010f7983 */ /* 0x001f280000300800 */
[----:B----4-:R0:W-:Y:S04]  /*1f330*/  STS.U16 [R10+0x900], R15 ;  /* 0x0009000f0a007388 */ /* 0x0101e80000000400 */
[----:B0-----:R-:W4:Y:S04]  /*1f340*/  LDL.LU R15, [R1+0x2058] ;  /* 0x00205800010f7983 */ /* 0x001f280000300800 */
[----:B--2---:R-:W-:Y:S04]  /*1f350*/  STS.U16 [R10+0xd00], R3 ;  /* 0x000d00030a007388 */ /* 0x004fe80000000400 */
        /* <DEDUP_REMOVED lines=26> */
[----:B0-----:R-:W2:Y:S04]  /*1f500*/  LDL.LU R11, [R1+0x198] ;  /* 0x00019800010b7983 */ /* 0x001ea80000300800 */
[----:B--2---:R0:W-:Y:S04]  /*1f510*/  STL [R1+0x204c], R11 ;  /* 0x00204c0b01007387 */ /* 0x0041e80000100800 */
[----:B0-----:R-:W2:Y:S04]  /*1f520*/  LDL.LU R11, [R1+0x1a8] ;  /* 0x0001a800010b7983 */ /* 0x001ea80000300800 */
[----:B--2---:R0:W-:Y:S04]  /*1f530*/  STL [R1+0x2050], R11 ;  /* 0x0020500b01007387 */ /* 0x0041e80000100800 */
[----:B0-----:R-:W2:Y:S04]  /*1f540*/  LDL.LU R11, [R1+0x1b8] ;  /* 0x0001b800010b7983 */ /* 0x001ea80000300800 */
[----:B---3--:R-:W-:Y:S04]  /*1f550*/  STS.U16 [R10+0x7900], R18 ;  /* 0x007900120a007388 */ /* 0x008fe80000000400 */
[----:B--2---:R0:W-:Y:S04]  /*1f560*/  STL [R1+0x2054], R11 ;  /* 0x0020540b01007387 */ /* 0x0041e80000100800 */
[----:B0-----:R-:W2:Y:S01]  /*1f570*/  LDL.LU R11, [R1+0x1c8] ;  /* 0x0001c800010b7983 */ /* 0x001ea20000300800 */
[----:B------:R-:W3:Y:S02]  /*1f580*/  LDL.LU R18, [R1+0x188] ;  /* 0x0001880001127983 */ /* 0x000ee40000300800 */
[----:B------:R-:W4:Y:S02]  /*1f590*/  LDL.LU R3, [R1+0x178] ;  /* 0x0001780001037983 */ /* 0x000f240000300800 */
[----:B------:R-:W3:Y:S01]  /*1f5a0*/  LDL.LU R19, [R1+0x168] ;  /* 0x0001680001137983 */ /* 0x000ee20000300800 */
[----:B------:R-:W3:Y:S01]  /*1f5b0*/  LDL.LU R20, [R1+0x158] ;  /* 0x0001580001147983 */ /* 0x000ee20000300800 */
[----:B------:R-:W3:Y:S02]  /*1f5c0*/  LDL.LU R15, [R1+0x148] ;  /* 0x00014800010f7983 */ /* 0x000ee40000300800 */
[----:B------:R-:W3:Y:S02]  /*1f5d0*/  LDL.LU R29, [R1+0x138] ;  /* 0x00013800011d7983 */ /* 0x000ee40000300800 */
        /* <DEDUP_REMOVED lines=21> */
[----:B--2---:R0:W-:Y:S04]  /*1f730*/  STS.U16 [R10+0x7d00], R11 ;  /* 0x007d000b0a007388 */ /* 0x0041e80000000400 */
[----:B0-----:R-:W2:Y:S04]  /*1f740*/  LDL.LU R11, [R1+0x2054] ;  /* 0x00205400010b7983 */ /* 0x001ea80000300800 */
[----:B--2---:R0:W-:Y:S04]  /*1f750*/  STS.U16 [R10+0x8100], R11 ;  /* 0x0081000b0a007388 */ /* 0x0041e80000000400 */
[----:B0-----:R-:W2:Y:S04]  /*1f760*/  LDL.LU R11, [R1+0x2050] ;  /* 0x00205000010b7983 */ /* 0x001ea80000300800 */
[----:B--2---:R0:W-:Y:S04]  /*1f770*/  STS.U16 [R10+0x8500], R11 ;  /* 0x0085000b0a007388 */ /* 0x0041e80000000400 */
[----:B0-----:R-:W2:Y:S04]  /*1f780*/  LDL.LU R11, [R1+0x204c] ;  /* 0x00204c00010b7983 */ /* 0x001ea80000300800 */
[----:B--2---:R0:W-:Y:S01]  /*1f790*/  STS.U16 [R10+0x8900], R11 ;  /* 0x0089000b0a007388 */ /* 0x0041e20000000400 */
[----:B---3--:R1:W-:Y:S02]  /*1f7a0*/  STS.U16 [R10+0x8d00], R18 ;  /* 0x008d00120a007388 */ /* 0x0083e40000000400 */
[----:B----4-:R2:W-:Y:S01]  /*1f7b0*/  STS.U16 [R10+0x9100], R3 ;  /* 0x009100030a007388 */ /* 0x0105e20000000400 */
[----:B0-----:R-:W3:Y:S01]  /*1f7c0*/  LDL.LU R11, [R1+0x2048] ;  /* 0x00204800010b7983 */ /* 0x001ee20000300800 */
[----:B-1----:R-:W4:Y:S02]  /*1f7d0*/  LDL.LU R18, [R1+0x2044] ;  /* 0x0020440001127983 */ /* 0x002f240000300800 */
[----:B--2---:R-:W2:Y:S02]  /*1f7e0*/  LDL.LU R3, [R1+0x5c4] ;  /* 0x0005c40001037983 */ /* 0x004ea40000300800 */
[----:B--2---:R0:W-:Y:S04]  /*1f7f0*/  STL [R1+0x203c], R3 ;  /* 0x00203c0301007387 */ /* 0x0041e80000100800 */
[----:B0-----:R-:W2:Y:S01]  /*1f800*/  LDL.LU R3, [R1+0x5e8] ;  /* 0x0005e80001037983 */ /* 0x001ea20000300800 */
[----:B------:R-:W-:Y:S02]  /*1f810*/  STS.U16 [R10+0x9500], R19 ;  /* 0x009500130a007388 */ /* 0x000fe40000000400 */
[----:B------:R-:W-:Y:S02]  /*1f820*/  STS.U16 [R10+0x9900], R20 ;  /* 0x009900140a007388 */ /* 0x000fe40000000400 */
[----:B------:R-:W-:Y:S01]  /*1f830*/  STS.U16 [R10+0x9d00], R15 ;  /* 0x009d000f0a007388 */ /* 0x000fe20000000400 */
[----:B------:R-:W-:Y:S01]  /*1f840*/  STS.U16 [R10+0xa100], R29 ;  /* 0x00a1001d0a007388 */ /* 0x000fe20000000400 */
        /* <DEDUP_REMOVED lines=21> */
[----:B----4-:R-:W-:Y:S01]  /*1f9a0*/  STS.U16 [R10+0xf900], R18 ;  /* 0x00f900120a007388 */ /* 0x010fe20000000400 */
[----:B--2---:R0:W-:Y:S04]  /*1f9b0*/  STL [R1+0x2040], R3 ;  /* 0x0020400301007387 */ /* 0x0041e80000100800 */
[----:B0-----:R-:W2:Y:S01]  /*1f9c0*/  LDL.LU R3, [R1+0x5f8] ;  /* 0x0005f80001037983 */ /* 0x001ea20000300800 */
[----:B------:R-:W4:Y:S02]  /*1f9d0*/  LDL.LU R19, [R1+0x5b4] ;  /* 0x0005b40001137983 */ /* 0x000f240000300800 */
[----:B------:R-:W2:Y:S02]  /*1f9e0*/  LDL.LU R20, [R1+0x5a4] ;  /* 0x0005a40001147983 */ /* 0x000ea40000300800 */
[----:B------:R-:W2:Y:S01]  /*1f9f0*/  LDL.LU R15, [R1+0x594] ;  /* 0x00059400010f7983 */ /* 0x000ea20000300800 */
[----:B------:R-:W2:Y:S01]  /*1fa00*/  LDL.LU R29, [R1+0x584] ;  /* 0x00058400011d7983 */ /* 0x000ea20000300800 */
[----:B------:R-:W2:Y:S02]  /*1fa10*/  LDL.LU R28, [R1+0x574] ;  /* 0x00057400011c7983 */ /* 0x000ea40000300800 */
        /* <DEDUP_REMOVED lines=20> */
[----:B------:R-:W2:Y:S01]  /*1fb60*/  LDL R18, [R1+0x650] ;  /* 0x0006500001127983 */ /* 0x000ea20000100800 */
[----:B---3--:R0:W-:Y:S04]  /*1fb70*/  STS.U16 [R10+0xfd00], R11 ;  /* 0x00fd000b0a007388 */ /* 0x0081e80000000400 */
[----:B0-----:R-:W3:Y:S01]  /*1fb80*/  LDL.LU R11, [R1+0x5d8] ;  /* 0x0005d800010b7983 */ /* 0x001ee20000300800 */
[----:B------:R-:W3:Y:S03]  /*1fb90*/  LDL.LU R10, [R1+0x1e4] ;  /* 0x0001e400010a7983 */ /* 0x000ee60000300800 */
[----:B--2---:R0:W-:Y:S04]  /*1fba0*/  STS.U16 [R18+0x200], R3 ;  /* 0x0002000312007388 */ /* 0x0041e80000000400 */
[----:B0-----:R-:W2:Y:S04]  /*1fbb0*/  LDL.LU R3, [R1+0x2040] ;  /* 0x0020400001037983 */ /* 0x001ea80000300800 */
[----:B--2---:R0:W-:Y:S04]  /*1fbc0*/  STS.U16 [R18+0x600], R3 ;  /* 0x0006000312007388 */ /* 0x0041e80000000400 */
[----:B0-----:R-:W2:Y:S01]  /*1fbd0*/  LDL.LU R3, [R1+0x203c] ;  /* 0x00203c0001037983 */ /* 0x001ea20000300800 */
[----:B---3--:R-:W-:Y:S03]  /*1fbe0*/  STS.U16 [R18+0xa00], R11 ;  /* 0x000a000b12007388 */ /* 0x008fe60000000400 */
[----:B--2---:R-:W-:Y:S01]  /*1fbf0*/  STS.U16 [R18+0xe00], R3 ;  /* 0x000e000312007388 */ /* 0x004fe20000000400 */
[----:B----4-:R-:W-:Y:S02]  /*1fc00*/  STS.U16 [R18+0x1200], R19 ;  /* 0x0012001312007388 */ /* 0x010fe40000000400 */
        /* <DEDUP_REMOVED lines=21> */
[----:B------:R0:W-:Y:S01]  /*1fd60*/  STS.U16 [R18+0x6a00], R2 ;  /* 0x006a000212007388 */ /* 0x0001e20000000400 */
[----:B------:R1:W-:Y:S04]  /*1fd70*/  STS.U16 [R18+0x6e00], R8 ;  /* 0x006e000812007388 */ /* 0x0003e80000000400 */
[----:B0-----:R-:W2:Y:S01]  /*1fd80*/  LDL.LU R2, [R1+0x1d4] ;  /* 0x0001d40001027983 */ /* 0x001ea20000300800 */
[----:B-1----:R-:W3:Y:S03]  /*1fd90*/  LDL.LU R8, [R1+0x1a4] ;  /* 0x0001a40001087983 */ /* 0x002ee60000300800 */
[----:B---3--:R0:W-:Y:S04]  /*1fda0*/  STL [R1+0x2034], R8 ;  /* 0x0020340801007387 */ /* 0x0081e80000100800 */
[----:B0-----:R-:W3:Y:S01]  /*1fdb0*/  LDL.LU R8, [R1+0x1b4] ;  /* 0x0001b40001087983 */ /* 0x001ee20000300800 */
[----:B------:R-:W-:Y:S02]  /*1fdc0*/  STS.U16 [R18+0x7200], R9 ;  /* 0x0072000912007388 */ /* 0x000fe40000000400 */
[----:B------:R-:W-:Y:S01]  /*1fdd0*/  STS.U16 [R18+0x7600], R10 ;  /* 0x0076000a12007388 */ /* 0x000fe20000000400 */
[----:B---3--:R0:W-:Y:S04]  /*1fde0*/  STL [R1+0x2038], R8 ;  /* 0x0020380801007387 */ /* 0x0081e80000100800 */
[----:B0-----:R-:W3:Y:S01]  /*1fdf0*/  LDL.LU R8, [R1+0x1c4] ;  /* 0x0001c40001087983 */ /* 0x001ee20000300800 */
[----:B------:R-:W4:Y:S02]  /*1fe00*/  LDL.LU R9, [R1+0x194] ;  /* 0x0001940001097983 */ /* 0x000f240000300800 */
[----:B------:R-:W4:Y:S02]  /*1fe10*/  LDL.LU R10, [R1+0x184] ;  /* 0x00018400010a7983 */ /* 0x000f240000300800 */
[----:B------:R-:W4:Y:S01]  /*1fe20*/  LDL.LU R11, [R1+0x174] ;  /* 0x00017400010b7983 */ /* 0x000f220000300800 */
[----:B------:R-:W4:Y:S01]  /*1fe30*/  LDL.LU R3, [R1+0x164] ;  /* 0x0001640001037983 */ /* 0x000f220000300800 */
        /* <DEDUP_REMOVED lines=20> */
[----:B------:R-:W4:Y:S03]  /*1ff80*/  LDL.LU R6, [R1+0x34] ;  /* 0x0000340001067983 */ /* 0x000f260000300800 */
[----:B--2---:R0:W-:Y:S01]  /*1ff90*/  STS.U16 [R18+0x7a00], R2 ;  /* 0x007a000212007388 */ /* 0x0041e20000000400 */
[----:B------:R-:W4:Y:S03]  /*1ffa0*/  LDL.LU R7, [R1+0x30] ;  /* 0x0000300001077983 */ /* 0x000f260000300800 */
[----:B0-----:R-:W4:Y:S04]  /*1ffb0*/  LDL.LU R2, [R1+0x28] ;  /* 0x0000280001027983 */ /* 0x001f280000300800 */
[----:B---3--:R0:W-:Y:S04]  /*1ffc0*/  STS.U16 [R18+0x7e00], R8 ;  /* 0x007e000812007388 */ /* 0x0081e80000000400 */
[----:B0-----:R-:W3:Y:S04]  /*1ffd0*/  LDL.LU R8, [R1+0x2038] ;  /* 0x0020380001087983 */ /* 0x001ee80000300800 */
[----:B---3--:R0:W-:Y:S04]  /*1ffe0*/  STS.U16 [R18+0x8200], R8 ;  /* 0x0082000812007388 */ /* 0x0081e80000000400 */
[----:B0-----:R-:W3:Y:S04]  /*1fff0*/  LDL.LU R8, [R1+0x2034] ;  /* 0x0020340001087983 */ /* 0x001ee80000300800 */
[----:B---3--:R0:W-:Y:S01]  /*20000*/  STS.U16 [R18+0x8600], R8 ;  /* 0x0086000812007388 */ /* 0x0081e20000000400 */
[----:B----4-:R1:W-:Y:S02]  /*20010*/  STS.U16 [R18+0x8a00], R9 ;  /* 0x008a000912007388 */ /* 0x0103e40000000400 */
[----:B------:R3:W-:Y:S02]  /*20020*/  STS.U16 [R18+0x8e00], R10 ;  /* 0x008e000a12007388 */ /* 0x0007e40000000400 */
[----:B------:R-:W-:Y:S01]  /*20030*/  STS.U16 [R18+0x9200], R11 ;  /* 0x0092000b12007388 */ /* 0x000fe20000000400 */
[----:B------:R-:W-:Y:S01]  /*20040*/  STS.U16 [R18+0x9600], R3 ;  /* 0x0096000312007388 */ /* 0x000fe20000000400 */
[----:B------:R4:W-:Y:S02]  /*20050*/  STS.U16 [R18+0x9a00], R19 ;  /* 0x009a001312007388 */ /* 0x0009e40000000400 */
[----:B------:R4:W-:Y:S02]  /*20060*/  STS.U16 [R18+0x9e00], R20 ;  /* 0x009e001412007388 */ /* 0x0009e40000000400 */
[----:B------:R4:W-:Y:S01]  /*20070*/  STS.U16 [R18+0xa200], R15 ;  /* 0x00a2000f12007388 */ /* 0x0009e20000000400 */
[----:B0-----:R-:W2:Y:S01]  /*20080*/  LDL.LU R8, [R1+0x2030] ;  /* 0x0020300001087983 */ /* 0x001ea20000300800 */
[----:B-1----:R-:W2:Y:S02]  /*20090*/  LDL.LU R9, [R1+0x202c] ;  /* 0x00202c0001097983 */ /* 0x002ea40000300800 */
[----:B---3--:R-:W3:Y:S01]  /*200a0*/  LDL.LU R10, [R1+0x2028] ;  /* 0x00202800010a7983 */ /* 0x008ee20000300800 */
[----:B----4-:R-:W0:Y:S04]  /*200b0*/  S2R R19, SR_TID.X ;  /* 0x0000000000137919 */ /* 0x010e280000002100 */
[----:B------:R-:W4:Y:S04]  /*200c0*/  LDL.LU R20, [R1+0x5f4] ;  /* 0x0005f40001147983 */ /* 0x000f280000300800 */
[----:B------:R1:W-:Y:S01]  /*200d0*/  STS.U16 [R18+0xa600], R29 ;  /* 0x00a6001d12007388 */ /* 0x0003e20000000400 */
[----:B------:R-:W2:Y:S02]  /*200e0*/  LDL.LU R15, [R1+0x5e4] ;  /* 0x0005e400010f7983 */ /* 0x000ea40000300800 */
[----:B------:R1:W-:Y:S02]  /*200f0*/  STS.U16 [R18+0xaa00], R28 ;  /* 0x00aa001c12007388 */ /* 0x0003e40000000400 */
[----:B------:R1:W-:Y:S01]  /*20100*/  STS.U16 [R18+0xae00], R27 ;  /* 0x00ae001b12007388 */ /* 0x0003e20000000400 */
[----:B------:R1:W-:Y:S01]  /*20110*/  STS.U16 [R18+0xb200], R26 ;  /* 0x00b2001a12007388 */ /* 0x0003e20000000400 */
[----:B------:R1:W-:Y:S02]  /*20120*/  STS.U16 [R18+0xb600], R25 ;  /* 0x00b6001912007388 */ /* 0x0003e40000000400 */
[----:B------:R1:W-:Y:S02]  /*20130*/  STS.U16 [R18+0xba00], R24 ;  /* 0x00ba001812007388 */ /* 0x0003e40000000400 */
[----:B-1----:R-:W2:Y:S01]  /*20140*/  LDL.LU R29, [R1+0x5d4] ;  /* 0x0005d400011d7983 */ /* 0x002ea20000300800 */
[----:B------:R-:W2:Y:S02]  /*20150*/  LDL.LU R28, [R1+0x5c0] ;  /* 0x0005c000011c7983 */ /* 0x000ea40000300800 */
[----:B------:R-:W2:Y:S01]  /*20160*/  LDL.LU R27, [R1+0x5b0] ;  /* 0x0005b000011b7983 */ /* 0x000ea20000300800 */
[----:B------:R-:W2:Y:S01]  /*20170*/  LDL.LU R26, [R1+0x5a0] ;  /* 0x0005a000011a7983 */ /* 0x000ea20000300800 */
[----:B------:R-:W2:Y:S02]  /*20180*/  LDL.LU R25, [R1+0x590] ;  /* 0x0005900001197983 */ /* 0x000ea40000300800 */
[----:B------:R1:W-:Y:S02]  /*20190*/  STS.U16 [R18+0xbe00], R17 ;  /* 0x00be001112007388 */ /* 0x0003e40000000400 */
[----:B------:R-:W2:Y:S01]  /*201a0*/  LDL.LU R24, [R1+0x580] ;  /* 0x0005800001187983 */ /* 0x000ea20000300800 */
[----:B------:R0:W-:Y:S01]  /*201b0*/  STS.U16 [R18+0xc200], R16 ;  /* 0x00c2001012007388 */ /* 0x0001e20000000400 */
[----:B------:R0:W-:Y:S02]  /*201c0*/  STS.U16 [R18+0xc600], R13 ;  /* 0x00c6000d12007388 */ /* 0x0001e40000000400 */
[----:B------:R0:W-:Y:S02]  /*201d0*/  STS.U16 [R18+0xca00], R14 ;  /* 0x00ca000e12007388 */ /* 0x0001e40000000400 */
[----:B------:R0:W-:Y:S01]  /*201e0*/  STS.U16 [R18+0xce00], R12 ;  /* 0x00ce000c12007388 */ /* 0x0001e20000000400 */
[----:B------:R0:W-:Y:S04]  /*201f0*/  STS.U16 [R18+0xd200], R0 ;  /* 0x00d2000012007388 */ /* 0x0001e80000000400 */
[----:B-1----:R-:W2:Y:S01]  /*20200*/  LDL.LU R17, [R1+0x570] ;  /* 0x0005700001117983 */ /* 0x002ea20000300800 */
[----:B0-----:R-:W2:Y:S03]  /*20210*/  LDL.LU R16, [R1+0x560] ;  /* 0x0005600001107983 */ /* 0x001ea60000300800 */
[----:B------:R-:W2:Y:S04]  /*20220*/  LDL.LU R13, [R1+0x550] ;  /* 0x00055000010d7983 */ /* 0x000ea80000300800 */
        /* <DEDUP_REMOVED lines=9> */
[----:B0-----:R-:W2:Y:S01]  /*202c0*/  LDL.LU R23, [R1+0x510] ;  /* 0x0005100001177983 */ /* 0x001ea20000300800 */
[----:B-1----:R-:W2:Y:S03]  /*202d0*/  LDL.LU R22, [R1+0x348] ;  /* 0x0003480001167983 */ /* 0x002ea60000300800 */
[----:B------:R-:W2:Y:S04]  /*202e0*/  LDL.LU R21, [R1+0x2b0] ;  /* 0x0002b00001157983 */ /* 0x000ea80000300800 */
[----:B------:R-:W2:Y:S01]  /*202f0*/  LDL.LU R4, [R1+0x2a0] ;  /* 0x0002a00001047983 */ /* 0x000ea20000300800 */
[----:B------:R-:W2:Y:S02]  /*20300*/  LDL.LU R5, [R1+0x290] ;  /* 0x0002900001057983 */ /* 0x000ea40000300800 */
[----:B------:R0:W-:Y:S02]  /*20310*/  STS.U16 [R18+0xee00], R7 ;  /* 0x00ee000712007388 */ /* 0x0001e40000000400 */
[----:B------:R-:W2:Y:S01]  /*20320*/  LDL.LU R6, [R1+0x280] ;  /* 0x0002800001067983 */ /* 0x000ea20000300800 */
[----:B------:R1:W-:Y:S01]  /*20330*/  STS.U16 [R18+0xf200], R2 ;  /* 0x00f2000212007388 */ /* 0x0003e20000000400 */
[----:B------:R-:W-:-:S03]  /*20340*/  SHF.R.S32.HI R11, RZ, 0x6, R19 ;  /* 0x00000006ff0b7819 */ /* 0x000fc60000011413 */
[----:B0-----:R-:W2:Y:S01]  /*20350*/  LDL.LU R7, [R1+0x270] ;  /* 0x0002700001077983 */ /* 0x001ea20000300800 */
[----:B-1----:R-:W2:Y:S02]  /*20360*/  LDL.LU R2, [R1+0x260] ;  /* 0x0002600001027983 */ /* 0x002ea40000300800 */
[----:B------:R0:W-:Y:S02]  /*20370*/  STL [R1+0x2018], R19 ;  /* 0x0020181301007387 */ /* 0x0001e40000100800 */
[----:B0-----:R-:W2:Y:S04]  /*20380*/  LDL.LU R19, [R1+0x220] ;  /* 0x0002200001137983 */ /* 0x001ea80000300800 */
[----:B--2---:R0:W-:Y:S04]  /*20390*/  STL [R1+0x201c], R19 ;  /* 0x00201c1301007387 */ /* 0x0041e80000100800 */
[----:B0-----:R-:W2:Y:S04]  /*203a0*/  LDL.LU R19, [R1+0x230] ;  /* 0x0002300001137983 */ /* 0x001ea80000300800 */
[----:B--2---:R0:W-:Y:S04]  /*203b0*/  STL [R1+0x2020], R19 ;  /* 0x0020201301007387 */ /* 0x0041e80000100800 */
[----:B0-----:R-:W2:Y:S04]  /*203c0*/  LDL.LU R19, [R1+0x240] ;  /* 0x0002400001137983 */ /* 0x001ea80000300800 */
[----:B------:R-:W0:Y:S01]  /*203d0*/  S2R R3, SR_TID.X ;  /* 0x0000000000037919 */ /* 0x000e220000002100 */
[----:B------:R-:W-:-:S03]  /*203e0*/  SGXT R11, R11, 0x1 ;  /* 0x000000010b0b781a */ /* 0x000fc60000000200 */
[----:B---3--:R-:W-:Y:S01]  /*203f0*/  STS.U16 [R18+0xf600], R10 ;  /* 0x00f6000a12007388 */ /* 0x008fe20000000400 */
[----:B------:R-:W-:Y:S02]  /*20400*/  STS.U16 [R18+0xfa00], R9 ;  /* 0x00fa000912007388 */ /* 0x000fe40000000400 */
[----:B------:R-:W-:Y:S01]  /*20410*/  STS.U16 [R18+0xfe00], R8 ;  /* 0x00fe000812007388 */ /* 0x000fe20000000400 */
[----:B0-----:R-:W-:-:S05]  /*20420*/  LOP3.LUT R3, R3, 0x3f, RZ, 0xc0, !PT ;  /* 0x0000003f03037812 */ /* 0x001fca00078ec0ff */
[----:B------:R-:W-:-:S05]  /*20430*/  IMAD.SHL.U32 R3, R3, 0x2, RZ ;  /* 0x0000000203037824 */ /* 0x000fca00078e00ff */
[----:B------:R-:W-:Y:S01]  /*20440*/  LOP3.LUT R3, R3, 0x90, R11, 0x78, !PT ;  /* 0x0000009003037812 */ /* 0x000fe200078e780b */
[----:B--2---:R0:W-:Y:S04]  /*20450*/  STL [R1+0x2024], R19 ;  /* 0x0020241301007387 */ /* 0x0041e80000100800 */
[----:B0-----:R-:W2:Y:S01]  /*20460*/  LDL.LU R19, [R1+0x250] ;  /* 0x0002500001137983 */ /* 0x001ea20000300800 */
[----:B------:R-:W-:-:S05]  /*20470*/  LOP3.LUT R3, R3, 0x60, RZ, 0x3c, !PT ;  /* 0x0000006003037812 */ /* 0x000fca00078e3cff */
[----:B----4-:R-:W-:Y:S01]  /*20480*/  STS.U16 [R3+0x300], R20 ;  /* 0x0003001403007388 */ /* 0x010fe20000000400 */
[----:B------:R-:W-:Y:S02]  /*20490*/  STS.U16 [R3+0x700], R15 ;  /* 0x0007000f03007388 */ /* 0x000fe40000000400 */
[----:B------:R0:W-:Y:S02]  /*204a0*/  STS.U16 [R3+0xb00], R29 ;  /* 0x000b001d03007388 */ /* 0x0001e40000000400 */
[----:B------:R1:W-:Y:S01]  /*204b0*/  STS.U16 [R3+0xf00], R28 ;  /* 0x000f001c03007388 */ /* 0x0003e20000000400 */
[----:B------:R3:W-:Y:S01]  /*204c0*/  STS.U16 [R3+0x1300], R27 ;  /* 0x0013001b03007388 */ /* 0x0007e20000000400 */
[----:B------:R4:W-:Y:S02]  /*204d0*/  STS.U16 [R3+0x1700], R26 ;  /* 0x0017001a03007388 */ /* 0x0009e40000000400 */
[----:B------:R4:W-:Y:S02]  /*204e0*/  STS.U16 [R3+0x1b00], R25 ;  /* 0x001b001903007388 */ /* 0x0009e40000000400 */
[----:B------:R4:W-:Y:S01]  /*204f0*/  STS.U16 [R3+0x1f00], R24 ;  /* 0x001f001803007388 */ /* 0x0009e20000000400 */
[----:B------:R4:W-:Y:S04]  /*20500*/  STS.U16 [R3+0x2300], R17 ;  /* 0x0023001103007388 */ /* 0x0009e80000000400 */
[----:B0-----:R-:W2:Y:S01]  /*20510*/  LDL.LU R29, [R1+0x210] ;  /* 0x00021000011d7983 */ /* 0x001ea20000300800 */
[----:B-1----:R-:W2:Y:S02]  /*20520*/  LDL.LU R28, [R1+0x200] ;  /* 0x00020000011c7983 */ /* 0x002ea40000300800 */
[----:B---3--:R-:W3:Y:S02]  /*20530*/  LDL.LU R27, [R1+0x1f0] ;  /* 0x0001f000011b7983 */ /* 0x008ee40000300800 */
[----:B----4-:R-:W4:Y:S01]  /*20540*/  LDL.LU R26, [R1+0x1e0] ;  /* 0x0001e000011a7983 */ /* 0x010f220000300800 */
[----:B------:R-:W3:Y:S04]  /*20550*/  LDL.LU R25, [R1+0x1d0] ;  /* 0x0001d00001197983 */ /* 0x000ee80000300800 */
[----:B------:R0:W-:Y:S01]  /*20560*/  STS.U16 [R3+0x2700], R16 ;  /* 0x0027001003007388 */ /* 0x0001e20000000400 */
[----:B------:R-:W3:Y:S02]  /*20570*/  LDL.LU R24, [R1+0x1c0] ;  /* 0x0001c00001187983 */ /* 0x000ee40000300800 */
[----:B------:R1:W-:Y:S02]  /*20580*/  STS.U16 [R3+0x2b00], R13 ;  /* 0x002b000d03007388 */ /* 0x0003e40000000400 */
[----:B------:R-:W3:Y:S01]  /*20590*/  LDL.LU R17, [R1+0x1b0] ;  /* 0x0001b00001117983 */ /* 0x000ee20000300800 */
[----:B------:R1:W-:Y:S01]  /*205a0*/  STS.U16 [R3+0x2f00], R14 ;  /* 0x002f000e03007388 */ /* 0x0003e20000000400 */
[----:B------:R1:W-:Y:S02]  /*205b0*/  STS.U16 [R3+0x3300], R12 ;  /* 0x0033000c03007388 */ /* 0x0003e40000000400 */
[----:B------:R-:W-:Y:S02]  /*205c0*/  STS.U16 [R3+0x3700], R0 ;  /* 0x0037000003007388 */ /* 0x000fe40000000400 */
[----:B------:R1:W-:Y:S01]  /*205d0*/  STS.U16 [R3+0x3b00], R23 ;  /* 0x003b001703007388 */ /* 0x0003e20000000400 */
[----:B0-----:R-:W3:Y:S01]  /*205e0*/  LDL.LU R16, [R1+0x1a0] ;  /* 0x0001a00001107983 */ /* 0x001ee20000300800 */
[----:B-1----:R-:W3:Y:S03]  /*205f0*/  LDL.LU R13, [R1+0x190] ;  /* 0x00019000010d7983 */ /* 0x002ee60000300800 */
[----:B------:R0:W-:Y:S04]  /*20600*/  STS.U16 [R3+0x3f00], R22 ;  /* 0x003f001603007388 */ /* 0x0001e80000000400 */
[----:B------:R-:W3:Y:S01]  /*20610*/  LDL.LU R14, [R1+0x180] ;  /* 0x00018000010e7983 */ /* 0x000ee20000300800 */
[----:B------:R-:W3:Y:S02]  /*20620*/  LDL.LU R12, [R1+0x170] ;  /* 0x00017000010c7983 */ /* 0x000ee40000300800 */
[----:B------:R1:W-:Y:S01]  /*20630*/  STS.U16 [R3+0x4300], R21 ;  /* 0x0043001503007388 */ /* 0x0003e20000000400 */
[----:B------:R-:W3:Y:S01]  /*20640*/  LDL.LU R23, [R1+0x160] ;  /* 0x0001600001177983 */ /* 0x000ee20000300800 */
[----:B------:R1:W-:Y:S02]  /*20650*/  STS.U16 [R3+0x4700], R4 ;  /* 0x0047000403007388 */ /* 0x0003e40000000400 */
[----:B------:R1:W-:Y:S01]  /*20660*/  STS.U16 [R3+0x4b00], R5 ;  /* 0x004b000503007388 */ /* 0x0003e20000000400 */
[----:B0-----:R-:W3:Y:S01]  /*20670*/  LDL.LU R22, [R1+0x150] ;  /* 0x0001500001167983 */ /* 0x001ee20000300800 */
[----:B-1----:R-:W3:Y:S02]  /*20680*/  LDL.LU R21, [R1+0x140] ;  /* 0x0001400001157983 */ /* 0x002ee40000300800 */
[----:B------:R0:W-:Y:S02]  /*20690*/  STS.U16 [R3+0x4f00], R6 ;  /* 0x004f000603007388 */ /* 0x0001e40000000400 */
[----:B------:R1:W-:Y:S01]  /*206a0*/  STS.U16 [R3+0x5300], R7 ;  /* 0x0053000703007388 */ /* 0x0003e20000000400 */
[----:B------:R-:W3:Y:S01]  /*206b0*/  LDL.LU R4, [R1+0x130] ;  /* 0x0001300001047983 */ /* 0x000ee20000300800 */
[----:B------:R-:W3:Y:S03]  /*206c0*/  LDL.LU R5, [R1+0x120] ;  /* 0x0001200001057983 */ /* 0x000ee60000300800 */
[----:B------:R1:W-:Y:S04]  /*206d0*/  STS.U16 [R3+0x5700], R2 ;  /* 0x0057000203007388 */ /* 0x0003e80000000400 */
[----:B0-----:R-:W3:Y:S01]  /*206e0*/  LDL.LU R6, [R1+0x110] ;  /* 0x0001100001067983 */ /* 0x001ee20000300800 */
[----:B-1----:R-:W3:Y:S03]  /*206f0*/  LDL.LU R7, [R1+0x100] ;  /* 0x0001000001077983 */ /* 0x002ee60000300800 */
        /* <DEDUP_REMOVED lines=8> */
[----:B------:R-:W3:Y:S04]  /*20780*/  LDL.LU R0, [R1+0x4] ;  /* 0x0000040001007983 */ /* 0x000ee80000300800 */
[----:B--2---:R0:W-:Y:S04]  /*20790*/  STS.U16 [R3+0x5b00], R19 ;  /* 0x005b001303007388 */ /* 0x0041e80000000400 */
[----:B0-----:R-:W2:Y:S04]  /*207a0*/  LDL.LU R19, [R1+0x2024] ;  /* 0x0020240001137983 */ /* 0x001ea80000300800 */
[----:B--2---:R0:W-:Y:S04]  /*207b0*/  STS.U16 [R3+0x5f00], R19 ;  /* 0x005f001303007388 */ /* 0x0041e80000000400 */
[----:B0-----:R-:W2:Y:S04]  /*207c0*/  LDL.LU R19, [R1+0x2020] ;  /* 0x0020200001137983 */ /* 0x001ea80000300800 */
[----:B--2---:R0:W-:Y:S04]  /*207d0*/  STS.U16 [R3+0x6300], R19 ;  /* 0x0063001303007388 */ /* 0x0041e80000000400 */
[----:B0-----:R-:W2:Y:S04]  /*207e0*/  LDL.LU R19, [R1+0x201c] ;  /* 0x00201c0001137983 */ /* 0x001ea80000300800 */
[----:B--2---:R0:W-:Y:S01]  /*207f0*/  STS.U16 [R3+0x6700], R19 ;  /* 0x0067001303007388 */ /* 0x0041e20000000400 */
[----:B------:R1:W-:Y:S02]  /*20800*/  STS.U16 [R3+0x6b00], R29 ;  /* 0x006b001d03007388 */ /* 0x0003e40000000400 */
[----:B------:R2:W-:Y:S02]  /*20810*/  STS.U16 [R3+0x6f00], R28 ;  /* 0x006f001c03007388 */ /* 0x0005e40000000400 */
[----:B---3--:R3:W-:Y:S01]  /*20820*/  STS.U16 [R3+0x7300], R27 ;  /* 0x0073001b03007388 */ /* 0x0087e20000000400 */
[----:B----4-:R3:W-:Y:S01]  /*20830*/  STS.U16 [R3+0x7700], R26 ;  /* 0x0077001a03007388 */ /* 0x0107e20000000400 */
[----:B------:R3:W-:Y:S03]  /*20840*/  STS.U16 [R3+0x7b00], R25 ;  /* 0x007b001903007388 */ /* 0x0007e60000000400 */
[----:B0-----:R-:W4:Y:S01]  /*20850*/  LDL.LU R19, [R1+0x2018] ;  /* 0x0020180001137983 */ /* 0x001f220000300800 */
[----:B-1----:R-:W4:Y:S02]  /*20860*/  LDL.LU R29, [R1+0x2014] ;  /* 0x00201400011d7983 */ /* 0x002f240000300800 */
[----:B--2---:R-:W2:Y:S02]  /*20870*/  LDL.LU R28, [R1+0x2010] ;  /* 0x00201000011c7983 */ /* 0x004ea40000300800 */
[----:B---3--:R-:W3:Y:S01]  /*20880*/  LDL.LU R27, [R1+0x200c] ;  /* 0x00200c00011b7983 */ /* 0x008ee20000300800 */
[----:B------:R-:W2:Y:S01]  /*20890*/  LDL.LU R26, [R1+0x2008] ;  /* 0x00200800011a7983 */ /* 0x000ea20000300800 */
[----:B------:R-:W2:Y:S03]  /*208a0*/  LDL.LU R25, [R1+0x2004] ;  /* 0x0020040001197983 */ /* 0x000ea60000300800 */
[----:B------:R0:W-:Y:S01]  /*208b0*/  STS.U16 [R3+0x7f00], R24 ;  /* 0x007f001803007388 */ /* 0x0001e20000000400 */
[----:B------:R1:W-:Y:S02]  /*208c0*/  STS.U16 [R3+0x8300], R17 ;  /* 0x0083001103007388 */ /* 0x0003e40000000400 */
[----:B------:R1:W-:Y:S02]  /*208d0*/  STS.U16 [R3+0x8700], R16 ;  /* 0x0087001003007388 */ /* 0x0003e40000000400 */
[----:B------:R1:W-:Y:S01]  /*208e0*/  STS.U16 [R3+0x8b00], R13 ;  /* 0x008b000d03007388 */ /* 0x0003e20000000400 */
[----:B------:R1:W-:Y:S01]  /*208f0*/  STS.U16 [R3+0x8f00], R14 ;  /* 0x008f000e03007388 */ /* 0x0003e20000000400 */
[----:B------:R1:W-:Y:S03]  /*20900*/  STS.U16 [R3+0x9300], R12 ;  /* 0x0093000c03007388 */ /* 0x0003e60000000400 */
[----:B0-----:R-:W2:Y:S01]  /*20910*/  LDL.LU R24, [R1+0x2000] ;  /* 0x0020000001187983 */ /* 0x001ea20000300800 */
[----:B-1----:R-:W2:Y:S03]  /*20920*/  LDL.LU R17, [R1+0x1ffc] ;  /* 0x001ffc0001117983 */ /* 0x002ea60000300800 */
[----:B------:R-:W2:Y:S01]  /*20930*/  LDL.LU R16, [R1+0x1ff8] ;  /* 0x001ff80001107983 */ /* 0x000ea20000300800 */
[----:B------:R-:W2:Y:S03]  /*20940*/  LDL.LU R13, [R1+0x1ff4] ;  /* 0x001ff400010d7983 */ /* 0x000ea60000300800 */
        /* <DEDUP_REMOVED lines=15> */
[----:B------:R1:W-:Y:S03]  /*20a40*/  STS.U16 [R3+0xb300], R2 ;  /* 0x00b3000203007388 */ /* 0x0003e60000000400 */
[----:B0-----:R-:W2:Y:S01]  /*20a50*/  LDL.LU R7, [R1+0x1fd0] ;  /* 0x001fd00001077983 */ /* 0x001ea20000300800 */
[----:B-1----:R-:W2:Y:S02]  /*20a60*/  LDL.LU R2, [R1+0x1fcc] ;  /* 0x001fcc0001027983 */ /* 0x002ea40000300800 */
[----:B------:R-:W-:Y:S02]  /*20a70*/  STS.U16 [R3+0xb700], R8 ;  /* 0x00b7000803007388 */ /* 0x000fe40000000400 */
[----:B------:R-:W-:Y:S01]  /*20a80*/  STS.U16 [R3+0xbb00], R9 ;  /* 0x00bb000903007388 */ /* 0x000fe20000000400 */
[----:B------:R-:W-:Y:S01]  /*20a90*/  STS.U16 [R3+0xbf00], R10 ;  /* 0x00bf000a03007388 */ /* 0x000fe20000000400 */
[----:B------:R-:W-:Y:S02]  /*20aa0*/  STS.U16 [R3+0xc300], R11 ;  /* 0x00c3000b03007388 */ /* 0x000fe40000000400 */
[----:B------:R-:W-:Y:S02]  /*20ab0*/  STS.U16 [R3+0xc700], R18 ;  /* 0x00c7001203007388 */ /* 0x000fe40000000400 */
[----:B------:R-:W-:Y:S01]  /*20ac0*/  STS.U16 [R3+0xcb00], R20 ;  /* 0x00cb001403007388 */ /* 0x000fe20000000400 */
[----:B------:R4:W-:Y:S01]  /*20ad0*/  STS.U16 [R3+0xcf00], R15 ;  /* 0x00cf000f03007388 */ /* 0x0009e20000000400 */
[----:B------:R-:W-:Y:S01]  /*20ae0*/  STS.U16 [R3+0xd300], R0 ;  /* 0x00d3000003007388 */ /* 0x000fe20000000400 */
[----:B----4-:R-:W-:-:S02]  /*20af0*/  LOP3.LUT R15, R19, 0x60, RZ, 0xc0, !PT ;  /* 0x00000060130f7812 */ /* 0x010fc400078ec0ff */
[C---:B------:R-:W-:Y:S01]  /*20b00*/  LOP3.LUT R20, R19.reuse, 0x1c, RZ, 0xc0, !PT ;  /* 0x0000001c13147812 */ /* 0x040fe200078ec0ff */
[----:B------:R-:W-:-:S04]  /*20b10*/  LOP3.LUT R19, R19, 0x1f, RZ, 0xc0, !PT ;  /* 0x0000001f13137812 */ /* 0x000fc800078ec0ff */
[----:B------:R-:W-:Y:S02]  /*20b20*/  LEA R8, R20, R19, 0x3 ;  /* 0x0000001314087211 */ /* 0x000fe400078e18ff */
[----:B------:R-:W-:-:S03]  /*20b30*/  SHF.R.U32.HI R15, RZ, 0x1, R15 ;  /* 0x00000001ff0f7819 */ /* 0x000fc6000001160f */
[----:B------:R-:W-:-:S05]  /*20b40*/  IMAD.SHL.U32 R8, R8, 0x4, RZ ;  /* 0x0000000408087824 */ /* 0x000fca00078e00ff */
[----:B------:R-:W-:Y:S01]  /*20b50*/  LOP3.LUT R8, R8, R15, RZ, 0x3c, !PT ;  /* 0x0000000f08087212 */ /* 0x000fe200078e3cff */
[----:B--2---:R0:W-:Y:S01]  /*20b60*/  STS.U16 [R3+0xd700], R2 ;  /* 0x00d7000203007388 */ /* 0x0041e20000000400 */
[----:B------:R-:W-:Y:S02]  /*20b70*/  STS.U16 [R3+0xdb00], R7 ;  /* 0x00db000703007388 */ /* 0x000fe40000000400 */
[----:B------:R-:W-:Y:S02]  /*20b80*/  STS.U16 [R3+0xdf00], R6 ;  /* 0x00df000603007388 */ /* 0x000fe40000000400 */
[----:B------:R-:W-:Y:S01]  /*20b90*/  STS.U16 [R3+0xe300], R5 ;  /* 0x00e3000503007388 */ /* 0x000fe20000000400 */
[----:B------:R-:W-:Y:S01]  /*20ba0*/  STS.U16 [R3+0xe700], R4 ;  /* 0x00e7000403007388 */ /* 0x000fe20000000400 */
[----:B------:R-:W-:Y:S02]  /*20bb0*/  STS.U16 [R3+0xeb00], R21 ;  /* 0x00eb001503007388 */ /* 0x000fe40000000400 */
[----:B------:R1:W-:Y:S02]  /*20bc0*/  STS.U16 [R3+0xef00], R22 ;  /* 0x00ef001603007388 */ /* 0x0003e40000000400 */
[----:B------:R-:W-:Y:S01]  /*20bd0*/  STS.U16 [R3+0xf300], R23 ;  /* 0x00f3001703007388 */ /* 0x000fe20000000400 */
[----:B------:R-:W-:Y:S01]  /*20be0*/  STS.U16 [R3+0xf700], R12 ;  /* 0x00f7000c03007388 */ /* 0x000fe20000000400 */
[----:B------:R-:W-:Y:S02]  /*20bf0*/  STS.U16 [R3+0xfb00], R14 ;  /* 0x00fb000e03007388 */ /* 0x000fe40000000400 */
[----:B------:R-:W-:Y:S02]  /*20c00*/  STS.U16 [R3+0xff00], R13 ;  /* 0x00ff000d03007388 */ /* 0x000fe40000000400 */
[----:B------:R-:W-:Y:S01]  /*20c10*/  STS [R8+0x18000], R16 ;  /* 0x0180001008007388 */ /* 0x000fe20000000800 */
[----:B------:R-:W-:Y:S04]  /*20c20*/  STS [R8+0x18400], R24 ;  /* 0x0184001808007388 */ /* 0x000fe80000000800 */
[----:B0-----:R-:W2:Y:S01]  /*20c30*/  LDL.LU R2, [R1+0x1fc8] ;  /* 0x001fc80001027983 */ /* 0x001ea20000300800 */
[----:B------:R-:W-:Y:S02]  /*20c40*/  STS [R8+0x18800], R26 ;  /* 0x0188001a08007388 */ /* 0x000fe40000000800 */
[----:B------:R-:W2:Y:S02]  /*20c50*/  LDL.LU R0, [R1+0x63c] ;  /* 0x00063c0001007983 */ /* 0x000ea40000300800 */
[----:B------:R0:W-:Y:S01]  /*20c60*/  STS [R8+0x18c00], R28 ;  /* 0x018c001c08007388 */ /* 0x0001e20000000800 */
[----:B-1----:R-:W4:Y:S04]  /*20c70*/  LDL R22, [R1+0x14] ;  /* 0x0000140001167983 */ /* 0x002f280000100800 */
[----:B0-----:R-:W2:Y:S01]  /*20c80*/  LDL R28, [R1+0x34c] ;  /* 0x00034c00011c7983 */ /* 0x001ea20000100800 */
[----:B------:R-:W-:-:S04]  /*20c90*/  LEA R3, R20, R19, 0x3 ;  /* 0x0000001314037211 */ /* 0x000fc800078e18ff */
[----:B------:R-:W-:-:S04]  /*20ca0*/  SHF.L.U32 R3, R3, 0x2, RZ ;  /* 0x0000000203037819 */ /* 0x000fc800000006ff */
[----:B------:R-:W-:-:S04]  /*20cb0*/  LOP3.LUT R3, R3, R15, RZ, 0x3c, !PT ;  /* 0x0000000f03037212 */ /* 0x000fc800078e3cff */
[----:B------:R-:W-:-:S05]  /*20cc0*/  LOP3.LUT R3, R3, 0x40, RZ, 0x3c, !PT ;  /* 0x0000004003037812 */ /* 0x000fca00078e3cff */
[----:B------:R-:W-:Y:S01]  /*20cd0*/  STS [R3+0x18000], R17 ;  /* 0x0180001103007388 */ /* 0x000fe20000000800 */
[----:B------:R-:W-:Y:S02]  /*20ce0*/  STS [R3+0x18400], R25 ;  /* 0x0184001903007388 */ /* 0x000fe40000000800 */
[----:B---3--:R-:W-:Y:S02]  /*20cf0*/  STS [R3+0x18800], R27 ;  /* 0x0188001b03007388 */ /* 0x008fe40000000800 */
[----:B------:R0:W-:Y:S02]  /*20d00*/  STS [R3+0x18c00], R29 ;  /* 0x018c001d03007388 */ /* 0x0001e40000000800 */
[----:B0-----:R-:W3:Y:S04]  /*20d10*/  LDL R3, [R1+0x354] ;  /* 0x0003540001037983 */ /* 0x001ee80000100800 */
[----:B------:R-:W0:Y:S04]  /*20d20*/  S2R R15, SR_TID.X ;  /* 0x00000000000f7919 */ /* 0x000e280000002100 */
[----:B------:R-:W-:Y:S01]  /*20d30*/  BAR.SYNC.DEFER_BLOCKING 0x0 ;  /* 0x0000000000007b1d */ /* 0x000fe20000010000 */
[C---:B0-----:R-:W-:Y:S01]  /*20d40*/  LOP3.LUT R19, R15.reuse, 0x7, RZ, 0xc0, !PT ;  /* 0x000000070f137812 */ /* 0x041fe200078ec0ff */
[----:B------:R-:W-:-:S03]  /*20d50*/  IMAD.SHL.U32 R20, R15, 0x80, RZ ;  /* 0x000000800f147824 */ /* 0x000fc600078e00ff */
[----:B------:R-:W-:-:S04]  /*20d60*/  SHF.L.U32 R25, R19, 0x4, RZ ;  /* 0x0000000413197819 */ /* 0x000fc800000006ff */
[----:B------:R-:W-:-:S04]  /*20d70*/  LOP3.LUT R25, R25, 0x780, R20, 0xf8, !PT ;  /* 0x0000078019197812 */ /* 0x000fc800078ef814 */
[----:B------:R-:W-:-:S05]  /*20d80*/  LOP3.LUT R25, R25, 0x10, R15, 0x78, !PT ;  /* 0x0000001019197812 */ /* 0x000fca00078e780f */
[----:B------:R-:W0:Y:S04]  /*20d90*/  LDSM.16.M88.4 R8, [R25+0x18000] ;  /* 0x018000001908783b */ /* 0x000e280000000200 */
[----:B--2---:R-:W1:Y:S04]  /*20da0*/  LDSM.16.M88.4 R12, [R28] ;  /* 0x000000001c0c783b */ /* 0x004e680000000200 */
[----:B---3--:R-:W-:Y:S01]  /*20db0*/  STL [R1+0x1f30], R3 ;  /* 0x001f300301007387 */ /* 0x008fe20000100800 */
[----:B0-----:R0:W-:Y:S02]  /*20dc0*/  STL.64 [R1+0x1fb8], R10 ;  /* 0x001fb80a01007387 */ /* 0x0011e40000100a00 */
[----:B------:R-:W-:Y:S02]  /*20dd0*/  STL.64 [R1+0x1fb0], R8 ;  /* 0x001fb00801007387 */ /* 0x000fe40000100a00 */
[----:B------:R-:W-:Y:S01]  /*20de0*/  STL [R1+0x1f40], R25 ;  /* 0x001f401901007387 */ /* 0x000fe20000100800 */
[----:B-1----:R-:W-:Y:S01]  /*20df0*/  STL.64 [R1+0x150], R12 ;  /* 0x0001500c01007387 */ /* 0x002fe20000100a00 */
[----:B------:R-:W-:Y:S03]  /*20e00*/  STL.64 [R1+0x158], R14 ;  /* 0x0001580e01007387 */ /* 0x000fe60000100a00 */
[----:B0-----:R-:W4:Y:S01]  /*20e10*/  LDL.LU R11, [R1+0x2c0] ;  /* 0x0002c000010b7983 */ /* 0x001f220000300800 */
[----:B------:R-:W2:Y:S01]  /*20e20*/  LDL.LU R10, [R1+0x2c4] ;  /* 0x0002c400010a7983 */ /* 0x000ea20000300800 */
[----:B------:R-:W-:Y:S01]  /*20e30*/  MOV R7, R12 ;  /* 0x0000000c00077202 */ /* 0x000fe20000000f00 */
[----:B------:R-:W-:-:S02]  /*20e40*/  IMAD.MOV.U32 R6, RZ, RZ, R13 ;  /* 0x000000ffff067224 */ /* 0x000fc400078e000d */
[----:B------:R-:W0:Y:S01]  /*20e50*/  LDSM.16.M88.4 R12, [R28+0x1000] ;  /* 0x001000001c0c783b */ /* 0x000e220000000200 */
[----:B------:R-:W-:Y:S02]  /*20e60*/  FADD R4, -R2, R0 ;  /* 0x0000000002047221 */ /* 0x000fe40000000100 */
[----:B------:R-:W3:Y:S01]  /*20e70*/  LDL.LU R0, [R1+0x2c8] ;  /* 0x0002c80001007983 */ /* 0x000ee20000300800 */
[----:B0-----:R-:W-:Y:S01]  /*20e80*/  STL.64 [R1+0x140], R12 ;  /* 0x0001400c01007387 */ /* 0x001fe20000100a00 */
[----:B------:R-:W-:Y:S01]  /*20e90*/  MOV R9, R12 ;  /* 0x0000000c00097202 */ /* 0x000fe20000000f00 */
[----:B------:R-:W-:Y:S01]  /*20ea0*/  STL.64 [R1+0x148], R14 ;  /* 0x0001480e01007387 */ /* 0x000fe20000100a00 */
[----:B------:R-:W-:Y:S02]  /*20eb0*/  MOV R8, R13 ;  /* 0x0000000d00087202 */ /* 0x000fe40000000f00 */
[----:B------:R-:W0:Y:S04]  /*20ec0*/  LDSM.16.M88.4 R12, [R28+0x2000] ;  /* 0x002000001c0c783b */ /* 0x000e280000000200 */
[----:B------:R-:W-:Y:S01]  /*20ed0*/  STL.64 [R1+0x1fc0], R8 ;  /* 0x001fc00801007387 */ /* 0x000fe20000100a00 */
[----:B------:R-:W-:-:S03]  /*20ee0*/  FMUL R4, R4, 1.4426950216293334961 ;  /* 0x3fb8aa3b04047820 */ /* 0x000fc60000400000 */
[----:B0-----:R-:W-:Y:S01]  /*20ef0*/  STL.64 [R1+0x130], R12 ;  /* 0x0001300c01007387 */ /* 0x001fe20000100a00 */
[----:B------:R-:W-:Y:S02]  /*20f00*/  IMAD.MOV.U32 R29, RZ, RZ, R12 ;  /* 0x000000ffff1d7224 */ /* 0x000fe400078e000c */
[----:B------:R-:W-:Y:S01]  /*20f10*/  STL.64 [R1+0x138], R14 ;  /* 0x0001380e01007387 */ /* 0x000fe20000100a00 */
[----:B------:R-:W-:Y:S01]  /*20f20*/  MOV R26, R13 ;  /* 0x0000000d001a7202 */ /* 0x000fe20000000f00 */
[----:B------:R0:W1:Y:S01]  /*20f30*/  MUFU.EX2 R19, R4 ;  /* 0x0000000400137308 */ /* 0x0000620000000800 */
[----:B------:R-:W1:Y:S04]  /*20f40*/  LDSM.16.M88.4 R12, [R28+0x3000] ;  /* 0x003000001c0c783b */ /* 0x000e680000000200 */
[----:B------:R-:W3:Y:S04]  /*20f50*/  LDL.LU R5, [R1+0x2cc] ;  /* 0x0002cc0001057983 */ /* 0x000ee80000300800 */
[----:B0-----:R-:W3:Y:S04]  /*20f60*/  LDL.LU R4, [R1+0x2d0] ;  /* 0x0002d00001047983 */ /* 0x001ee80000300800 */
[----:B-1----:R4:W-:Y:S01]  /*20f70*/  STL.64 [R1+0x120], R12 ;  /* 0x0001200c01007387 */ /* 0x0029e20000100a00 */
[----:B------:R-:W-:Y:S02]  /*20f80*/  STL.64 [R1+0x128], R14 ;  /* 0x0001280e01007387 */ /* 0x000fe40000100a00 */
[----:B------:R-:W3:Y:S02]  /*20f90*/  LDL.LU R3, [R1+0x2d4] ;  /* 0x0002d40001037983 */ /* 0x000ee40000300800 */
[----:B------:R-:W3:Y:S01]  /*20fa0*/  LDL.LU R2, [R1+0x2d8] ;  /* 0x0002d80001027983 */ /* 0x000ee20000300800 */
[----:B------:R-:W-:Y:S01]  /*20fb0*/  STL [R1+0x348], R19 ;  /* 0x0003481301007387 */ /* 0x000fe20000100800 */
[----:B----4-:R-:W-:-:S02]  /*20fc0*/  FMUL R12, R22, R11 ;  /* 0x0000000b160c7220 */ /* 0x010fc40000400000 */
[----:B--2---:R-:W-:Y:S02]  /*20fd0*/  FMUL R13, R22, R10 ;  /* 0x0000000a160d7220 */ /* 0x004fe40000400000 */
[----:B------:R-:W0:Y:S04]  /*20fe0*/  LDSM.16.M88.4 R8, [R28+0x4000] ;  /* 0x004000001c08783b */ /* 0x000e280000000200 */
[----:B0-----:R0:W-:Y:S01]  /*20ff0*/  STL.64 [R1+0x110], R8 ;  /* 0x0001100801007387 */ /* 0x0011e20000100a00 */
[----:B------:R-:W-:Y:S01]  /*21000*/  STL.64 [R1+0x118], R10 ;  /* 0x0001180a01007387 */ /* 0x000fe20000100a00 */
[----:B------:R-:W-:Y:S02]  /*21010*/  MOV R24, R8 ;  /* 0x0000000800187202 */ /* 0x000fe40000000f00 */
[----:B0-----:R-:W2:Y:S01]  /*21020*/  LDL.LU.64 R8, [R1+0x1fc0] ;  /* 0x001fc00001087983 */ /* 0x001ea20000300a00 */
[----:B---3--:R-:W-:-:S03]  /*21030*/  FMUL R14, R19, R0 ;  /* 0x00000000130e7220 */ /* 0x008fc60000400000 */
[----:B------:R-:W3:Y:S01]  /*21040*/  LDL.LU R0, [R1+0x2dc] ;  /* 0x0002dc0001007983 */ /* 0x000ee20000300800 */
[----:B------:R-:W-:Y:S03]  /*21050*/  STL [R1+0x1fa4], R26 ;  /* 0x001fa41a01007387 */ /* 0x000fe60000100800 */
[----:B------:R2:W-:Y:S01]  /*21060*/  STL [R1+0x1fa0], R24 ;  /* 0x001fa01801007387 */ /* 0x0005e20000100800 */
[----:B------:R-:W4:Y:S02]  /*21070*/  LDL.LU R23, [R1+0x2e0] ;  /* 0x0002e00001177983 */ /* 0x000f240000300800 */
[----:B------:R-:W3:Y:S02]  /*21080*/  LDL.LU R21, [R1+0x2e4] ;  /* 0x0002e40001157983 */ /* 0x000ee40000300800 */
[----:B------:R-:W3:Y:S02]  /*21090*/  LDL.LU R18, [R1+0x2e8] ;  /* 0x0002e80001127983 */ /* 0x000ee40000300800 */
[----:B--2---:R-:W-:Y:S01]  /*210a0*/  IMAD.MOV.U32 R24, RZ, RZ, R9 ;  /* 0x000000ffff187224 */ /* 0x004fe200078e0009 */
[----:B------:R-:W-:-:S02]  /*210b0*/  MOV R25, R8 ;  /* 0x0000000800197202 */ /* 0x000fc40000000f00 */
[----:B------:R-:W0:Y:S04]  /*210c0*/  LDSM.16.M88.4 R8, [R28+0x5000] ;  /* 0x005000001c08783b */ /* 0x000e280000000200 */
[----:B------:R-:W-:Y:S01]  /*210d0*/  STL.64 [R1+0x1fa8], R24 ;  /* 0x001fa81801007387 */ /* 0x000fe20000100a00 */
[----:B------:R-:W2:Y:S03]  /*210e0*/  LDL.LU R20, [R1+0x2ec] ;  /* 0x0002ec0001147983 */ /* 0x000ea60000300800 */
[----:B0-----:R-:W-:Y:S01]  /*210f0*/  STL.64 [R1+0xf0], R8 ;  /* 0x0000f00801007387 */ /* 0x001fe20000100a00 */
[----:B------:R0:W-:Y:S01]  /*21100*/  STL.64 [R1+0xf8], R10 ;  /* 0x0000f80a01007387 */ /* 0x0001e20000100a00 */
[----:B------:R-:W-:-:S02]  /*21110*/  MOV R17, R8 ;  /* 0x0000000800117202 */ /* 0x000fc40000000f00 */
[----:B------:R-:W-:Y:S01]  /*21120*/  MOV R16, R9 ;  /* 0x0000000900107202 */ /* 0x000fe20000000f00 */
[----:B0-----:R-:W2:Y:S01]  /*21130*/  LDL.LU.64 R10, [R1+0x1fb8] ;  /* 0x001fb800010a7983 */ /* 0x001ea20000300a00 */
[----:B------:R-:W2:Y:S01]  /*21140*/  LDL.LU.64 R8, [R1+0x1fb0] ;  /* 0x001fb00001087983 */ /* 0x000ea20000300a00 */
[----:B------:R-:W-:Y:S01]  /*21150*/  MOV R24, R7 ;  /* 0x0000000700187202 */ /* 0x000fe20000000f00 */
[----:B------:R-:W-:Y:S02]  /*21160*/  IMAD.MOV.U32 R25, RZ, RZ, R6 ;  /* 0x000000ffff197224 */ /* 0x000fe400078e0006 */
[C---:B------:R-:W-:Y:S02]  /*21170*/  FMUL R15, R19.reuse, R5 ;  /* 0x00000005130f7220 */ /* 0x040fe40000400000 */
[----:B------:R-:W-:Y:S02]  /*21180*/  FMUL R5, R22, R3 ;  /* 0x0000000316057220 */ /* 0x000fe40000400000 */
[----:B------:R-:W4:Y:S01]  /*21190*/  LDL.LU R3, [R1+0x2f0] ;  /* 0x0002f00001037983 */ /* 0x000f220000300800 */
[----:B------:R-:W-:-:S02]  /*211a0*/  FMUL R6, R19, R2 ;  /* 0x0000000213067220 */ /* 0x000fc40000400000 */
[C---:B---3--:R-:W-:Y:S01]  /*211b0*/  FMUL R7, R19.reuse, R0 ;  /* 0x0000000013077220 */ /* 0x048fe20000400000 */
[----:B--2---:R-:W-:Y:S01]  /*211c0*/  HMMA.16816.F32.BF16 R12, R8, R24, R12 ;  /* 0x00000018080c723c */ /* 0x004fe2000004180c */
[----:B------:R-:W0:Y:S11]  /*211d0*/  LDSM.16.M88.4 R24, [R28+0x6000] ;  /* 0x006000001c18783b */ /* 0x000e360000000200 */
[----:B------:R-:W-:Y:S11]  /*211e0*/  @!UPT UIADD3 URZ, URZ, URZ, URZ ;  /* 0x0000003f3f3ff290 */ /* 0x000ff6000fffe03f */
[----:B------:R4:W-:Y:S01]  /*211f0*/  STL.64 [R1+0x2b0], R12 ;  /* 0x0002b00c01007387 */ /* 0x0009e20000100a00 */
[----:B------:R1:W-:Y:S02]  /*21200*/  STL.64 [R1+0x2b8], R14 ;  /* 0x0002b80e01007387 */ /* 0x0003e40000100a00 */
[----:B------:R-:W2:Y:S02]  /*21210*/  LDL.LU R2, [R1+0x2f4] ;  /* 0x0002f40001027983 */ /* 0x000ea40000300800 */
[----:B------:R-:W3:Y:S02]  /*21220*/  LDL.LU R0, [R1+0x2f8] ;  /* 0x0002f80001007983 */ /* 0x000ee40000300800 */
[----:B----4-:R-:W-:Y:S02]  /*21230*/  FMUL R12, R22, R23 ;  /* 0x00000017160c7220 */ /* 0x010fe40000400000 */
[----:B-1----:R-:W-:Y:S01]  /*21240*/  FMUL R14, R19, R18 ;  /* 0x00000012130e7220 */ /* 0x002fe20000400000 */
[----:B0-----:R0:W-:Y:S01]  /*21250*/  STL.64 [R1+0xe0], R24 ;  /* 0x0000e01801007387 */ /* 0x0011e20000100a00 */
[----:B------:R-:W-:-:S02]  /*21260*/  IMAD.MOV.U32 R23, RZ, RZ, R24 ;  /* 0x000000ffff177224 */ /* 0x000fc400078e0018 */
[----:B------:R1:W-:Y:S01]  /*21270*/  STL.64 [R1+0xe8], R26 ;  /* 0x0000e81a01007387 */ /* 0x0003e20000100a00 */
[----:B------:R-:W-:Y:S02]  /*21280*/  MOV R18, R25 ;  /* 0x0000001900127202 */ /* 0x000fe40000000f00 */
[----:B0-----:R-:W4:Y:S01]  /*21290*/  LDL.LU.64 R24, [R1+0x1fa8] ;  /* 0x001fa80001187983 */ /* 0x001f220000300a00 */
[C---:B------:R-:W-:Y:S02]  /*212a0*/  FMUL R4, R22.reuse, R4 ;  /* 0x0000000416047220 */ /* 0x040fe40000400000 */
[----:B------:R-:W-:Y:S02]  /*212b0*/  STL [R1+0x1f68], R23 ;  /* 0x001f681701007387 */ /* 0x000fe40000100800 */
[----:B-1----:R-:W2:Y:S02]  /*212c0*/  LDL.LU R26, [R1+0x1fa4] ;  /* 0x001fa400011a7983 */ /* 0x002ea40000300800 */
[----:B------:R-:W-:-:S02]  /*212d0*/  FMUL R13, R22, R21 ;  /* 0x00000015160d7220 */ /* 0x000fc40000400000 */
[----:B------:R-:W-:Y:S01]  /*212e0*/  FMUL R15, R19, R20 ;  /* 0x00000014130f7220 */ /* 0x000fe20000400000 */
[----:B------:R-:W-:Y:S01]  /*212f0*/  MOV R20, R17 ;  /* 0x0000001100147202 */ /* 0x000fe20000000f00 */
[----:B------:R-:W-:Y:S01]  /*21300*/  IMAD.MOV.U32 R21, RZ, RZ, R16 ;  /* 0x000000ffff157224 */ /* 0x000fe200078e0010 */
[----:B----4-:R-:W-:Y:S01]  /*21310*/  HMMA.16816.F32.BF16 R4, R8, R24, R4 ;  /* 0x000000180804723c */ /* 0x010fe20000041804 */
[----:B------:R-:W4:Y:S01]  /*21320*/  LDL.LU R24, [R1+0x1fa0] ;  /* 0x001fa00001187983 */ /* 0x000f220000300800 */
[----:B------:R-:W-:Y:S02]  /*21330*/  STL.64 [R1+0x1f98], R10 ;  /* 0x001f980a01007387 */ /* 0x000fe40000100a00 */
[----:B------:R-:W-:Y:S02]  /*21340*/  STL.64 [R1+0x1f90], R8 ;  /* 0x001f900801007387 */ /* 0x000fe40000100a00 */
[----:B------:R-:W0:Y:S11]  /*21350*/  LDSM.16.M88.4 R8, [R28+0x7000] ;  /* 0x007000001c08783b */ /* 0x000e360000000200 */
[----:B------:R-:W-:Y:S06]  /*21360*/  @!UPT UIADD3 URZ, URZ, URZ, URZ ;  /* 0x0000003f3f3ff290 */ /* 0x000fec000fffe03f */
[----:B------:R1:W-:Y:S01]  /*21370*/  STL.64 [R1+0x2a0], R4 ;  /* 0x0002a00401007387 */ /* 0x0003e20000100a00 */
[----:B------:R3:W-:Y:S02]  /*21380*/  STL.64 [R1+0x2a8], R6 ;  /* 0x0002a80601007387 */ /* 0x0007e40000100a00 */
[----:B------:R-:W-:Y:S02]  /*21390*/  STL.64 [R1+0x1f70], R20 ;  /* 0x001f701401007387 */ /* 0x000fe40000100a00 */
[C---:B-1----:R-:W-:Y:S01]  /*213a0*/  FMUL R4, R22.reuse, R3 ;  /* 0x0000000316047220 */ /* 0x042fe20000400000 */
[----:B0-----:R-:W-:Y:S01]  /*213b0*/  STL.64 [R1+0xc0], R8 ;  /* 0x0000c00801007387 */ /* 0x001fe20000100a00 */
[----:B------:R0:W-:Y:S01]  /*213c0*/  STL.64 [R1+0xc8], R10 ;  /* 0x0000c80a01007387 */ /* 0x0001e20000100a00 */
[----:B------:R-:W-:Y:S02]  /*213d0*/  MOV R25, R8 ;  /* 0x0000000800197202 */ /* 0x000fe40000000f00 */
[----:B------:R-:W-:Y:S01]  /*213e0*/  MOV R27, R9 ;  /* 0x00000009001b7202 */ /* 0x000fe20000000f00 */
[----:B--2---:R-:W-:-:S02]  /*213f0*/  FMUL R5, R22, R2 ;  /* 0x0000000216057220 */ /* 0x004fc40000400000 */
[----:B---3--:R-:W-:Y:S01]  /*21400*/  FMUL R6, R19, R0 ;  /* 0x0000000013067220 */ /* 0x008fe20000400000 */
[----:B0-----:R-:W2:Y:S01]  /*21410*/  LDL.LU.64 R10, [R1+0x1f98] ;  /* 0x001f9800010a7983 */ /* 0x001ea20000300a00 */
[----:B------:R-:W2:Y:S02]  /*21420*/  LDL.LU.64 R8, [R1+0x1f90] ;  /* 0x001f900001087983 */ /* 0x000ea40000300a00 */
[----:B------:R-:W3:Y:S02]  /*21430*/  LDL.LU R7, [R1+0x2fc] ;  /* 0x0002fc0001077983 */ /* 0x000ee40000300800 */
[----:B------:R-:W2:Y:S01]  /*21440*/  LDL.LU R20, [R1+0x300] ;  /* 0x0003000001147983 */ /* 0x000ea20000300800 */
[----:B------:R-:W2:Y:S01]  /*21450*/  LDL.LU R17, [R1+0x304] ;  /* 0x0003040001117983 */ /* 0x000ea20000300800 */
[----:B------:R-:W2:Y:S02]  /*21460*/  LDL.LU R16, [R1+0x308] ;  /* 0x0003080001107983 */ /* 0x000ea40000300800 */
[----:B------:R-:W2:Y:S02]  /*21470*/  LDL.LU R23, [R1+0x30c] ;  /* 0x00030c0001177983 */ /* 0x000ea40000300800 */
[----:B------:R-:W2:Y:S01]  /*21480*/  LDL.LU R3, [R1+0x310] ;  /* 0x0003100001037983 */ /* 0x000ea20000300800 */
[----:B------:R-:W2:Y:S01]  /*21490*/  LDL.LU R2, [R1+0x314] ;  /* 0x0003140001027983 */ /* 0x000ea20000300800 */
[----:B------:R-:W2:Y:S02]  /*214a0*/  LDL.LU R0, [R1+0x318] ;  /* 0x0003180001007983 */ /* 0x000ea40000300800 */
[----:B------:R-:W-:Y:S02]  /*214b0*/  STL [R1+0x1f7c], R27 ;  /* 0x001f7c1b01007387 */ /* 0x000fe40000100800 */
[----:B------:R0:W-:Y:S02]  /*214c0*/  STL [R1+0x1f78], R25 ;  /* 0x001f781901007387 */ /* 0x0001e40000100800 */
[----:B0-----:R-:W4:Y:S04]  /*214d0*/  LDL R25, [R1+0x114] ;  /* 0x0001140001197983 */ /* 0x001f280000100800 */
[----:B----4-:R0:W-:Y:S04]  /*214e0*/  STL.64 [R1+0x1f80], R24 ;  /* 0x001f801801007387 */ /* 0x0101e80000100a00 */
[----:B0-----:R-:W4:Y:S04]  /*214f0*/  LDL R24, [R1+0x120] ;  /* 0x0001200001187983 */ /* 0x001f280000100800 */
[----:B------:R-:W4:Y:S04]  /*21500*/  LDL R25, [R1+0x124] ;  /* 0x0001240001197983 */ /* 0x000f280000100800 */
[----:B----4-:R0:W-:Y:S02]  /*21510*/  STL.64 [R1+0x1f88], R24 ;  /* 0x001f881801007387 */ /* 0x0101e40000100a00 */
[----:B0-----:R-:W-:Y:S01]  /*21520*/  IMAD.MOV.U32 R24, RZ, RZ, R29 ;  /* 0x000000ffff187224 */ /* 0x001fe200078e001d */
[----:B------:R-:W-:-:S07]  /*21530*/  MOV R25, R26 ;  /* 0x0000001a00197202 */ /* 0x000fce0000000f00 */
[----:B--2---:R-:W-:Y:S11]  /*21540*/  HMMA.16816.F32.BF16 R24, R8, R24, R12 ;  /* 0x000000180818723c */ /* 0x004ff6000004180c */
[----:B------:R-:W-:Y:S11]  /*21550*/  @!UPT UIADD3 URZ, URZ, URZ, URZ ;  /* 0x0000003f3f3ff290 */ /* 0x000ff6000fffe03f */
[----:B------:R-:W-:Y:S01]  /*21560*/  @!UPT UIADD3 URZ, URZ, URZ, URZ ;  /* 0x0000003f3f3ff290 */ /* 0x000fe2000fffe03f */
[----:B------:R-:W-:Y:S01]  /*21570*/  STL.64 [R1+0x290], R24 ;  /* 0x0002901801007387 */ /* 0x000fe20000100a00 */
[----:B------:R-:W-:Y:S02]  /*21580*/  STL.64 [R1+0x298], R26 ;  /* 0x0002981a01007387 */ /* 0x000fe40000100a00 */
[----:B------:R-:W0:Y:S02]  /*21590*/  LDSM.16.M88.4 R24, [R28+0x8000] ;  /* 0x008000001c18783b */ /* 0x000e240000000200 */
[----:B0-----:R0:W-:Y:S02]  /*215a0*/  STL.64 [R1+0xb0], R24 ;  /* 0x0000b01801007387 */ /* 0x0011e40000100a00 */
[----:B------:R1:W-:Y:S02]  /*215b0*/  STL.64 [R1+0xb8], R26 ;  /* 0x0000b81a01007387 */ /* 0x0003e40000100a00 */
[----:B0-----:R-:W1:Y:S01]  /*215c0*/  LDL.LU.64 R24, [R1+0x1f88] ;  /* 0x001f880001187983 */ /* 0x001e620000300a00 */
[----:B---3--:R-:W-:-:S02]  /*215d0*/  FMUL R7, R19, R7 ;  /* 0x0000000713077220 */ /* 0x008fc40000400000 */
[C---:B------:R-:W-:Y:S02]  /*215e0*/  FMUL R12, R22.reuse, R20 ;  /* 0x00000014160c7220 */ /* 0x040fe40000400000 */
[----:B------:R-:W2:Y:S02]  /*215f0*/  LDL.LU R21, [R1+0x31c] ;  /* 0x00031c0001157983 */ /* 0x000ea40000300800 */
[C---:B------:R-:W-:Y:S01]  /*21600*/  FMUL R13, R22.reuse, R17 ;  /* 0x00000011160d7220 */ /* 0x040fe20000400000 */
[----:B------:R-:W3:Y:S01]  /*21610*/  LDL.LU R20, [R1+0x370] ;  /* 0x0003700001147983 */ /* 0x000ee20000300800 */
[----:B------:R-:W-:Y:S02]  /*21620*/  FMUL R14, R19, R16 ;  /* 0x00000010130e7220 */ /* 0x000fe40000400000 */
[----:B------:R-:W4:Y:S02]  /*21630*/  LDL.LU R17, [R1+0x374] ;  /* 0x0003740001117983 */ /* 0x000f240000300800 */
[----:B------:R-:W2:Y:S01]  /*21640*/  LDL.LU R16, [R1+0x378] ;  /* 0x0003780001107983 */ /* 0x000ea20000300800 */
[----:B-1----:R-:W-:Y:S11]  /*21650*/  HMMA.16816.F32.BF16 R24, R8, R24, R4 ;  /* 0x000000180818723c */ /* 0x002ff60000041804 */
[----:B------:R-:W-:Y:S11]  /*21660*/  @!UPT UIADD3 URZ, URZ, URZ, URZ ;  /* 0x0000003f3f3ff290 */ /* 0x000ff6000fffe03f */
[----:B------:R-:W-:Y:S01]  /*21670*/  @!UPT UIADD3 URZ, URZ, URZ, URZ ;  /* 0x0000003f3f3ff290 */ /* 0x000fe2000fffe03f */
[----:B------:R-:W-:Y:S01]  /*21680*/  STL.64 [R1+0x280], R24 ;  /* 0x0002801801007387 */ /* 0x000fe20000100a00 */
[----:B------:R-:W-:Y:S02]  /*21690*/  STL.64 [R1+0x288], R26 ;  /* 0x0002881a01007387 */ /* 0x000fe40000100a00 */
[----:B------:R-:W0:Y:S04]  /*216a0*/  LDSM.16.M88.4 R24, [R28+0x9000] ;  /* 0x009000001c18783b */ /* 0x000e280000000200 */
[----:B------:R-:W-:Y:S01]  /*216b0*/  FMUL R4, R22, R3 ;  /* 0x0000000316047220 */ /* 0x000fe20000400000 */
[----:B0-----:R0:W-:Y:S01]  /*216c0*/  STL.64 [R1+0xa0], R24 ;  /* 0x0000a01801007387 */ /* 0x0011e20000100a00 */
[----:B------:R-:W-:Y:S01]  /*216d0*/  MOV R3, R24 ;  /* 0x0000001800037202 */ /* 0x000fe20000000f00 */
[----:B------:R1:W-:Y:S02]  /*216e0*/  STL.64 [R1+0xa8], R26 ;  /* 0x0000a81a01007387 */ /* 0x0003e40000100a00 */
[----:B------:R-:W-:-:S02]  /*216f0*/  IMAD.MOV.U32 R29, RZ, RZ, R25 ;  /* 0x000000ffff1d7224 */ /* 0x000fc400078e0019 */
[----:B0-----:R-:W3:Y:S01]  /*21700*/  LDL.LU.64 R24, [R1+0x1f80] ;  /* 0x001f800001187983 */ /* 0x001ee20000300a00 */
[C---:B------:R-:W-:Y:S02]  /*21710*/  FMUL R15, R19.reuse, R23 ;  /* 0x00000017130f7220 */ /* 0x040fe40000400000 */
[----:B-1----:R-:W4:Y:S02]  /*21720*/  LDL.LU R27, [R1+0x1f7c] ;  /* 0x001f7c00011b7983 */ /* 0x002f240000300800 */
[C---:B------:R-:W-:Y:S02]  /*21730*/  FMUL R5, R22.reuse, R2 ;  /* 0x0000000216057220 */ /* 0x040fe40000400000 */
[C---:B--2---:R-:W-:Y:S02]  /*21740*/  FMUL R7, R19.reuse, R21 ;  /* 0x0000001513077220 */ /* 0x044fe40000400000 */
[C---:B------:R-:W-:Y:S01]  /*21750*/  FMUL R6, R19.reuse, R0 ;  /* 0x0000000013067220 */ /* 0x040fe20000400000 */
[----:B---3--:R-:W-:Y:S01]  /*21760*/  HMMA.16816.F32.BF16 R12, R8, R24, R12 ;  /* 0x00000018080c723c */ /* 0x008fe2000004180c */
[----:B------:R-:W2:Y:S11]  /*21770*/  LDL.LU R25, [R1+0x1f78] ;  /* 0x001f780001197983 */ /* 0x000eb60000300800 */
[----:B------:R-:W-:Y:S11]  /*21780*/  @!UPT UIADD3 URZ, URZ, URZ, URZ ;  /* 0x0000003f3f3ff290 */ /* 0x000ff6000fffe03f */
[----:B------:R0:W-:Y:S02]  /*21790*/  STL.64 [R1+0x270], R12 ;  /* 0x0002700c01007387 */ /* 0x0001e40000100a00 */
[C---:B0-----:R-:W-:Y:S02]  /*217a0*/  FMUL R12, R22.reuse, R20 ;  /* 0x00000014160c7220 */ /* 0x041fe40000400000 */
[----:B----4-:R-:W-:Y:S02]  /*217b0*/  FMUL R13, R22, R17 ;  /* 0x00000011160d7220 */ /* 0x010fe40000400000 */
[----:B------:R-:W0:Y:S01]  /*217c0*/  LDSM.16.M88.4 R20, [R28+0xa000] ;  /* 0x00a000001c14783b */ /* 0x000e220000000200 */
[----:B------:R-:W-:Y:S02]  /*217d0*/  MOV R0, R15 ;  /* 0x0000000f00007202 */ /* 0x000fe40000000f00 */
[----:B------:R-:W-:Y:S01]  /*217e0*/  MOV R2, R14 ;  /* 0x0000000e00027202 */ /* 0x000fe20000000f00 */
[----:B------:R-:W-:-:S02]  /*217f0*/  FMUL R14, R19, R16 ;  /* 0x00000010130e7220 */ /* 0x000fc40000400000 */
[----:B------:R-:W-:Y:S02]  /*21800*/  STL [R1+0x1e34], R0 ;  /* 0x001e340001007387 */ /* 0x000fe40000100800 */
[----:B------:R-:W-:Y:S02]  /*21810*/  STL [R1+0x1e30], R2 ;  /* 0x001e300201007387 */ /* 0x000fe40000100800 */
[----:B0-----:R0:W-:Y:S01]  /*21820*/  STL.64 [R1+0x90], R20 ;  /* 0x0000901401007387 */ /* 0x0011e20000100a00 */
[----:B------:R-:W-:Y:S02]  /*21830*/  IMAD.MOV.U32 R17, RZ, RZ, R20 ;  /* 0x000000ffff117224 */ /* 0x000fe400078e0014 */
[----:B------:R1:W-:Y:S01]  /*21840*/  STL.64 [R1+0x98], R22 ;  /* 0x0000981601007387 */ /* 0x0003e20000100a00 */
[----:B------:R-:W-:Y:S02]  /*21850*/  MOV R16, R21 ;  /* 0x0000001500107202 */ /* 0x000fe40000000f00 */
[----:B0-----:R-:W3:Y:S01]  /*21860*/  LDL.LU.64 R20, [R1+0x1f70] ;  /* 0x001f700001147983 */ /* 0x001ee20000300a00 */
[----:B-1----:R-:W4:Y:S01]  /*21870*/  LDL.LU R23, [R1+0x1f68] ;  /* 0x001f680001177983 */ /* 0x002f220000300800 */
[----:B---3--:R-:W-:Y:S11]  /*21880*/  HMMA.16816.F32.BF16 R4, R8, R20, R4 ;  /* 0x000000140804723c */ /* 0x008ff60000041804 */
[----:B------:R-:W-:Y:S11]  /*21890*/  @!UPT UIADD3 URZ, URZ, URZ, URZ ;  /* 0x0000003f3f3ff290 */ /* 0x000ff6000fffe03f */
[----:B------:R-:W-:Y:S01]  /*218a0*/  @!UPT UIADD3 URZ, URZ, URZ, URZ ;  /* 0x0000003f3f3ff290 */ /* 0x000fe2000fffe03f */
[----:B------:R0:W-:Y:S01]  /*218b0*/  STL.64 [R1+0x260], R4 ;  /* 0x0002600401007387 */ /* 0x0001e20000100a00 */
[----:B------:R-:W3:Y:S01]  /*218c0*/  LDL.LU R15, [R1+0x37c] ;  /* 0x00037c00010f7983 */ /* 0x000ee20000300800 */
[----:B------:R-:W-:Y:S01]  /*218d0*/  MOV R0, R6 ;  /* 0x0000000600007202 */ /* 0x000fe20000000f00 */
[----:B------:R-:W-:Y:S01]  /*218e0*/  IMAD.MOV.U32 R2, RZ, RZ, R7 ;  /* 0x000000ffff027224 */ /* 0x000fe200078e0007 */
[----:B0-----:R-:W2:Y:S01]  /*218f0*/  LDL.LU R4, [R1+0x380] ;  /* 0x0003800001047983 */ /* 0x001ea20000300800 */
[----:B------:R-:W2:Y:S02]  /*21900*/  LDL.LU R5, [R1+0x384] ;  /* 0x0003840001057983 */ /* 0x000ea40000300800 */
[----:B------:R-:W2:Y:S02]  /*21910*/  LDL.LU R6, [R1+0x388] ;  /* 0x0003880001067983 */ /* 0x000ea40000300800 */
[----:B------:R-:W-:Y:S01]  /*21920*/  STL.64 [R1+0x1f60], R10 ;  /* 0x001f600a01007387 */ /* 0x000fe20000100a00 */
[----:B------:R-:W-:Y:S01]  /*21930*/  STL.64 [R1+0x1f58], R8 ;  /* 0x001f580801007387 */ /* 0x000fe20000100a00 */
[----:B------:R-:W2:Y:S02]  /*21940*/  LDL.LU R7, [R1+0x38c] ;  /* 0x00038c0001077983 */ /* 0x000ea40000300800 */
[----:B------:R-:W2:Y:S02]  /*21950*/  LDL.LU R22, [R1+0x390] ;  /* 0x0003900001167983 */ /* 0x000ea40000300800 */
[----:B------:R-:W3:Y:S01]  /*21960*/  LDL.LU R21, [R1+0x394] ;  /* 0x0003940001157983 */ /* 0x000ee20000300800 */
[----:B------:R-:W3:Y:S04]  /*21970*/  LDL.LU R20, [R1+0x398] ;  /* 0x0003980001147983 */ /* 0x000ee80000300800 */
[----:B------:R-:W0:Y:S04]  /*21980*/  LDSM.16.M88.4 R8, [R28+0xb000] ;  /* 0x00b000001c08783b */ /* 0x000e280000000200 */
[----:B--2---:R-:W-:Y:S01]  /*21990*/  STL [R1+0x1f50], R22 ;  /* 0x001f501601007387 */ /* 0x004fe20000100800 */
[----:B---3--:R-:W-:Y:S02]  /*219a0*/  STL.64 [R1+0x1f48], R20 ;  /* 0x001f481401007387 */ /* 0x008fe40000100a00 */
[----:B------:R1:W-:Y:S02]  /*219b0*/  STL [R1+0x1e6c], R2 ;  /* 0x001e6c0201007387 */ /* 0x0003e40000100800 */
[----:B-1----:R-:W2:Y:S01]  /*219c0*/  LDL R2, [R1+0x14] ;  /* 0x0000140001027983 */ /* 0x002ea20000100800 */
[----:B------:R1:W-:Y:S02]  /*219d0*/  STL [R1+0x1e68], R0 ;  /* 0x001e680001007387 */ /* 0x0003e40000100800 */
[----:B------:R-:W3:Y:S01]  /*219e0*/  LDL.LU R26, [R1+0x39c] ;  /* 0x00039c00011a7983 */ /* 0x000ee20000300800 */
[----:B------:R-:W-:Y:S01]  /*219f0*/  MOV R21, R18 ;  /* 0x0000001200157202 */ /* 0x000fe20000000f00 */
[----:B------:R-:W2:Y:S01]  /*21a00*/  LDL.LU R24, [R1+0x3a0] ;  /* 0x0003a00001187983 */ /* 0x000ea20000300800 */
[----:B------:R-:W2:Y:S03]  /*21a10*/  LDL.LU R18, [R1+0x3a4] ;  /* 0x0003a40001127983 */ /* 0x000ea60000300800 */
[----:B-1----:R-:W2:Y:S01]  /*21a20*/  LDL.LU R0, [R1+0x3a8] ;  /* 0x0003a80001007983 */ /* 0x002ea20000300800 */
[----:B0-----:R-:W-:Y:S02]  /*21a30*/  STL.64 [R1+0x40], R8 ;  /* 0x0000400801007387 */ /* 0x001fe40000100a00 */
[----:B------:R0:W-:Y:S02]  /*21a40*/  STL.64 [R1+0x48], R10 ;  /* 0x0000480a01007387 */ /* 0x0001e40000100a00 */
[----:B0-----:R-:W2:Y:S01]  /*21a50*/  LDL.LU.64 R10, [R1+0x1f60] ;  /* 0x001f6000010a7983 */ /* 0x001ea20000300a00 */
[----:B------:R-:W2:Y:S01]  /*21a60*/  LDL.LU.64 R8, [R1+0x1f58] ;  /* 0x001f580001087983 */ /* 0x000ea20000300a00 */
[----:B----4-:R-:W-:Y:S01]  /*21a70*/  MOV R20, R23 ;  /* 0x0000001700147202 */ /* 0x010fe20000000f00 */
[C---:B------:R-:W-:Y:S01]  /*21a80*/  FMUL R15, R19.reuse, R15 ;  /* 0x0000000f130f7220 */ /* 0x040fe20000400000 */
[----:B------:R-:W4:Y:S06]  /*21a90*/  LDL.LU R22, [R1+0x1f50] ;  /* 0x001f500001167983 */ /* 0x000f2c0000300800 */
[----:B--2---:R-:W-:Y:S01]  /*21aa0*/  HMMA.16816.F32.BF16 R12, R8, R20, R12 ;  /* 0x00000014080c723c */ /* 0x004fe2000004180c */
[----:B------:R-:W2:Y:S11]  /*21ab0*/  LDL.LU.64 R20, [R1+0x1f48] ;  /* 0x001f480001147983 */ /* 0x000eb60000300a00 */
[----:B------:R-:W-:Y:S11]  /*21ac0*/  @!UPT UIADD3 URZ, URZ, URZ, URZ ;  /* 0x0000003f3f3ff290 */ /* 0x000ff6000fffe03f */
[----:B------:R4:W-:Y:S01]  /*21ad0*/  STL.64 [R1+0x250], R12 ;  /* 0x0002500c01007387 */ /* 0x0009e20000100a00 */
[----:B------:R3:W-:Y:S02]  /*21ae0*/  STL.64 [R1+0x258], R14 ;  /* 0x0002580e01007387 */ /* 0x0007e40000100a00 */
[C---:B----4-:R-:W-:Y:S02]  /*21af0*/  FMUL R12, R2.reuse, R22 ;  /* 0x00000016020c7220 */ /* 0x050fe40000400000 */
[C---:B------:R-:W-:Y:S02]  /*21b00*/  FMUL R4, R2.reuse, R4 ;  /* 0x0000000402047220 */ /* 0x040fe40000400000 */
[----:B------:R-:W-:Y:S02]  /*21b10*/  FMUL R5, R2, R5 ;  /* 0x0000000502057220 */ /* 0x000fe40000400000 */
[C---:B------:R-:W-:Y:S02]  /*21b20*/  FMUL R6, R19.reuse, R6 ;  /* 0x0000000613067220 */ /* 0x040fe40000400000 */
[----:B------:R-:W-:-:S02]  /*21b30*/  FMUL R7, R19, R7 ;  /* 0x0000000713077220 */ /* 0x000fc40000400000 */
[C---:B---3--:R-:W-:Y:S02]  /*21b40*/  FMUL R15, R19.reuse, R26 ;  /* 0x0000001a130f7220 */ /* 0x048fe40000400000 */
[C---:B--2---:R-:W-:Y:S02]  /*21b50*/  FMUL R13, R2.reuse, R21 ;  /* 0x00000015020d7220 */ /* 0x044fe40000400000 */
[----:B------:R-:W-:Y:S02]  /*21b60*/  FMUL R14, R19, R20 ;  /* 0x00000014130e7220 */ /* 0x000fe40000400000 */
[----:B------:R-:W0:Y:S04]  /*21b70*/  LDSM.16.M88.4 R20, [R28+0xc000] ;  /* 0x00c000001c14783b */ /* 0x000e280000000200 */
[----:B0-----:R-:W-:Y:S01]  /*21b80*/  STL [R1+0x1dfc], R22 ;  /* 0x001dfc1601007387 */ /* 0x001fe20000100800 */
[----:B------:R-:W-:Y:S02]  /*21b90*/  STL [R1+0x1df8], R23 ;  /* 0x001df81701007387 */ /* 0x000fe40000100800 */
[----:B------:R0:W-:Y:S02]  /*21ba0*/  STL.64 [R1+0x1f38], R20 ;  /* 0x001f381401007387 */ /* 0x0001e40000100a00 */
[----:B0-----:R-:W-:Y:S01]  /*21bb0*/  IMAD.MOV.U32 R20, RZ, RZ, R25 ;  /* 0x000000ffff147224 */ /* 0x001fe200078e0019 */
[----:B------:R-:W-:Y:S01]  /*21bc0*/  MOV R21, R27 ;  /* 0x0000001b00157202 */ /* 0x000fe20000000f00 */
[----:B------:R-:W2:Y:S01]  /*21bd0*/  LDL.LU R25, [R1+0x1f40] ;  /* 0x001f400001197983 */ /* 0x000ea20000300800 */
[----:B------:R-:W3:Y:S05]  /*21be0*/  LDL.LU R27, [R1+0x640] ;  /* 0x00064000011b7983 */ /* 0x000eea0000300800 */
[----:B------:R-:W-:Y:S01]  /*21bf0*/  HMMA.16816.F32.BF16 R4, R8, R20, R4 ;  /* 0x000000140804723c */ /* 0x000fe20000041804 */
[----:B------:R-:W0:Y:S11]  /*21c00*/  LDSM.16.M88.4 R20, [R28+0xd000] ;  /* 0x00d000001c14783b */ /* 0x000e360000000200 */
[----:B------:R-:W-:Y:S11]  /*21c10*/  @!UPT UIADD3 URZ, URZ, URZ, URZ ;  /* 0x0000003f3f3ff290 */ /* 0x000ff6000fffe03f */
[----:B------:R1:W-:Y:S01]  /*21c20*/  STL.64 [R1+0x240], R4 ;  /* 0x0002400401007387 */ /* 0x0003e20000100a00 */
[----:B------:R-:W-:Y:S02]  /*21c30*/  STL.64 [R1+0x248], R6 ;  /* 0x0002480601007387 */ /* 0x000fe40000100a00 */
[----:B------:R-:W3:Y:S02]  /*21c40*/  LDL R26, [R1+0x358] ;  /* 0x00035800011a7983 */ /* 0x000ee40000100800 */
[C---:B-1----:R-:W-:Y:S01]  /*21c50*/  FMUL R4, R2.reuse, R24 ;  /* 0x0000001802047220 */ /* 0x042fe20000400000 */
[----:B0-----:R0:W-:Y:S01]  /*21c60*/  STL.64 [R1+0x100], R20 ;  /* 0x0001001401007387 */ /* 0x0011e20000100a00 */
[----:B------:R-:W-:Y:S03]  /*21c70*/  STL.64 [R1+0x108], R22 ;  /* 0x0001081601007387 */ /* 0x000fe60000100a00 */
[----:B0-----:R-:W4:Y:S01]  /*21c80*/  LDL.LU.64 R20, [R1+0x1f38] ;  /* 0x001f380001147983 */ /* 0x001f220000300a00 */
[----:B------:R-:W2:Y:S02]  /*21c90*/  LDL.LU R7, [R1+0x3ac] ;  /* 0x0003ac0001077983 */ /* 0x000ea40000300800 */
[----:B------:R-:W2:Y:S02]  /*21ca0*/  LDL.LU R24, [R1+0x644] ;  /* 0x0006440001187983 */ /* 0x000ea40000300800 */
[----:B------:R-:W-:-:S02]  /*21cb0*/  FMUL R5, R2, R18 ;  /* 0x0000001202057220 */ /* 0x000fc40000400000 */
[----:B------:R-:W-:Y:S01]  /*21cc0*/  FMUL R6, R19, R0 ;  /* 0x0000000013067220 */ /* 0x000fe20000400000 */
[----:B---3--:R-:W-:Y:S04]  /*21cd0*/  STL.64 [R1+0x1f08], R26 ;  /* 0x001f081a01007387 */ /* 0x008fe80000100a00 */
[----:B--2---:R0:W-:Y:S01]  /*21ce0*/  STL.64 [R1+0x1f00], R24 ;  /* 0x001f001801007387 */ /* 0x0041e20000100a00 */
[----:B------:R-:W2:Y:S01]  /*21cf0*/  LDL.LU R18, [R1+0x3b0] ;  /* 0x0003b00001127983 */ /* 0x000ea20000300800 */
[----:B0-----:R-:W-:Y:S01]  /*21d00*/  MOV R24, R17 ;  /* 0x0000001100187202 */ /* 0x001fe20000000f00 */
[----:B------:R-:W-:Y:S01]  /*21d10*/  IMAD.MOV.U32 R25, RZ, RZ, R16 ;  /* 0x000000ffff197224 */ /* 0x000fe200078e0010 */
[----:B------:R-:W3:Y:S01]  /*21d20*/  LDL.LU R17, [R1+0x3b4] ;  /* 0x0003b40001117983 */ /* 0x000ee20000300800 */
[----:B------:R-:W2:Y:S02]  /*21d30*/  LDL.LU R0, [R1+0x3b8] ;  /* 0x0003b80001007983 */ /* 0x000ea40000300800 */
[----:B------:R-:W2:Y:S01]  /*21d40*/  LDL.LU R16, [R1+0x3bc] ;  /* 0x0003bc0001107983 */ /* 0x000ea20000300800 */
[----:B------:R0:W-:Y:S04]  /*21d50*/  STL.64 [R1+0x1f10], R24 ;  /* 0x001f101801007387 */ /* 0x0001e80000100a00 */
[----:B0-----:R-:W2:Y:S04]  /*21d60*/  LDL R24, [R1+0xb0] ;  /* 0x0000b00001187983 */ /* 0x001ea80000100800 */
[----:B------:R-:W2:Y:S02]  /*21d70*/  LDL R25, [R1+0xb4] ;  /* 0x0000b40001197983 */ /* 0x000ea40000100800 */
[----:B--2---:R-:W-:Y:S11]  /*21d80*/  HMMA.16816.F32.BF16 R12, R8, R24, R12 ;  /* 0x00000018080c723c */ /* 0x004ff6000004180c */
[----:B------:R-:W-:Y:S11]  /*21d90*/  @!UPT UIADD3 URZ, URZ, URZ, URZ ;  /* 0x0000003f3f3ff290 */ /* 0x000ff6000fffe03f */
[----:B------:R-:W-:Y:S01]  /*21da0*/  @!UPT UIADD3 URZ, URZ, URZ, URZ ;  /* 0x0000003f3f3ff290 */ /* 0x000fe2000fffe03f */
[----:B------:R-:W-:Y:S01]  /*21db0*/  STL [R1+0x230], R12 ;  /* 0x0002300c01007387 */ /* 0x000fe20000100800 */
[----:B------:R-:W-:Y:S02]  /*21dc0*/  MOV R23, R14 ;  /* 0x0000000e00177202 */ /* 0x000fe40000000f00 */
[----:B------:R-:W-:Y:S01]  /*21dd0*/  MOV R22, R13 ;  /* 0x0000000d00167202 */ /* 0x000fe20000000f00 */
[----:B------:R-:W-:Y:S01]  /*21de0*/  STL [R1+0x23c], R15 ;  /* 0x00023c0f01007387 */ /* 0x000fe20000100800 */
[----:B------:R-:W-:Y:S01]  /*21df0*/  STL.64 [R1+0x1f28], R10 ;  /* 0x001f280a01007387 */ /* 0x000fe20000100a00 */
[----:B------:R-:W-:Y:S02]  /*21e00*/  STL.64 [R1+0x1f20], R8 ;  /* 0x001f200801007387 */ /* 0x000fe40000100a00 */
[----:B------:R-:W-:Y:S02]  /*21e10*/  STL [R1+0x1e04], R23 ;  /* 0x001e041701007387 */ /* 0x000fe40000100800 */
[----:B------:R-:W-:Y:S01]  /*21e20*/  STL [R1+0x1e00], R22 ;  /* 0x001e001601007387 */ /* 0x000fe20000100800 */
[----:B------:R-:W2:Y:S01]  /*21e30*/  LDL.LU R25, [R1+0x3c0] ;  /* 0x0003c00001197983 */ /* 0x000ea20000300800 */
[----:B------:R-:W2:Y:S03]  /*21e40*/  LDL.LU R24, [R1+0x3c4] ;  /* 0x0003c40001187983 */ /* 0x000ea60000300800 */
[----:B------:R-:W0:Y:S04]  /*21e50*/  LDSM.16.M88.4 R8, [R28+0xe000] ;  /* 0x00e000001c08783b */ /* 0x000e280000000200 */
[----:B--2---:R1:W-:Y:S02]  /*21e60*/  STL.64 [R1+0x1f18], R24 ;  /* 0x001f181801007387 */ /* 0x0043e40000100a00 */
[----:B-1----:R-:W-:-:S02]  /*21e70*/  IMAD.MOV.U32 R24, RZ, RZ, R3 ;  /* 0x000000ffff187224 */ /* 0x002fc400078e0003 */
[----:B------:R-:W2:Y:S01]  /*21e80*/  LDL.LU R3, [R1+0x1f30] ;  /* 0x001f300001037983 */ /* 0x000ea20000300800 */
[----:B------:R-:W2:Y:S02]  /*21e90*/  LDL.LU R23, [R1+0x3c8] ;  /* 0x0003c80001177983 */ /* 0x000ea40000300800 */
[----:B0-----:R-:W-:Y:S02]  /*21ea0*/  STL.64 [R1+0x1b0], R8 ;  /* 0x0001b00801007387 */ /* 0x001fe40000100a00 */
[----:B------:R0:W-:Y:S02]  /*21eb0*/  STL.64 [R1+0x1b8], R10 ;  /* 0x0001b80a01007387 */ /* 0x0001e40000100a00 */
[----:B0-----:R-:W2:Y:S01]  /*21ec0*/  LDL.LU.64 R10, [R1+0x1f28] ;  /* 0x001f2800010a7983 */ /* 0x001ea20000300a00 */
[----:B------:R-:W2:Y:S02]  /*21ed0*/  LDL.LU.64 R8, [R1+0x1f20] ;  /* 0x001f200001087983 */ /* 0x000ea40000300a00 */
[C---:B------:R-:W-:Y:S01]  /*21ee0*/  FMUL R7, R19.reuse, R7 ;  /* 0x0000000713077220 */ /* 0x040fe20000400000 */
[----:B------:R-:W-:Y:S01]  /*21ef0*/  MOV R25, R29 ;  /* 0x0000001d00197202 */ /* 0x000fe20000000f00 */
[----:B------:R-:W-:-:S02]  /*21f00*/  FMUL R14, R19, R0 ;  /* 0x00000000130e7220 */ /* 0x000fc40000400000 */
[----:B------:R-:W4:Y:S01]  /*21f10*/  LDL.LU R0, [R1+0x3cc] ;  /* 0x0003cc0001007983 */ /* 0x000f220000300800 */
[----:B------:R-:W-:Y:S02]  /*21f20*/  FMUL R15, R19, R16 ;  /* 0x00000010130f7220 */ /* 0x000fe40000400000 */
[C---:B---3--:R-:W-:Y:S02]  /*21f30*/  FMUL R13, R2.reuse, R17 ;  /* 0x00000011020d7220 */ /* 0x048fe40000400000 */
[C---:B------:R-:W-:Y:S01]  /*21f40*/  FMUL R12, R2.reuse, R18 ;  /* 0x00000012020c7220 */ /* 0x040fe20000400000 */
[----:B--2---:R-:W-:Y:S01]  /*21f50*/  HMMA.16816.F32.BF16 R4, R8, R24, R4 ;  /* 0x000000180804723c */ /* 0x004fe20000041804 */
[----:B------:R-:W2:Y:S01]  /*21f60*/  LDL.LU.64 R24, [R1+0x1f18] ;  /* 0x001f180001187983 */ /* 0x000ea20000300a00 */
[----:B------:R-:W3:Y:S11]  /*21f70*/  LDL.LU R16, [R1+0x3d0] ;  /* 0x0003d00001107983 */ /* 0x000ef60000300800 */
[----:B------:R-:W-:Y:S10]  /*21f80*/  @!UPT UIADD3 URZ, URZ, URZ, URZ ;  /* 0x0000003f3f3ff290 */ /* 0x000ff4000fffe03f */
[----:B------:R2:W-:Y:S01]  /*21f90*/  STL.64 [R1+0x220], R4 ;  /* 0x0002200401007387 */ /* 0x0005e20000100a00 */
[----:B------:R-:W-:Y:S02]  /*21fa0*/  STL.64 [R1+0x228], R6 ;  /* 0x0002280601007387 */ /* 0x000fe40000100a00 */
[----:B------:R-:W3:Y:S02]  /*21fb0*/  LDL.LU R17, [R1+0x3d4] ;  /* 0x0003d40001117983 */ /* 0x000ee40000300800 */
[----:B------:R-:W3:Y:S01]  /*21fc0*/  LDL.LU R18, [R1+0x3d8] ;  /* 0x0003d80001127983 */ /* 0x000ee20000300800 */
[----:B------:R-:W3:Y:S01]  /*21fd0*/  LDL.LU R22, [R1+0x3dc] ;  /* 0x0003dc0001167983 */ /* 0x000ee20000300800 */
[C---:B--2---:R-:W-:Y:S02]  /*21fe0*/  FMUL R4, R2.reuse, R25 ;  /* 0x0000001902047220 */ /* 0x044fe40000400000 */
[----:B------:R-:W-:Y:S02]  /*21ff0*/  FMUL R5, R2, R24 ;  /* 0x0000001802057220 */ /* 0x000fe40000400000 */
[----:B------:R-:W0:Y:S04]  /*22000*/  LDSM.16.M88.4 R24, [R28+0xf000] ;  /* 0x00f000001c18783b */ /* 0x000e280000000200 */
[----:B---3--:R-:W-:Y:S01]  /*22010*/  STL [R1+0x1ef8], R22 ;  /* 0x001ef81601007387 */ /* 0x008fe20000100800 */
[----:B----4-:R1:W-:Y:S03]  /*22020*/  STL.64 [R1+0x1ef0], R20 ;  /* 0x001ef01401007387 */ /* 0x0103e60000100a00 */
[----:B-1----:R-:W2:Y:S04]  /*22030*/  LDL.LU.64 R20, [R1+0x40] ;  /* 0x0000400001147983 */ /* 0x002ea80000300a00 */
[----:B0-----:R0:W-:Y:S01]  /*22040*/  STL.64 [R1+0x1a0], R24 ;  /* 0x0001a01801007387 */ /* 0x0011e20000100a00 */
[----:B------:R-:W-:Y:S01]  /*22050*/  MOV R29, R24 ;  /* 0x00000018001d7202 */ /* 0x000fe20000000f00 */
[----:B------:R1:W-:Y:S02]  /*22060*/  STL.64 [R1+0x1a8], R26 ;  /* 0x0001a81a01007387 */ /* 0x0003e40000100a00 */
[----:B------:R-:W-:-:S02]  /*22070*/  IMAD.MOV.U32 R28, RZ, RZ, R25 ;  /* 0x000000ffff1c7224 */ /* 0x000fc400078e0019 */
[----:B0-----:R-:W3:Y:S01]  /*22080*/  LDL.LU.64 R24, [R1+0x1f10] ;  /* 0x001f100001187983 */ /* 0x001ee20000300a00 */
[----:B-1----:R-:W4:Y:S02]  /*22090*/  LDL.LU.64 R26, [R1+0x1f08] ;  /* 0x001f0800011a7983 */ /* 0x002f240000300a00 */
[C---:B------:R-:W-:Y:S02]  /*220a0*/  FMUL R6, R19.reuse, R23 ;  /* 0x0000001713067220 */ /* 0x040fe40000400000 */
[----:B------:R-:W-:Y:S01]  /*220b0*/  FMUL R7, R19, R0 ;  /* 0x0000000013077220 */ /* 0x000fe20000400000 */
[C---:B---3--:R-:W-:Y:S01]  /*220c0*/  HMMA.16816.F32.BF16 R12, R8.reuse, R24, R12 ;  /* 0x00000018080c723c */ /* 0x048fe2000004180c */
[----:B------:R-:W3:Y:S07]  /*220d0*/  LDL.LU.64 R24, [R1+0x1f00] ;  /* 0x001f000001187983 */ /* 0x000eee0000300a00 */
[----:B--2---:R-:W-:Y:S11]  /*220e0*/  HMMA.16816.F32.BF16 R4, R8, R20, R4 ;  /* 0x000000140804723c */ /* 0x004ff60000041804 */
[----:B------:R-:W-:Y:S04]  /*220f0*/  @!UPT UIADD3 URZ, URZ, URZ, URZ ;  /* 0x0000003f3f3ff290 */ /* 0x000fe8000fffe03f */
[----:B------:R-:W-:Y:S01]  /*22100*/  STL.64 [R1+0x210], R12 ;  /* 0x0002100c01007387 */ /* 0x000fe20000100a00 */
[----:B------:R0:W-:Y:S03]  /*22110*/  STL.64 [R1+0x218], R14 ;  /* 0x0002180e01007387 */ /* 0x0001e60000100a00 */
[----:B0-----:R-:W2:Y:S01]  /*22120*/  LDL.LU R14, [R1+0x3e0] ;  /* 0x0003e000010e7983 */ /* 0x001ea20000300800 */
[----:B------:R-:W2:Y:S02]  /*22130*/  LDL.LU R13, [R1+0x3e4] ;  /* 0x0003e400010d7983 */ /* 0x000ea40000300800 */
[----:B------:R-:W2:Y:S02]  /*22140*/  LDL.LU R0, [R1+0x3e8] ;  /* 0x0003e80001007983 */ /* 0x000ea40000300800 */
[----:B------:R-:W-:Y:S01]  /*22150*/  STL.64 [R1+0x200], R4 ;  /* 0x0002000401007387 */ /* 0x000fe20000100a00 */
[----:B------:R-:W-:Y:S01]  /*22160*/  STL.64 [R1+0x208], R6 ;  /* 0x0002080601007387 */ /* 0x000fe20000100a00 */
[----:B------:R-:W2:Y:S02]  /*22170*/  LDL.LU R22, [R1+0x1ef8] ;  /* 0x001ef80001167983 */ /* 0x000ea40000300800 */
[----:B----4-:R-:W-:Y:S01]  /*22180*/  FADD R12, -R26, R27 ;  /* 0x0000001b1a0c7221 */ /* 0x010fe20000000100 */
[----:B------:R-:W-:-:S02]  /*22190*/  MOV R27, R20 ;  /* 0x00000014001b7202 */ /* 0x000fc40000000f00 */
[----:B------:R-:W-:Y:S02]  /*221a0*/  MOV R26, R21 ;  /* 0x00000015001a7202 */ /* 0x000fe40000000f00 */
[----:B------:R-:W4:Y:S01]  /*221b0*/  LDL.LU.64 R20, [R1+0x1ef0] ;  /* 0x001ef00001147983 */ /* 0x000f220000300a00 */
[----:B------:R0:W-:Y:S03]  /*221c0*/  STL [R1+0x1690], R3 ;  /* 0x0016900301007387 */ /* 0x0001e60000100800 */
[----:B---3--:R-:W1:Y:S01]  /*221d0*/  LDSM.16.M88.4 R4, [R25+0x18800] ;  /* 0x018800001904783b */ /* 0x008e620000000200 */
[----:B------:R-:W-:Y:S02]  /*221e0*/  FADD R24, -R3, R24 ;  /* 0x0000001803187221 */ /* 0x000fe40000000100 */
[----:B0-----:R-:W3:Y:S01]  /*221f0*/  LDL.LU R3, [R1+0x348] ;  /* 0x0003480001037983 */ /* 0x001ee20000300800 */
[----:B-1----:R0:W-:Y:S01]  /*22200*/  STL.64 [R1+0x1ed8], R6 ;  /* 0x001ed80601007387 */ /* 0x0021e20000100a00 */
[----:B------:R-:W-:Y:S03]  /*22210*/  STL.64 [R1+0x1ed0], R4 ;  /* 0x001ed00401007387 */ /* 0x000fe60000100a00 */
[----:B0-----:R-:W3:Y:S01]  /*22220*/  LDL.LU R6, [R1+0x3ec] ;  /* 0x0003ec0001067983 */ /* 0x001ee20000300800 */
[----:B------:R-:W-:-:S02]  /*22230*/  FMUL R18, R19, R18 ;  /* 0x0000001213127220 */ /* 0x000fc40000400000 */
[C---:B------:R-:W-:Y:S02]  /*22240*/  FMUL R16, R2.reuse, R16 ;  /* 0x0000001002107220 */ /* 0x040fe40000400000 */
[----:B------:R-:W-:Y:S02]  /*22250*/  FMUL R17, R2, R17 ;  /* 0x0000001102117220 */ /* 0x000fe40000400000 */
[----:B--2---:R-:W-:-:S07]  /*22260*/  FMUL R19, R19, R22 ;  /* 0x0000001613137220 */ /* 0x004fce0000400000 */
[----:B----4-:R-:W-:Y:S01]  /*22270*/  HMMA.16816.F32.BF16 R16, R8, R20, R16 ;  /* 0x000000140810723c */ /* 0x010fe20000041810 */
[----:B------:R-:W-:Y:S02]  /*22280*/  FMUL R25, R12, 1.4426950216293334961 ;  /* 0x3fb8aa3b0c197820 */ /* 0x000fe40000400000 */
[C---:B------:R-:W-:Y:S02]  /*22290*/  FMUL R12, R2.reuse, R14 ;  /* 0x0000000e020c7220 */ /* 0x040fe40000400000 */
[----:B------:R-:W-:Y:S11]  /*222a0*/  FMUL R13, R2, R13 ;  /* 0x0000000d020d7220 */ /* 0x000ff60000400000 */
[----:B------:R-:W-:Y:S07]  /*222b0*/  @!UPT UIADD3 URZ, URZ, URZ, URZ ;  /* 0x0000003f3f3ff290 */ /* 0x000fee000fffe03f */
[----:B------:R0:W-:Y:S01]  /*222c0*/  STL.64 [R1+0x1f0], R16 ;  /* 0x0001f01001007387 */ /* 0x0001e20000100a00 */
[----:B------:R-:W-:Y:S01]  /*222d0*/  IMAD.MOV.U32 R23, RZ, RZ, R18 ;  /* 0x000000ffff177224 */ /* 0x000fe200078e0012 */
[----:B------:R-:W-:Y:S02]  /*222e0*/  MOV R22, R19 ;  /* 0x0000001300167202 */ /* 0x000fe40000000f00 */
[----:B0-----:R-:W2:Y:S01]  /*222f0*/  LDL.LU R16, [R1+0x420] ;  /* 0x0004200001107983 */ /* 0x001ea20000300800 */
[----:B------:R-:W4:Y:S02]  /*22300*/  LDL.LU R2, [R1+0x424] ;  /* 0x0004240001027983 */ /* 0x000f240000300800 */
[C---:B---3--:R-:W-:Y:S02]  /*22310*/  FMUL R14, R3.reuse, R0 ;  /* 0x00000000030e7220 */ /* 0x048fe40000400000 */
[----:B------:R-:W3:Y:S01]  /*22320*/  LDL.LU R0, [R1+0x428] ;  /* 0x0004280001007983 */ /* 0x000ee20000300800 */
[----:B------:R-:W2:Y:S02]  /*22330*/  LDL.LU R19, [R1+0x42c] ;  /* 0x00042c0001137983 */ /* 0x000ea40000300800 */
[----:B------:R-:W2:Y:S02]  /*22340*/  LDL.LU R7, [R1+0x418] ;  /* 0x0004180001077983 */ /* 0x000ea40000300800 */
[----:B------:R0:W-:Y:S02]  /*22350*/  STL.64 [R1+0x1e78], R22 ;  /* 0x001e781601007387 */ /* 0x0001e40000100a00 */
[----:B0-----:R-:W2:Y:S01]  /*22360*/  LDL.LU R22, [R1+0x414] ;  /* 0x0004140001167983 */ /* 0x001ea20000300800 */
[----:B------:R-:W4:Y:S02]  /*22370*/  LDL.LU R23, [R1+0x14] ;  /* 0x0000140001177983 */ /* 0x000f240000300800 */
[----:B------:R0:W-:Y:S02]  /*22380*/  STL.64 [R1+0x1e70], R20 ;  /* 0x001e701401007387 */ /* 0x0001e40000100a00 */
[----:B0-----:R-:W2:Y:S01]  /*22390*/  LDL.LU.64 R20, [R1+0x1b0] ;  /* 0x0001b00001147983 */ /* 0x001ea20000300a00 */
[----:B------:R-:W-:-:S03]  /*223a0*/  FMUL R15, R3, R6 ;  /* 0x00000006030f7220 */ /* 0x000fc60000400000 */
[----:B------:R-:W2:Y:S01]  /*223b0*/  LDL.LU R6, [R1+0x41c] ;  /* 0x00041c0001067983 */ /* 0x000ea20000300800 */
[----:B------:R-:W-:Y:S01]  /*223c0*/  MOV R4, R29 ;  /* 0x0000001d00047202 */ /* 0x000fe20000000f00 */
[----:B------:R-:W-:Y:S02]  /*223d0*/  IMAD.MOV.U32 R5, RZ, RZ, R28 ;  /* 0x000000ffff057224 */ /* 0x000fe400078e001c */
[----:B--2---:R-:W-:Y:S03]  /*223e0*/  STL.64 [R1+0x1ee8], R6 ;  /* 0x001ee80601007387 */ /* 0x004fe60000100a00 */
[----:B------:R0:W-:Y:S02]  /*223f0*/  STL.64 [R1+0x1ee0], R4 ;  /* 0x001ee00401007387 */ /* 0x0001e40000100a00 */
[----:B0-----:R-:W2:Y:S01]  /*22400*/  LDL.LU.64 R4, [R1+0x100] ;  /* 0x0001000001047983 */ /* 0x001ea20000300a00 */
[----:B------:R0:W-:Y:S03]  /*22410*/  MUFU.EX2 R29, R25 ;  /* 0x00000019001d7308 */ /* 0x0001e60000000800 */
[----:B0-----:R-:W2:Y:S01]  /*22420*/  LDL.LU R25, [R1+0x410] ;  /* 0x0004100001197983 */ /* 0x001ea20000300800 */
[----:B----4-:R-:W-:-:S02]  /*22430*/  FMUL R17, R23, R2 ;  /* 0x0000000217117220 */ /* 0x010fc40000400000 */
[----:B---3--:R-:W-:Y:S01]  /*22440*/  FMUL R18, R3, R0 ;  /* 0x0000000003127220 */ /* 0x008fe20000400000 */
[----:B--2---:R-:W-:Y:S01]  /*22450*/  HMMA.16816.F32.BF16 R12, R8, R4, R12 ;  /* 0x00000004080c723c */ /* 0x004fe2000004180c */
[----:B------:R-:W-:Y:S02]  /*22460*/  MOV R2, R4 ;  /* 0x0000000400027202 */ /* 0x000fe40000000f00 */
[----:B------:R-:W-:Y:S11]  /*22470*/  MOV R0, R5 ;  /* 0x0000000500007202 */ /* 0x000ff60000000f00 */
[----:B------:R-:W-:Y:S09]  /*22480*/  @!UPT UIADD3 URZ, URZ, URZ, URZ ;  /* 0x0000003f3f3ff290 */ /* 0x000ff2000fffe03f */
[----:B------:R0:W-:Y:S01]  /*22490*/  STL.64 [R1+0x1e0], R12 ;  /* 0x0001e00c01007387 */ /* 0x0001e20000100a00 */
[----:B------:R-:W-:Y:S02]  /*224a0*/  STL.64 [R1+0x1e8], R14 ;  /* 0x0001e80e01007387 */ /* 0x000fe40000100a00 */
[----:B------:R-:W2:Y:S02]  /*224b0*/  LDL.LU.64 R6, [R1+0x1ee8] ;  /* 0x001ee80001067983 */ /* 0x000ea40000300a00 */
[----:B------:R-:W3:Y:S02]  /*224c0*/  LDL.LU.64 R4, [R1+0x1ee0] ;  /* 0x001ee00001047983 */ /* 0x000ee40000300a00 */
[----:B------:R-:W-:Y:S02]  /*224d0*/  FMUL R16, R23, R16 ;  /* 0x0000001017107220 */ /* 0x000fe40000400000 */
[----:B------:R-:W-:Y:S02]  /*224e0*/  FMUL R19, R3, R19 ;  /* 0x0000001303137220 */ /* 0x000fe40000400000 */
[----:B------:R-:W-:Y:S01]  /*224f0*/  FMUL R24, R24, 1.4426950216293334961 ;  /* 0x3fb8aa3b18187820 */ /* 0x000fe20000400000 */
[----:B------:R1:W-:Y:S03]  /*22500*/  STL.64 [R1+0x1eb0], R26 ;  /* 0x001eb01a01007387 */ /* 0x0003e60000100a00 */
[----:B------:R1:W4:Y:S01]  /*22510*/  MUFU.EX2 R28, R24 ;  /* 0x00000018001c7308 */ /* 0x0003220000000800 */
[----:B0-----:R-:W-:-:S02]  /*22520*/  FMUL R12, R23, R25 ;  /* 0x00000019170c7220 */ /* 0x001fc40000400000 */
[----:B-1----:R-:W-:Y:S01]  /*22530*/  HMMA.16816.F32.BF16 R24, R8, R20, R16 ;  /* 0x000000140818723c */ /* 0x002fe20000041810 */
[----:B------:R-:W-:-:S06]  /*22540*/  FMUL R13, R23, R22 ;  /* 0x00000016170d7220 */ /* 0x000fcc0000400000 */
[----:B------:R-:W-:Y:S01]  /*22550*/  IMAD.MOV.U32 R17, RZ, RZ, R20 ;  /* 0x000000ffff117224 */ /* 0x000fe200078e0014 */
[----:B------:R-:W-:Y:S11]  /*22560*/  MOV R16, R21 ;  /* 0x0000001500107202 */ /* 0x000ff60000000f00 */
[----:B------:R-:W-:Y:S04]  /*22570*/  @!UPT UIADD3 URZ, URZ, URZ, URZ ;  /* 0x0000003f3f3ff290 */ /* 0x000fe8000fffe03f */
[----:B------:R-:W-:Y:S01]  /*22580*/  STL.64 [R1+0x1d0], R24 ;  /* 0x0001d01801007387 */ /* 0x000fe20000100a00 */
[----:B------:R-:W-:Y:S02]  /*22590*/  STL.64 [R1+0x1d8], R26 ;  /* 0x0001d81a01007387 */ /* 0x000fe40000100a00 */
[----:B------:R0:W-:Y:S02]  /*225a0*/  STL.64 [R1+0x1e98], R16 ;  /* 0x001e981001007387 */ /* 0x0001e40000100a00 */
[----:B0-----:R-:W4:Y:S01]  /*225b0*/  LDL.LU R16, [R1+0x140] ;  /* 0x0001400001107983 */ /* 0x001f220000300800 */
[----:B------:R-:W4:Y:S02]  /*225c0*/  LDL.LU R17, [R1+0x144] ;  /* 0x0001440001117983 */ /* 0x000f240000300800 */
[----:B------:R-:W4:Y:S02]  /*225d0*/  LDL.LU R27, [R1+0x408] ;  /* 0x00040800011b7983 */ /* 0x000f240000300800 */
[----:B------:R-:W4:Y:S01]  /*225e0*/  LDL.LU R26, [R1+0x40c] ;  /* 0x00040c00011a7983 */ /* 0x000f220000300800 */
[----:B------:R-:W4:Y:S01]  /*225f0*/  LDL.LU R23, [R1+0x3f0] ;  /* 0x0003f00001177983 */ /* 0x000f220000300800 */
[----:B------:R-:W4:Y:S02]  /*22600*/  LDL.LU R22, [R1+0x3f4] ;  /* 0x0003f40001167983 */ /* 0x000f240000300800 */
[----:B------:R-:W4:Y:S02]  /*22610*/  LDL.LU R19, [R1+0x3f8] ;  /* 0x0003f80001137983 */ /* 0x000f240000300800 */
[----:B------:R-:W4:Y:S01]  /*22620*/  LDL.LU R18, [R1+0x3fc] ;  /* 0x0003fc0001127983 */ /* 0x000f220000300800 */
[----:B------:R0:W-:Y:S01]  /*22630*/  STL [R1+0x1818], R3 ;  /* 0x0018180301007387 */ /* 0x0001e20000100800 */
[----:B--2---:R-:W-:-:S02]  /*22640*/  FMUL R14, R3, R7 ;  /* 0x00000007030e7220 */ /* 0x004fc40000400000 */
[----:B------:R-:W-:Y:S02]  /*22650*/  FMUL R15, R3, R6 ;  /* 0x00000006030f7220 */ /* 0x000fe40000400000 */
[----:B0-----:R-:W2:Y:S01]  /*22660*/  LDL.LU R3, [R1+0x404] ;  /* 0x0004040001037983 */ /* 0x001ea20000300800 */
[----:B------:R-:W2:Y:S04]  /*22670*/  LDL.LU.64 R6, [R1+0x1ed8] ;  /* 0x001ed80001067983 */ /* 0x000ea80000300a00 */
[----:B---3--:R-:W-:Y:S01]  /*22680*/  HMMA.16816.F32.BF16 R8, R8, R4, R12 ;  /* 0x000000040808723c */ /* 0x008fe2000004180c */
[----:B------:R-:W3:Y:S01]  /*22690*/  LDL.LU.64 R4, [R1+0x1ed0] ;  /* 0x001ed00001047983 */ /* 0x000ee20000300a00 */
[----:B------:R-:W3:Y:S02]  /*226a0*/  LDL.LU R15, [R1+0x400] ;  /* 0x00040000010f7983 */ /* 0x000ee40000300800 */
[----:B------:R-:W3:Y:S11]  /*226b0*/  LDL.LU R12, [R1+0x150] ;  /* 0x00015000010c7983 */ /* 0x000ef60000300800 */
[----:B------:R-:W-:Y:S08]  /*226c0*/  @!UPT UIADD3 URZ, URZ, URZ, URZ ;  /* 0x0000003f3f3ff290 */ /* 0x000ff0000fffe03f */
[----:B------:R-:W-:Y:S01]  /*226d0*/  STL.64 [R1+0x1c0], R8 ;  /* 0x0001c00801007387 */ /* 0x000fe20000100a00 */
[----:B------:R4:W-:Y:S02]  /*226e0*/  STL.64 [R1+0x1c8], R10 ;  /* 0x0001c80a01007387 */ /* 0x0009e40000100a00 */
[----:B------:R-:W3:Y:S02]  /*226f0*/  LDL.LU R13, [R1+0x154] ;  /* 0x00015400010d7983 */ /* 0x000ee40000300800 */
[----:B------:R-:W3:Y:S01]  /*22700*/  LDL.LU R20, [R1+0xf0] ;  /* 0x0000f00001147983 */ /* 0x000ee20000300800 */
[----:B------:R-:W3:Y:S01]  /*22710*/  LDL.LU R21, [R1+0xf4] ;  /* 0x0000f40001157983 */ /* 0x000ee20000300800 */
[----:B------:R-:W3:Y:S02]  /*22720*/  LDL.LU R24, [R1+0x110] ;  /* 0x0001100001187983 */ /* 0x000ee40000300800 */
[----:B------:R-:W3:Y:S02]  /*22730*/  LDL.LU R25, [R1+0x114] ;  /* 0x0001140001197983 */ /* 0x000ee40000300800 */
[----:B----4-:R-:W-:-:S02]  /*22740*/  FMUL R10, R28, R27 ;  /* 0x0000001b1c0a7220 */ /* 0x010fc40000400000 */
[----:B------:R-:W-:Y:S02]  /*22750*/  FMUL R11, R28, R26 ;  /* 0x0000001a1c0b7220 */ /* 0x000fe40000400000 */
[C---:B--2---:R-:W-:Y:S02]  /*22760*/  FMUL R9, R29.reuse, R3 ;  /* 0x000000031d097220 */ /* 0x044fe40000400000 */
[----:B---3--:R-:W-:-:S07]  /*22770*/  FMUL R8, R29, R15 ;  /* 0x0000000f1d087220 */ /* 0x008fce0000400000 */
[----:B------:R-:W-:Y:S01]  /*22780*/  HMMA.16816.F32.BF16 R12, R4, R12, R8 ;  /* 0x0000000c040c723c */ /* 0x000fe20000041808 */
[----:B------:R0:W-:Y:S04]  /*22790*/  STL.64 [R1+0x1eb8], R24 ;  /* 0x001eb81801007387 */ /* 0x0001e80000100a00 */
[----:B0-----:R-:W2:Y:S01]  /*227a0*/  LDL.LU R24, [R1+0x120] ;  /* 0x0001200001187983 */ /* 0x001ea20000300800 */
[----:B------:R-:W2:Y:S11]  /*227b0*/  LDL.LU R25, [R1+0x124] ;  /* 0x0001240001197983 */ /* 0x000eb60000300800 */
[----:B------:R-:W-:Y:S06]  /*227c0*/  @!UPT UIADD3 URZ, URZ, URZ, URZ ;  /* 0x0000003f3f3ff290 */ /* 0x000fec000fffe03f */
[----:B------:R-:W-:Y:S01]  /*227d0*/  STL.64 [R1+0x190], R12 ;  /* 0x0001900c01007387 */ /* 0x000fe20000100a00 */
[----:B------:R0:W-:Y:S03]  /*227e0*/  STL.64 [R1+0x198], R14 ;  /* 0x0001980e01007387 */ /* 0x0001e60000100a00 */
[----:B0-----:R-:W3:Y:S01]  /*227f0*/  LDL.LU R14, [R1+0x430] ;  /* 0x00043000010e7983 */ /* 0x001ee20000300800 */
[----:B------:R-:W4:Y:S02]  /*22800*/  LDL.LU R13, [R1+0x434] ;  /* 0x00043400010d7983 */ /* 0x000f240000300800 */
[----:B------:R-:W2:Y:S02]  /*22810*/  LDL.LU R12, [R1+0x438] ;  /* 0x00043800010c7983 */ /* 0x000ea40000300800 */
[----:B------:R-:W2:Y:S01]  /*22820*/  LDL.LU R3, [R1+0x43c] ;  /* 0x00043c0001037983 */ /* 0x000ea20000300800 */
[----:B------:R-:W2:Y:S01]  /*22830*/  LDL.LU R26, [R1+0x440] ;  /* 0x00044000011a7983 */ /* 0x000ea20000300800 */
[----:B------:R-:W-:-:S02]  /*22840*/  FMUL R8, R29, R23 ;  /* 0x000000171d087220 */ /* 0x000fc40000400000 */
[----:B------:R-:W-:Y:S02]  /*22850*/  FMUL R9, R29, R22 ;  /* 0x000000161d097220 */ /* 0x000fe40000400000 */
[C---:B------:R-:W-:Y:S02]  /*22860*/  FMUL R10, R28.reuse, R19 ;  /* 0x000000131c0a7220 */ /* 0x040fe40000400000 */
[----:B------:R-:W-:-:S07]  /*22870*/  FMUL R11, R28, R18 ;  /* 0x000000121c0b7220 */ /* 0x000fce0000400000 */
[----:B------:R-:W-:Y:S01]  /*22880*/  HMMA.16816.F32.BF16 R8, R4, R16, R8 ;  /* 0x000000100408723c */ /* 0x000fe20000041808 */
[----:B--2---:R-:W-:Y:S11]  /*22890*/  STL [R1+0x1ec8], R26 ;  /* 0x001ec81a01007387 */ /* 0x004ff60000100800 */
[----:B------:R-:W-:Y:S11]  /*228a0*/  @!UPT UIADD3 URZ, URZ, URZ, URZ ;  /* 0x0000003f3f3ff290 */ /* 0x000ff6000fffe03f */
[----:B------:R-:W-:Y:S02]  /*228b0*/  STL.64 [R1+0x180], R8 ;  /* 0x0001800801007387 */ /* 0x000fe40000100a00 */
[----:B------:R-:W-:Y:S02]  /*228c0*/  STL.64 [R1+0x188], R10 ;  /* 0x0001880a01007387 */ /* 0x000fe40000100a00 */
[----:B------:R0:W-:Y:S02]  /*228d0*/  STL.64 [R1+0x1ec0], R24 ;  /* 0x001ec01801007387 */ /* 0x0001e40000100a00 */
[----:B0-----:R-:W2:Y:S01]  /*228e0*/  LDL.LU R24, [R1+0x130] ;  /* 0x0001300001187983 */ /* 0x001ea20000300800 */
        /* <DEDUP_REMOVED lines=8> */
[----:B---3--:R-:W-:-:S02]  /*22970*/  FMUL R8, R29, R14 ;  /* 0x0000000e1d087220 */ /* 0x008fc40000400000 */
[C---:B----4-:R-:W-:Y:S02]  /*22980*/  FMUL R9, R29.reuse, R13 ;  /* 0x0000000d1d097220 */ /* 0x050fe40000400000 */
[----:B------:R-:W3:Y:S02]  /*22990*/  LDL.LU R14, [R1+0x460] ;  /* 0x00046000010e7983 */ /* 0x000ee40000300800 */
[C---:B------:R-:W-:Y:S01]  /*229a0*/  FMUL R10, R28.reuse, R12 ;  /* 0x0000000c1c0a7220 */ /* 0x040fe20000400000 */
[----:B------:R-:W4:Y:S01]  /*229b0*/  LDL.LU R13, [R1+0x464] ;  /* 0x00046400010d7983 */ /* 0x000f220000300800 */
[C---:B------:R-:W-:Y:S02]  /*229c0*/  FMUL R11, R28.reuse, R3 ;  /* 0x000000031c0b7220 */ /* 0x040fe40000400000 */
[----:B------:R-:W3:Y:S02]  /*229d0*/  LDL.LU R12, [R1+0x468] ;  /* 0x00046800010c7983 */ /* 0x000ee40000300800 */
[----:B------:R-:W3:Y:S01]  /*229e0*/  LDL.LU R3, [R1+0x46c] ;  /* 0x00046c0001037983 */ /* 0x000ee20000300800 */
[----:B------:R-:W3:Y:S02]  /*229f0*/  LDL.LU R26, [R1+0x1ec8] ;  /* 0x001ec800011a7983 */ /* 0x000ee40000300800 */
[----:B--2---:R-:W-:Y:S02]  /*22a00*/  HMMA.16816.F32.BF16 R8, R4, R24, R8 ;  /* 0x000000180408723c */ /* 0x004fe40000041808 */
[----:B------:R-:W2:Y:S11]  /*22a10*/  LDL.LU.64 R24, [R1+0x1ec0] ;  /* 0x001ec00001187983 */ /* 0x000eb60000300a00 */
[----:B------:R-:W-:Y:S10]  /*22a20*/  @!UPT UIADD3 URZ, URZ, URZ, URZ ;  /* 0x0000003f3f3ff290 */ /* 0x000ff4000fffe03f */
[----:B------:R3:W-:Y:S01]  /*22a30*/  STL.64 [R1+0x170], R8 ;  /* 0x0001700801007387 */ /* 0x0007e20000100a00 */
[----:B------:R0:W-:Y:S02]  /*22a40*/  STL.64 [R1+0x178], R10 ;  /* 0x0001780a01007387 */ /* 0x0001e40000100a00 */
[C---:B---3--:R-:W-:Y:S02]  /*22a50*/  FMUL R8, R29.reuse, R26 ;  /* 0x0000001a1d087220 */ /* 0x048fe40000400000 */
[----:B------:R-:W-:Y:S02]  /*22a60*/  FMUL R9, R29, R23 ;  /* 0x000000171d097220 */ /* 0x000fe40000400000 */
[C---:B0-----:R-:W-:Y:S02]  /*22a70*/  FMUL R10, R28.reuse, R17 ;  /* 0x000000111c0a7220 */ /* 0x041fe40000400000 */
[----:B------:R-:W-:-:S07]  /*22a80*/  FMUL R11, R28, R16 ;  /* 0x000000101c0b7220 */ /* 0x000fce0000400000 */
[----:B--2---:R-:W-:Y:S01]  /*22a90*/  HMMA.16816.F32.BF16 R8, R4, R24, R8 ;  /* 0x000000180408723c */ /* 0x004fe20000041808 */
[----:B------:R-:W2:Y:S01]  /*22aa0*/  LDL.LU.64 R24, [R1+0x1eb8] ;  /* 0x001eb80001187983 */ /* 0x000ea20000300a00 */
[----:B------:R-:W3:Y:S11]  /*22ab0*/  LDL.LU R16, [R1+0xc0] ;  /* 0x0000c00001107983 */ /* 0x000ef60000300800 */
[----:B------:R-:W-:Y:S10]  /*22ac0*/  @!UPT UIADD3 URZ, URZ, URZ, URZ ;  /* 0x0000003f3f3ff290 */ /* 0x000ff4000fffe03f */
[----:B------:R0:W-:Y:S01]  /*22ad0*/  STL.64 [R1+0x160], R8 ;  /* 0x0001600801007387 */ /* 0x0001e20000100a00 */
[----:B------:R1:W-:Y:S02]  /*22ae0*/  STL.64 [R1+0x168], R10 ;  /* 0x0001680a01007387 */ /* 0x0003e40000100a00 */
[----:B------:R-:W3:Y:S02]  /*22af0*/  LDL.LU R17, [R1+0xc4] ;  /* 0x0000c40001117983 */ /* 0x000ee40000300800 */
[----:B------:R-:W3:Y:S02]  /*22b00*/  LDL.LU.64 R26, [R1+0x1eb0] ;  /* 0x001eb000011a7983 */ /* 0x000ee40000300a00 */
[C---:B0-----:R-:W-:Y:S02]  /*22b10*/  FMUL R8, R29.reuse, R22 ;  /* 0x000000161d087220 */ /* 0x041fe40000400000 */
[----:B------:R-:W-:Y:S02]  /*22b20*/  FMUL R9, R29, R19 ;  /* 0x000000131d097220 */ /* 0x000fe40000400000 */
[----:B-1----:R-:W-:-:S02]  /*22b30*/  FMUL R10, R28, R18 ;  /* 0x000000121c0a7220 */ /* 0x002fc40000400000 */
[----:B------:R-:W-:-:S07]  /*22b40*/  FMUL R11, R28, R15 ;  /* 0x0000000f1c0b7220 */ /* 0x000fce0000400000 */
[C---:B--2---:R-:W-:Y:S11]  /*22b50*/  HMMA.16816.F32.BF16 R8, R4.reuse, R24, R8 ;  /* 0x000000180408723c */ /* 0x044ff60000041808 */
[----:B------:R-:W-:Y:S11]  /*22b60*/  @!UPT UIADD3 URZ, URZ, URZ, URZ ;  /* 0x0000003f3f3ff290 */ /* 0x000ff6000fffe03f */
[----:B------:R-:W-:Y:S01]  /*22b70*/  @!UPT UIADD3 URZ, URZ, URZ, URZ ;  /* 0x0000003f3f3ff290 */ /* 0x000fe2000fffe03f */
[----:B------:R0:W-:Y:S01]  /*22b80*/  STL.64 [R1+0x80], R8 ;  /* 0x0000800801007387 */ /* 0x0001e20000100a00 */
[----:B------:R1:W-:Y:S02]  /*22b90*/  STL.64 [R1+0x88], R10 ;  /* 0x0000880a01007387 */ /* 0x0003e40000100a00 */
[----:B------:R-:W2:Y:S02]  /*22ba0*/  LDL.LU R15, [R1+0x470] ;  /* 0x00047000010f7983 */ /* 0x000ea40000300800 */
[C---:B0-----:R-:W-:Y:S02]  /*22bb0*/  FMUL R8, R29.reuse, R14 ;  /* 0x0000000e1d087220 */ /* 0x041fe40000400000 */
[C---:B----4-:R-:W-:Y:S02]  /*22bc0*/  FMUL R9, R29.reuse, R13 ;  /* 0x0000000d1d097220 */ /* 0x050fe40000400000 */
[C---:B-1----:R-:W-:Y:S02]  /*22bd0*/  FMUL R10, R28.reuse, R12 ;  /* 0x0000000c1c0a7220 */ /* 0x042fe40000400000 */
[----:B------:R-:W-:Y:S01]  /*22be0*/  FMUL R11, R28, R3 ;  /* 0x000000031c0b7220 */ /* 0x000fe20000400000 */
[----:B------:R-:W4:Y:S06]  /*22bf0*/  LDL.LU R14, [R1+0x474] ;  /* 0x00047400010e7983 */ /* 0x000f2c0000300800 */
[----:B------:R-:W-:Y:S11]  /*22c00*/  HMMA.16816.F32.BF16 R8, R4, R20, R8 ;  /* 0x000000140408723c */ /* 0x000ff60000041808 */
[----:B------:R-:W-:Y:S11]  /*22c10*/  @!UPT UIADD3 URZ, URZ, URZ, URZ ;  /* 0x0000003f3f3ff290 */ /* 0x000ff6000fffe03f */
[----:B------:R-:W-:Y:S01]  /*22c20*/  @!UPT UIADD3 URZ, URZ, URZ, URZ ;  /* 0x0000003f3f3ff290 */ /* 0x000fe2000fffe03f */
[----:B------:R-:W-:Y:S01]  /*22c30*/  STL.64 [R1+0x70], R8 ;  /* 0x0000700801007387 */ /* 0x000fe20000100a00 */
[----:B------:R-:W-:Y:S02]  /*22c40*/  STL.64 [R1+0x78], R10 ;  /* 0x0000780a01007387 */ /* 0x000fe40000100a00 */
[----:B------:R-:W2:Y:S02]  /*22c50*/  LDL.LU R13, [R1+0x478] ;  /* 0x00047800010d7983 */ /* 0x000ea40000300800 */
[----:B------:R-:W2:Y:S01]  /*22c60*/  LDL.LU R3, [R1+0x47c] ;  /* 0x00047c0001037983 */ /* 0x000ea20000300800 */
[----:B------:R-:W2:Y:S01]  /*22c70*/  LDL.LU R24, [R1+0x90] ;  /* 0x0000900001187983 */ /* 0x000ea20000300800 */
[----:B------:R-:W2:Y:S02]  /*22c80*/  LDL.LU R25, [R1+0x94] ;  /* 0x0000940001197983 */ /* 0x000ea40000300800 */
[----:B------:R-:W2:Y:S02]  /*22c90*/  LDL.LU R22, [R1+0x480] ;  /* 0x0004800001167983 */ /* 0x000ea40000300800 */
[----:B------:R-:W2:Y:S01]  /*22ca0*/  LDL.LU R19, [R1+0x484] ;  /* 0x0004840001137983 */ /* 0x000ea20000300800 */
[----:B------:R-:W2:Y:S04]  /*22cb0*/  LDL.LU R18, [R1+0x488] ;  /* 0x0004880001127983 */ /* 0x000ea80000300800 */
[----:B--2---:R-:W-:Y:S01]  /*22cc0*/  STL.64 [R1+0x1ea8], R18 ;  /* 0x001ea81201007387 */ /* 0x004fe20000100a00 */
[----:B---3--:R0:W-:Y:S03]  /*22cd0*/  STL.64 [R1+0x1ea0], R16 ;  /* 0x001ea01001007387 */ /* 0x0081e60000100a00 */
[----:B0-----:R-:W2:Y:S01]  /*22ce0*/  LDL.LU R16, [R1+0xe0] ;  /* 0x0000e00001107983 */ /* 0x001ea20000300800 */
[----:B------:R-:W2:Y:S02]  /*22cf0*/  LDL.LU R17, [R1+0xe4] ;  /* 0x0000e40001117983 */ /* 0x000ea40000300800 */
[----:B------:R-:W3:Y:S02]  /*22d00*/  LDL.LU R12, [R1+0x48c] ;  /* 0x00048c00010c7983 */ /* 0x000ee40000300800 */
[----:B------:R0:W-:Y:S02]  /*22d10*/  STL.64 [R1+0x1e80], R24 ;  /* 0x001e801801007387 */ /* 0x0001e40000100a00 */
[----:B------:R-:W-:-:S02]  /*22d20*/  FMUL R8, R29, R15 ;  /* 0x0000000f1d087220 */ /* 0x000fc40000400000 */
[C---:B----4-:R-:W-:Y:S02]  /*22d30*/  FMUL R9, R29.reuse, R14 ;  /* 0x0000000e1d097220 */ /* 0x050fe40000400000 */
[C---:B------:R-:W-:Y:S02]  /*22d40*/  FMUL R10, R28.reuse, R13 ;  /* 0x0000000d1c0a7220 */ /* 0x040fe40000400000 */
[C---:B------:R-:W-:Y:S01]  /*22d50*/  FMUL R11, R28.reuse, R3 ;  /* 0x000000031c0b7220 */ /* 0x040fe20000400000 */
[----:B0-----:R-:W4:Y:S01]  /*22d60*/  LDL.LU R24, [R1+0xa0] ;  /* 0x0000a00001187983 */ /* 0x001f220000300800 */
[----:B------:R-:W4:Y:S02]  /*22d70*/  LDL.LU R25, [R1+0xa4] ;  /* 0x0000a40001197983 */ /* 0x000f240000300800 */
[----:B------:R-:W3:Y:S03]  /*22d80*/  LDL.LU.64 R18, [R1+0x1ea8] ;  /* 0x001ea80001127983 */ /* 0x000ee60000300a00 */
[----:B--2---:R-:W-:Y:S01]  /*22d90*/  HMMA.16816.F32.BF16 R8, R4, R16, R8 ;  /* 0x000000100408723c */ /* 0x004fe20000041808 */
[----:B------:R-:W2:Y:S01]  /*22da0*/  LDL.LU.64 R16, [R1+0x1ea0] ;  /* 0x001ea00001107983 */ /* 0x000ea20000300a00 */
[----:B------:R-:W4:Y:S02]  /*22db0*/  LDL.LU R15, [R1+0x490] ;  /* 0x00049000010f7983 */ /* 0x000f240000300800 */
[----:B------:R-:W4:Y:S01]  /*22dc0*/  LDL.LU R14, [R1+0x494] ;  /* 0x00049400010e7983 */ /* 0x000f220000300800 */
[----:B------:R-:W-:Y:S01]  /*22dd0*/  MOV R20, R27 ;  /* 0x0000001b00147202 */ /* 0x000fe20000000f00 */
[----:B------:R-:W-:Y:S11]  /*22de0*/  IMAD.MOV.U32 R21, RZ, RZ, R26 ;  /* 0x000000ffff157224 */ /* 0x000ff600078e001a */
[----:B------:R-:W-:Y:S06]  /*22df0*/  @!UPT UIADD3 URZ, URZ, URZ, URZ ;  /* 0x0000003f3f3ff290 */ /* 0x000fec000fffe03f */
[----:B------:R0:W-:Y:S01]  /*22e00*/  STL.64 [R1+0x60], R8 ;  /* 0x0000600801007387 */ /* 0x0001e20000100a00 */
[----:B------:R1:W-:Y:S02]  /*22e10*/  STL.64 [R1+0x68], R10 ;  /* 0x0000680a01007387 */ /* 0x0003e40000100a00 */
[----:B------:R-:W4:Y:S02]  /*22e20*/  LDL.LU R13, [R1+0x498] ;  /* 0x00049800010d7983 */ /* 0x000f240000300800 */
[----:B------:R-:W4:Y:S02]  /*22e30*/  LDL.LU R3, [R1+0x49c] ;  /* 0x00049c0001037983 */ /* 0x000f240000300800 */
[C---:B0-----:R-:W-:Y:S02]  /*22e40*/  FMUL R8, R29.reuse, R22 ;  /* 0x000000161d087220 */ /* 0x041fe40000400000 */
[----:B---3--:R-:W-:Y:S02]  /*22e50*/  FMUL R9, R29, R19 ;  /* 0x000000131d097220 */ /* 0x008fe40000400000 */
[----:B-1----:R-:W-:-:S02]  /*22e60*/  FMUL R10, R28, R18 ;  /* 0x000000121c0a7220 */ /* 0x002fc40000400000 */
[----:B------:R-:W-:-:S07]  /*22e70*/  FMUL R11, R28, R12 ;  /* 0x0000000c1c0b7220 */ /* 0x000fce0000400000 */
[----:B--2---:R-:W-:Y:S01]  /*22e80*/  HMMA.16816.F32.BF16 R8, R4, R16, R8 ;  /* 0x000000100408723c */ /* 0x004fe20000041808 */
[----:B------:R-:W2:Y:S01]  /*22e90*/  LDL.LU.64 R16, [R1+0x1e98] ;  /* 0x001e980001107983 */ /* 0x000ea20000300a00 */
[----:B------:R-:W3:Y:S02]  /*22ea0*/  LDL.LU R27, [R1+0x4a4] ;  /* 0x0004a400011b7983 */ /* 0x000ee40000300800 */
[----:B------:R-:W3:Y:S11]  /*22eb0*/  LDL.LU R26, [R1+0x4a8] ;  /* 0x0004a800011a7983 */ /* 0x000ef60000300800 */
[----:B------:R-:W-:Y:S08]  /*22ec0*/  @!UPT UIADD3 URZ, URZ, URZ, URZ ;  /* 0x0000003f3f3ff290 */ /* 0x000ff0000fffe03f */
[----:B------:R-:W-:Y:S01]  /*22ed0*/  STL.64 [R1+0x50], R8 ;  /* 0x0000500801007387 */ /* 0x000fe20000100a00 */
[----:B------:R-:W-:Y:S03]  /*22ee0*/  STL.64 [R1+0x58], R10 ;  /* 0x0000580a01007387 */ /* 0x000fe60000100a00 */
[----:B---3--:R-:W-:Y:S01]  /*22ef0*/  STL.64 [R1+0x1e90], R26 ;  /* 0x001e901a01007387 */ /* 0x008fe20000100a00 */
[----:B----4-:R0:W-:Y:S03]  /*22f00*/  STL.64 [R1+0x1e88], R24 ;  /* 0x001e881801007387 */ /* 0x0101e60000100a00 */
[----:B0-----:R-:W3:Y:S01]  /*22f10*/  LDL.LU R24, [R1+0xb0] ;  /* 0x0000b00001187983 */ /* 0x001ee20000300800 */
[----:B------:R-:W3:Y:S02]  /*22f20*/  LDL.LU R25, [R1+0xb4] ;  /* 0x0000b40001197983 */ /* 0x000ee40000300800 */
[----:B------:R-:W-:-:S02]  /*22f30*/  FMUL R8, R29, R15 ;  /* 0x0000000f1d087220 */ /* 0x000fc40000400000 */
[C---:B------:R-:W-:Y:S02]  /*22f40*/  FMUL R9, R29.reuse, R14 ;  /* 0x0000000e1d097220 */ /* 0x040fe40000400000 */
[C---:B------:R-:W-:Y:S02]  /*22f50*/  FMUL R10, R28.reuse, R13 ;  /* 0x0000000d1c0a7220 */ /* 0x040fe40000400000 */
[C---:B------:R-:W-:Y:S01]  /*22f60*/  FMUL R11, R28.reuse, R3 ;  /* 0x000000031c0b7220 */ /* 0x040fe20000400000 */
[----:B------:R-:W4:Y:S01]  /*22f70*/  LDL.LU R12, [R1+0x4ac] ;  /* 0x0004ac00010c7983 */ /* 0x000f220000300800 */
[----:B------:R-:W2:Y:S02]  /*22f80*/  LDL.LU R23, [R1+0x4b0] ;  /* 0x0004b00001177983 */ /* 0x000ea40000300800 */
[----:B------:R-:W2:Y:S02]  /*22f90*/  LDL.LU R22, [R1+0x4b4] ;  /* 0x0004b40001167983 */ /* 0x000ea40000300800 */
[----:B------:R-:W2:Y:S01]  /*22fa0*/  LDL.LU R19, [R1+0x4b8] ;  /* 0x0004b80001137983 */ /* 0x000ea20000300800 */
[----:B------:R-:W2:Y:S01]  /*22fb0*/  LDL.LU R18, [R1+0x4bc] ;  /* 0x0004bc0001127983 */ /* 0x000ea20000300800 */
[----:B------:R-:W2:Y:S01]  /*22fc0*/  LDL.LU.64 R26, [R1+0x1e90] ;  /* 0x001e9000011a7983 */ /* 0x000ea20000300a00 */
[----:B---3--:R-:W-:Y:S02]  /*22fd0*/  HMMA.16816.F32.BF16 R8, R4, R24, R8 ;  /* 0x000000180408723c */ /* 0x008fe40000041808 */
[----:B------:R-:W3:Y:S11]  /*22fe0*/  LDL.LU.64 R24, [R1+0x1e88] ;  /* 0x001e880001187983 */ /* 0x000ef60000300a00 */
[----:B------:R-:W-:Y:S10]  /*22ff0*/  @!UPT UIADD3 URZ, URZ, URZ, URZ ;  /* 0x0000003f3f3ff290 */ /* 0x000ff4000fffe03f */
[----:B------:R-:W-:Y:S01]  /*23000*/  STL.64 [R1+0x30], R8 ;  /* 0x0000300801007387 */ /* 0x000fe20000100a00 */
[----:B------:R0:W-:Y:S03]  /*23010*/  STL.64 [R1+0x38], R10 ;  /* 0x0000380a01007387 */ /* 0x0001e60000100a00 */
[----:B0-----:R-:W3:Y:S01]  /*23020*/  LDL.LU R11, [R1+0x4a0] ;  /* 0x0004a000010b7983 */ /* 0x001ee20000300800 */
[C---:B--2---:R-:W-:Y:S02]  /*23030*/  FMUL R9, R29.reuse, R27 ;  /* 0x0000001b1d097220 */ /* 0x044fe40000400000 */
[----:B------:R-:W-:Y:S02]  /*23040*/  FMUL R10, R28, R26 ;  /* 0x0000001a1c0a7220 */ /* 0x000fe40000400000 */
[----:B------:R-:W2:Y:S01]  /*23050*/  LDL.LU R15, [R1+0x4c0] ;  /* 0x0004c000010f7983 */ /* 0x000ea20000300800 */
[----:B------:R-:W2:Y:S01]  /*23060*/  LDL.LU R14, [R1+0x4c4] ;  /* 0x0004c400010e7983 */ /* 0x000ea20000300800 */
[----:B------:R-:W2:Y:S02]  /*23070*/  LDL.LU R13, [R1+0x4c8] ;  /* 0x0004c800010d7983 */ /* 0x000ea40000300800 */
[----:B------:R-:W2:Y:S02]  /*23080*/  LDL.LU R3, [R1+0x4cc] ;  /* 0x0004cc0001037983 */ /* 0x000ea40000300800 */
[----:B---3--:R-:W-:-:S02]  /*23090*/  FMUL R8, R29, R11 ;  /* 0x0000000b1d087220 */ /* 0x008fc40000400000 */
[C---:B----4-:R-:W-:Y:S02]  /*230a0*/  FMUL R11, R28.reuse, R12 ;  /* 0x0000000c1c0b7220 */ /* 0x050fe40000400000 */
[----:B------:R-:W3:Y:S05]  /*230b0*/  LDL.LU R12, [R1+0x4d0] ;  /* 0x0004d000010c7983 */ /* 0x000eea0000300800 */
[----:B------:R-:W-:Y:S01]  /*230c0*/  HMMA.16816.F32.BF16 R8, R4, R24, R8 ;  /* 0x000000180408723c */ /* 0x000fe20000041808 */
[----:B------:R-:W4:Y:S04]  /*230d0*/  LDL.LU.64 R24, [R1+0x1e80] ;  /* 0x001e800001187983 */ /* 0x000f280000300a00 */
[----:B------:R-:W0:Y:S11]  /*230e0*/  S2R R26, SR_TID.X ;  /* 0x00000000001a7919 */ /* 0x000e360000002100 */
[----:B------:R-:W-:Y:S07]  /*230f0*/  @!UPT UIADD3 URZ, URZ, URZ, URZ ;  /* 0x0000003f3f3ff290 */ /* 0x000fee000fffe03f */
[----:B------:R1:W-:Y:S01]  /*23100*/  STL.64 [R1+0x20], R8 ;  /* 0x0000200801007387 */ /* 0x0003e20000100a00 */
[----:B------:R0:W-:Y:S02]  /*23110*/  STL.64 [R1+0x28], R10 ;  /* 0x0000280a01007387 */ /* 0x0001e40000100a00 */
[C---:B-1----:R-:W-:Y:S02]  /*23120*/  FMUL R8, R29.reuse, R23 ;  /* 0x000000171d087220 */ /* 0x042fe40000400000 */
[----:B------:R-:W-:Y:S02]  /*23130*/  FMUL R9, R29, R22 ;  /* 0x000000161d097220 */ /* 0x000fe40000400000 */
[C---:B0-----:R-:W-:Y:S02]  /*23140*/  FMUL R10, R28.reuse, R19 ;  /* 0x000000131c0a7220 */ /* 0x041fe40000400000 */
[----:B------:R-:W-:Y:S01]  /*23150*/  FMUL R11, R28, R18 ;  /* 0x000000121c0b7220 */ /* 0x000fe20000400000 */
[----:B------:R-:W-:-:S06]  /*23160*/  SHF.L.U32 R27, R26, 0x7, RZ ;  /* 0x000000071a1b7819 */ /* 0x000fcc00000006ff */
[----:B----4-:R-:W-:Y:S01]  /*23170*/  HMMA.16816.F32.BF16 R8, R4, R24, R8 ;  /* 0x000000180408723c */ /* 0x010fe20000041808 */
[----:B------:R-:W4:Y:S01]  /*23180*/  LDL.LU R25, [R1+0x4d4] ;  /* 0x0004d40001197983 */ /* 0x000f220000300800 */
[----:B------:R-:W4:Y:S11]  /*23190*/  LDL.LU R19, [R1+0x4d8] ;  /* 0x0004d80001137983 */ /* 0x000f360000300800 */
[----:B------:R-:W-:Y:S10]  /*231a0*/  @!UPT UIADD3 URZ, URZ, URZ, URZ ;  /* 0x0000003f3f3ff290 */ /* 0x000ff4000fffe03f */
[----:B------:R2:W-:Y:S01]  /*231b0*/  STL.64 [R1+0x10], R8 ;  /* 0x0000100801007387 */ /* 0x0005e20000100a00 */
[----:B------:R0:W-:Y:S02]  /*231c0*/  STL.64 [R1+0x18], R10 ;  /* 0x0000180a01007387 */ /* 0x0001e40000100a00 */
[----:B------:R-:W4:Y:S02]  /*231d0*/  LDL.LU R18, [R1+0x4dc] ;  /* 0x0004dc0001127983 */ /* 0x000f240000300800 */
[----:B------:R-:W4:Y:S02]  /*231e0*/  LDL.LU.64 R22, [R1+0x1e78] ;  /* 0x001e780001167983 */ /* 0x000f240000300a00 */
[C---:B--2---:R-:W-:Y:S02]  /*231f0*/  FMUL R8, R29.reuse, R15 ;  /* 0x0000000f1d087220 */ /* 0x044fe40000400000 */
[----:B------:R-:W-:Y:S02]  /*23200*/  FMUL R9, R29, R14 ;  /* 0x0000000e1d097220 */ /* 0x000fe40000400000 */
[----:B0-----:R-:W-:-:S02]  /*23210*/  FMUL R10, R28, R13 ;  /* 0x0000000d1c0a7220 */ /* 0x001fc40000400000 */
[----:B------:R-:W-:Y:S01]  /*23220*/  FMUL R11, R28, R3 ;  /* 0x000000031c0b7220 */ /* 0x000fe20000400000 */
[----:B------:R-:W-:-:S06]  /*23230*/  LOP3.LUT R3, R26, 0x7, RZ, 0xc0, !PT ;  /* 0x000000071a037812 */ /* 0x000fcc00078ec0ff */
[----:B------:R-:W-:Y:S01]  /*23240*/  HMMA.16816.F32.BF16 R8, R4, R20, R8 ;  /* 0x000000140408723c */ /* 0x000fe20000041808 */
[----:B------:R-:W-:Y:S01]  /*23250*/  SHF.L.U32 R3, R3, 0x4, RZ ;  /* 0x0000000403037819 */ /* 0x000fe200000006ff */
[----:B------:R-:W2:Y:S03]  /*23260*/  LDL.LU.64 R20, [R1+0x1e70] ;  /* 0x001e700001147983 */ /* 0x000ea60000300a00 */
[----:B------:R-:W-:-:S04]  /*23270*/  LOP3.LUT R3, R3, 0x780, R27, 0xf8, !PT ;  /* 0x0000078003037812 */ /* 0x000fc800078ef81b */
[----:B------:R-:W-:-:S04]  /*23280*/  LOP3.LUT R3, R3, 0x10, R26, 0x78, !PT ;  /* 0x0000001003037812 */ /* 0x000fc800078e781a */
[----:B------:R-:W-:-:S10]  /*23290*/  LOP3.LUT R3, R3, 0x20, RZ, 0x3c, !PT ;  /* 0x0000002003037812 */ /* 0x000fd400078e3cff */
[----:B------:R-:W-:Y:S01]  /*232a0*/  STL.64 [R1], R8 ;  /* 0x0000000801007387 */ /* 0x000fe20000100a00 */
[----:B------:R-:W-:Y:S02]  /*232b0*/  STL.64 [R1+0x8], R10 ;  /* 0x0000080a01007387 */ /* 0x000fe40000100a00 */
[----:B------:R-:W0:Y:S04]  /*232c0*/  LDSM.16.M88.4 R8, [R3+0x18000] ;  /* 0x018000000308783b */ /* 0x000e280000000200 */
[----:B---3--:R-:W-:Y:S02]  /*232d0*/  FMUL R24, R29, R12 ;  /* 0x0000000c1d187220 */ /* 0x008fe40000400000 */
[----:B------:R-:W3:Y:S01]  /*232e0*/  LDL.LU R12, [R1+0x4e0] ;  /* 0x0004e000010c7983 */ /* 0x000ee20000300800 */
[----:B------:R-:W3:Y:S02]  /*232f0*/  LDL.LU R13, [R1+0x4e4] ;  /* 0x0004e400010d7983 */ /* 0x000ee40000300800 */
[----:B------:R-:W3:Y:S02]  /*23300*/  LDL.LU R14, [R1+0x4e8] ;  /* 0x0004e800010e7983 */ /* 0x000ee40000300800 */
[----:B------:R-:W3:Y:S01]  /*23310*/  LDL.LU R15, [R1+0x4ec] ;  /* 0x0004ec00010f7983 */ /* 0x000ee20000300800 */
[----:B0-----:R0:W-:Y:S01]  /*23320*/  STL.64 [R1+0x1e50], R10 ;  /* 0x001e500a01007387 */ /* 0x0011e20000100a00 */
[----:B------:R1:W-:Y:S03]  /*23330*/  STL.64 [R1+0x1e48], R8 ;  /* 0x001e480801007387 */ /* 0x0003e60000100a00 */
[----:B0-----:R-:W3:Y:S01]  /*23340*/  LDL.LU R11, [R1+0x4f8] ;  /* 0x0004f800010b7983 */ /* 0x001ee20000300800 */
[----:B------:R-:W3:Y:S02]  /*23350*/  LDL.LU R10, [R1+0x4fc] ;  /* 0x0004fc00010a7983 */ /* 0x000ee40000300800 */
[----:B-1----:R-:W-:Y:S01]  /*23360*/  IMAD.MOV.U32 R8, RZ, RZ, R17 ;  /* 0x000000ffff087224 */ /* 0x002fe200078e0011 */
[----:B------:R-:W-:Y:S01]  /*23370*/  MOV R9, R16 ;  /* 0x0000001000097202 */ /* 0x000fe20000000f00 */
[----:B----4-:R-:W-:-:S02]  /*23380*/  FMUL R26, R28, R19 ;  /* 0x000000131c1a7220 */ /* 0x010fc40000400000 */
[C---:B------:R-:W-:Y:S02]  /*23390*/  FMUL R25, R29.reuse, R25 ;  /* 0x000000191d197220 */ /* 0x040fe40000400000 */
[----:B------:R-:W-:Y:S02]  /*233a0*/  FMUL R27, R28, R18 ;  /* 0x000000121c1b7220 */ /* 0x000fe40000400000 */
[----:B------:R-:W0:Y:S05]  /*233b0*/  LDSM.16.M88.4 R16, [R3+0x18800] ;  /* 0x018800000310783b */ /* 0x000e2a0000000200 */
[----:B--2---:R-:W-:Y:S01]  /*233c0*/  HMMA.16816.F32.BF16 R24, R4, R20, R24 ;  /* 0x000000140418723c */ /* 0x004fe20000041818 */
[----:B---3--:R-:W-:Y:S01]  /*233d0*/  STL.64 [R1+0x1e60], R10 ;  /* 0x001e600a01007387 */ /* 0x008fe20000100a00 */
[----:B------:R1:W-:Y:S02]  /*233e0*/  STL.64 [R1+0x1e58], R8 ;  /* 0x001e580801007387 */ /* 0x0003e40000100a00 */
[----:B-1----:R-:W-:Y:S01]  /*233f0*/  MOV R8, R2 ;  /* 0x0000000200087202 */ /* 0x002fe20000000f00 */
[----:B------:R-:W-:Y:S01]  /*23400*/  IMAD.MOV.U32 R9, RZ, RZ, R0 ;  /* 0x000000ffff097224 */ /* 0x000fe200078e0000 */
[----:B------:R-:W2:Y:S01]  /*23410*/  LDL.LU R2, [R1+0x1e6c] ;  /* 0x001e6c0001027983 */ /* 0x000ea20000300800 */
[----:B------:R-:W3:Y:S11]  /*23420*/  LDL.LU R0, [R1+0x1e68] ;  /* 0x001e680001007983 */ /* 0x000ef60000300800 */
[----:B------:R-:W-:Y:S05]  /*23430*/  @!UPT UIADD3 URZ, URZ, URZ, URZ ;  /* 0x0000003f3f3ff290 */ /* 0x000fea000fffe03f */
[----:B------:R1:W-:Y:S02]  /*23440*/  STL.64 [R1+0x1c20], R26 ;  /* 0x001c201a01007387 */ /* 0x0003e40000100a00 */
[----:B-1----:R-:W4:Y:S01]  /*23450*/  LDL.LU R26, [R1+0x4f0] ;  /* 0x0004f000011a7983 */ /* 0x002f220000300800 */
[----:B------:R-:W2:Y:S02]  /*23460*/  LDL.LU R27, [R1+0x4f4] ;  /* 0x0004f400011b7983 */ /* 0x000ea40000300800 */
[----:B------:R1:W-:Y:S02]  /*23470*/  STL.64 [R1+0x1c18], R24 ;  /* 0x001c181801007387 */ /* 0x0003e40000100a00 */
[----:B-1----:R-:W2:Y:S01]  /*23480*/  LDL.LU R24, [R1+0x500] ;  /* 0x0005000001187983 */ /* 0x002ea20000300800 */
[----:B------:R-:W2:Y:S02]  /*23490*/  LDL.LU R21, [R1+0x504] ;  /* 0x0005040001157983 */ /* 0x000ea40000300800 */
[----:B------:R-:W2:Y:S02]  /*234a0*/  LDL.LU R20, [R1+0x508] ;  /* 0x0005080001147983 */ /* 0x000ea40000300800 */
[----:B------:R-:W2:Y:S01]  /*234b0*/  LDL.LU R3, [R1+0x50c] ;  /* 0x00050c0001037983 */ /* 0x000ea20000300800 */
[----:B0-----:R-:W-:Y:S01]  /*234c0*/  STL.64 [R1+0x1d38], R18 ;  /* 0x001d381201007387 */ /* 0x001fe20000100a00 */
[----:B------:R0:W-:Y:S03]  /*234d0*/  STL.64 [R1+0x1d30], R16 ;  /* 0x001d301001007387 */ /* 0x0001e60000100a00 */
[----:B0-----:R-:W2:Y:S01]  /*234e0*/  LDL.LU.64 R16, [R1+0x1a0] ;  /* 0x0001a00001107983 */ /* 0x001ea20000300a00 */
[----:B------:R-:W2:Y:S02]  /*234f0*/  LDL.LU.64 R18, [R1+0x1a8] ;  /* 0x0001a80001127983 */ /* 0x000ea40000300a00 */
[----:B------:R-:W-:-:S02]  /*23500*/  FMUL R12, R29, R12 ;  /* 0x0000000c1d0c7220 */ /* 0x000fc40000400000 */
[----:B------:R-:W-:Y:S02]  /*23510*/  FMUL R13, R29, R13 ;  /* 0x0000000d1d0d7220 */ /* 0x000fe40000400000 */
[C---:B------:R-:W-:Y:S02]  /*23520*/  FMUL R14, R28.reuse, R14 ;  /* 0x0000000e1c0e7220 */ /* 0x040fe40000400000 */
[----:B------:R-:W-:-:S07]  /*23530*/  FMUL R15, R28, R15 ;  /* 0x0000000f1c0f7220 */ /* 0x000fce0000400000 */
[C---:B------:R-:W-:Y:S01]  /*23540*/  HMMA.16816.F32.BF16 R12, R4.reuse, R8, R12 ;  /* 0x00000008040c723c */ /* 0x040fe2000004180c */
[----:B--2---:R-:W-:Y:S01]  /*23550*/  STL [R1+0x1d4c], R18 ;  /* 0x001d4c1201007387 */ /* 0x004fe20000100800 */
[----:B------:R-:W-:Y:S02]  /*23560*/  STL [R1+0x1d48], R19 ;  /* 0x001d481301007387 */ /* 0x000fe40000100800 */
[----:B------:R-:W2:Y:S02]  /*23570*/  LDL.LU.64 R10, [R1+0x1e60] ;  /* 0x001e6000010a7983 */ /* 0x000ea40000300a00 */
[----:B------:R-:W3:Y:S11]  /*23580*/  LDL.LU.64 R8, [R1+0x1e58] ;  /* 0x001e580001087983 */ /* 0x000ef60000300a00 */
[----:B------:R-:W-:Y:S06]  /*23590*/  @!UPT UIADD3 URZ, URZ, URZ, URZ ;  /* 0x0000003f3f3ff290 */ /* 0x000fec000fffe03f */
[----:B------:R4:W-:Y:S01]  /*235a0*/  STL.64 [R1+0xd0], R12 ;  /* 0x0000d00c01007387 */ /* 0x0009e20000100a00 */
[----:B------:R2:W-:Y:S02]  /*235b0*/  STL.64 [R1+0xd8], R14 ;  /* 0x0000d80e01007387 */ /* 0x0005e40000100a00 */
[C---:B----4-:R-:W-:Y:S02]  /*235c0*/  FMUL R12, R29.reuse, R26 ;  /* 0x0000001a1d0c7220 */ /* 0x050fe40000400000 */
[C---:B------:R-:W-:Y:S02]  /*235d0*/  FMUL R13, R29.reuse, R27 ;  /* 0x0000001b1d0d7220 */ /* 0x040fe40000400000 */
[C---:B--2---:R-:W-:Y:S02]  /*235e0*/  FMUL R14, R28.reuse, R11 ;  /* 0x0000000b1c0e7220 */ /* 0x044fe40000400000 */
[C---:B------:R-:W-:Y:S02]  /*235f0*/  FMUL R15, R28.reuse, R10 ;  /* 0x0000000a1c0f7220 */ /* 0x040fe40000400000 */
[----:B------:R-:W2:Y:S05]  /*23600*/  LDL.LU.64 R10, [R1+0x1e50] ;  /* 0x001e5000010a7983 */ /* 0x000eaa0000300a00 */
[----:B---3--:R-:W-:Y:S01]  /*23610*/  HMMA.16816.F32.BF16 R12, R4, R8, R12 ;  /* 0x00000008040c723c */ /* 0x008fe2000004180c */
[----:B------:R-:W2:Y:S11]  /*23620*/  LDL.LU.64 R8, [R1+0x1e48] ;  /* 0x001e480001087983 */ /* 0x000eb60000300a00 */
[----:B------:R-:W-:Y:S11]  /*23630*/  @!UPT UIADD3 URZ, URZ, URZ, URZ ;  /* 0x0000003f3f3ff290 */ /* 0x000ff6000fffe03f */
[----:B------:R0:W-:Y:S01]  /*23640*/  STL.64 [R1+0x300], R12 ;  /* 0x0003000c01007387 */ /* 0x0001e20000100a00 */
[----:B------:R1:W-:Y:S02]  /*23650*/  STL.64 [R1+0x308], R14 ;  /* 0x0003080e01007387 */ /* 0x0003e40000100a00 */
[C---:B0-----:R-:W-:Y:S02]  /*23660*/  FMUL R12, R29.reuse, R24 ;  /* 0x000000181d0c7220 */ /* 0x041fe40000400000 */
[----:B------:R-:W-:Y:S02]  /*23670*/  FMUL R13, R29, R21 ;  /* 0x000000151d0d7220 */ /* 0x000fe40000400000 */
[C---:B-1----:R-:W-:Y:S02]  /*23680*/  FMUL R14, R28.reuse, R20 ;  /* 0x000000141c0e7220 */ /* 0x042fe40000400000 */
[----:B------:R-:W-:-:S07]  /*23690*/  FMUL R15, R28, R3 ;  /* 0x000000031c0f7220 */ /* 0x000fce0000400000 */
[----:B------:R-:W-:Y:S01]  /*236a0*/  HMMA.16816.F32.BF16 R4, R4, R16, R12 ;  /* 0x000000100404723c */ /* 0x000fe2000004180c */
[----:B------:R-:W-:Y:S01]  /*236b0*/  STL [R1+0x181c], R29 ;  /* 0x00181c1d01007387 */ /* 0x000fe20000100800 */
[----:B------:R-:W-:Y:S11]  /*236c0*/  STL [R1+0x1820], R28 ;  /* 0x0018201c01007387 */ /* 0x000ff60000100800 */
[----:B------:R-:W-:Y:S10]  /*236d0*/  @!UPT UIADD3 URZ, URZ, URZ, URZ ;  /* 0x0000003f3f3ff290 */ /* 0x000ff4000fffe03f */
[----:B------:R-:W-:Y:S01]  /*236e0*/  STL.64 [R1+0x2c0], R4 ;  /* 0x0002c00401007387 */ /* 0x000fe20000100a00 */
[----:B------:R-:W2:Y:S02]  /*236f0*/  LDL.LU R16, [R1+0x2b0] ;  /* 0x0002b00001107983 */ /* 0x000ea40000300800 */
[----:B------:R-:W2:Y:S02]  /*23700*/  LDL.LU R17, [R1+0x2b4] ;  /* 0x0002b40001117983 */ /* 0x000ea40000300800 */
[----:B------:R-:W2:Y:S01]  /*23710*/  LDL.LU R18, [R1+0x2b8] ;  /* 0x0002b80001127983 */ /* 0x000ea20000300800 */
[----:B------:R-:W2:Y:S01]  /*23720*/  LDL.LU R19, [R1+0x2bc] ;  /* 0x0002bc0001137983 */ /* 0x000ea20000300800 */
[----:B------:R-:W3:Y:S02]  /*23730*/  LDL.LU R12, [R1+0x290] ;  /* 0x00029000010c7983 */ /* 0x000ee40000300800 */
[----:B------:R-:W3:Y:S02]  /*23740*/  LDL.LU R13, [R1+0x294] ;  /* 0x00029400010d7983 */ /* 0x000ee40000300800 */
[----:B------:R-:W4:Y:S01]  /*23750*/  LDL.LU R14, [R1+0x298] ;  /* 0x00029800010e7983 */ /* 0x000f220000300800 */
[----:B------:R-:W4:Y:S01]  /*23760*/  LDL.LU R15, [R1+0x29c] ;  /* 0x00029c00010f7983 */ /* 0x000f220000300800 */
[----:B------:R-:W-:-:S02]  /*23770*/  MOV R21, R6 ;  /* 0x0000000600157202 */ /* 0x000fc40000000f00 */
[----:B------:R-:W-:Y:S01]  /*23780*/  MOV R20, R7 ;  /* 0x0000000700147202 */ /* 0x000fe20000000f00 */
[----:B----4-:R-:W-:Y:S01]  /*23790*/  STL.64 [R1+0x1e40], R14 ;  /* 0x001e400e01007387 */ /* 0x010fe20000100a00 */
[----:B---3--:R0:W-:Y:S03]  /*237a0*/  STL.64 [R1+0x1e38], R12 ;  /* 0x001e380c01007387 */ /* 0x0081e60000100a00 */
[----:B0-----:R-:W3:Y:S01]  /*237b0*/  LDL.LU R12, [R1+0x2a0] ;  /* 0x0002a000010c7983 */ /* 0x001ee20000300800 */
[----:B------:R-:W3:Y:S02]  /*237c0*/  LDL.LU R13, [R1+0x2a4] ;  /* 0x0002a400010d7983 */ /* 0x000ee40000300800 */
[----:B------:R-:W3:Y:S02]  /*237d0*/  LDL.LU R14, [R1+0x2a8] ;  /* 0x0002a800010e7983 */ /* 0x000ee40000300800 */
[----:B------:R-:W3:Y:S01]  /*237e0*/  LDL.LU R15, [R1+0x2ac] ;  /* 0x0002ac00010f7983 */ /* 0x000ee20000300800 */
[----:B------:R-:W4:Y:S01]  /*237f0*/  LDL.LU R4, [R1+0x280] ;  /* 0x0002800001047983 */ /* 0x000f220000300800 */
[----:B------:R-:W4:Y:S02]  /*23800*/  LDL.LU R5, [R1+0x284] ;  /* 0x0002840001057983 */ /* 0x000f240000300800 */
[----:B------:R-:W4:Y:S02]  /*23810*/  LDL.LU R6, [R1+0x288] ;  /* 0x0002880001067983 */ /* 0x000f240000300800 */
[----:B------:R-:W4:Y:S01]  /*23820*/  LDL.LU R7, [R1+0x28c] ;  /* 0x00028c0001077983 */ /* 0x000f220000300800 */
[----:B------:R-:W2:Y:S04]  /*23830*/  LDL.LU.64 R26, [R1+0xf8] ;  /* 0x0000f800011a7983 */ /* 0x000ea80000300a00 */
[----:B--2---:R0:W-:Y:S04]  /*23840*/  STL.64 [R1+0x1e10], R26 ;  /* 0x001e101a01007387 */ /* 0x0041e80000100a00 */
[----:B0-----:R-:W2:Y:S01]  /*23850*/  LDL.LU.64 R26, [R1+0x158] ;  /* 0x00015800011a7983 */ /* 0x001ea20000300a00 */
[----:B------:R-:W-:Y:S02]  /*23860*/  STL [R1+0x1bfc], R20 ;  /* 0x001bfc1401007387 */ /* 0x000fe40000100800 */
[----:B------:R-:W-:Y:S01]  /*23870*/  STL [R1+0x1bf8], R21 ;  /* 0x001bf81501007387 */ /* 0x000fe20000100800 */
[C---:B--2---:R-:W-:Y:S11]  /*23880*/  HMMA.16816.F32.BF16 R16, R8.reuse, R26, R16 ;  /* 0x0000001a0810723c */ /* 0x044ff60000041810 */
[----:B------:R-:W-:Y:S11]  /*23890*/  @!UPT UIADD3 URZ, URZ, URZ, URZ ;  /* 0x0000003f3f3ff290 */ /* 0x000ff6000fffe03f */
[----:B------:R-:W-:Y:S01]  /*238a0*/  @!UPT UIADD3 URZ, URZ, URZ, URZ ;  /* 0x0000003f3f3ff290 */ /* 0x000fe2000fffe03f */
[----:B------:R0:W-:Y:S01]  /*238b0*/  STL.64 [R1+0x2b0], R16 ;  /* 0x0002b01001007387 */ /* 0x0001e20000100a00 */
[----:B------:R-:W-:Y:S02]  /*238c0*/  STL.64 [R1+0x2b8], R18 ;  /* 0x0002b81201007387 */ /* 0x000fe40000100a00 */
[----:B0-----:R-:W-:Y:S01]  /*238d0*/  IMAD.MOV.U32 R17, RZ, RZ, R26 ;  /* 0x000000ffff117224 */ /* 0x001fe200078e001a */
[----:B------:R-:W-:Y:S02]  /*238e0*/  MOV R16, R27 ;  /* 0x0000001b00107202 */ /* 0x000fe40000000f00 */
[----:B------:R-:W2:Y:S04]  /*238f0*/  LDL.LU.64 R26, [R1+0x118] ;  /* 0x00011800011a7983 */ /* 0x000ea80000300a00 */
[----:B--2---:R0:W-:Y:S04]  /*23900*/  STL.64 [R1+0x1e18], R26 ;  /* 0x001e181a01007387 */ /* 0x0041e80000100a00 */
[----:B0-----:R-:W2:Y:S01]  /*23910*/  LDL.LU.64 R26, [R1+0x138] ;  /* 0x00013800011a7983 */ /* 0x001ea20000300a00 */
[----:B------:R-:W-:Y:S02]  /*23920*/  STL [R1+0x1d54], R16 ;  /* 0x001d541001007387 */ /* 0x000fe40000100800 */
[----:B------:R-:W-:Y:S02]  /*23930*/  STL [R1+0x1d50], R17 ;  /* 0x001d501101007387 */ /* 0x000fe40000100800 */
[----:B------:R-:W3:Y:S02]  /*23940*/  LDL.LU.64 R18, [R1+0x148] ;  /* 0x0001480001127983 */ /* 0x000ee40000300a00 */
[----:B---3--:R-:W-:Y:S01]  /*23950*/  HMMA.16816.F32.BF16 R12, R8, R18, R12 ;  /* 0x00000012080c723c */ /* 0x008fe2000004180c */
[----:B------:R-:W-:Y:S01]  /*23960*/  IMAD.MOV.U32 R20, RZ, RZ, R19 ;  /* 0x000000ffff147224 */ /* 0x000fe200078e0013 */
[----:B------:R-:W-:Y:S11]  /*23970*/  MOV R21, R18 ;  /* 0x0000001200157202 */ /* 0x000ff60000000f00 */
[----:B------:R-:W-:Y:S10]  /*23980*/  @!UPT UIADD3 URZ, URZ, URZ, URZ ;  /* 0x0000003f3f3ff290 */ /* 0x000ff4000fffe03f */
[----:B------:R-:W-:Y:S01]  /*23990*/  STL.64 [R1+0x2a0], R12 ;  /* 0x0002a00c01007387 */ /* 0x000fe20000100a00 */
[----:B------:R0:W-:Y:S03]  /*239a0*/  STL.64 [R1+0x2a8], R14 ;  /* 0x0002a80e01007387 */ /* 0x0001e60000100a00 */
[----:B0-----:R-:W2:Y:S01]  /*239b0*/  LDL.LU.64 R14, [R1+0x1e40] ;  /* 0x001e4000010e7983 */ /* 0x001ea20000300a00 */
[----:B------:R-:W2:Y:S02]  /*239c0*/  LDL.LU.64 R12, [R1+0x1e38] ;  /* 0x001e3800010c7983 */ /* 0x000ea40000300a00 */
[----:B------:R0:W-:Y:S02]  /*239d0*/  STL [R1+0x1d5c], R20 ;  /* 0x001d5c1401007387 */ /* 0x0001e40000100800 */
[----:B------:R1:W-:Y:S01]  /*239e0*/  STL [R1+0x1d58], R21 ;  /* 0x001d581501007387 */ /* 0x0003e20000100800 */
[----:B------:R3:W-:Y:S04]  /*239f0*/  STL.64 [R1+0x1e08], R22 ;  /* 0x001e081601007387 */ /* 0x0007e80000100a00 */
[----:B0-----:R-:W2:Y:S01]  /*23a00*/  LDL.LU R20, [R1+0x260] ;  /* 0x0002600001147983 */ /* 0x001ea20000300800 */
[----:B-1----:R-:W2:Y:S01]  /*23a10*/  LDL.LU R21, [R1+0x264] ;  /* 0x0002640001157983 */ /* 0x002ea20000300800 */
[----:B---3--:R-:W-:-:S02]  /*23a20*/  MOV R22, R0 ;  /* 0x0000000000167202 */ /* 0x008fc40000000f00 */
[----:B------:R-:W-:Y:S01]  /*23a30*/  MOV R23, R2 ;  /* 0x0000000200177202 */ /* 0x000fe20000000f00 */
[----:B------:R-:W3:Y:S01]  /*23a40*/  LDL.LU R0, [R1+0x1e34] ;  /* 0x001e340001007983 */ /* 0x000ee20000300800 */
[----:B------:R-:W3:Y:S03]  /*23a50*/  LDL.LU R2, [R1+0x1e30] ;  /* 0x001e300001027983 */ /* 0x000ee60000300800 */
[----:B------:R0:W-:Y:S04]  /*23a60*/  STL.64 [R1+0x1e28], R22 ;  /* 0x001e281601007387 */ /* 0x0001e80000100a00 */
[----:B--2---:R-:W-:Y:S01]  /*23a70*/  STL.64 [R1+0x1e20], R20 ;  /* 0x001e201401007387 */ /* 0x004fe20000100a00 */
[----:B0-----:R-:W4:Y:S01]  /*23a80*/  LDL.LU.64 R22, [R1+0x128] ;  /* 0x0001280001167983 */ /* 0x001f220000300a00 */
[----:B------:R-:W-:Y:S01]  /*23a90*/  HMMA.16816.F32.BF16 R12, R8, R26, R12 ;  /* 0x0000001a080c723c */ /* 0x000fe2000004180c */
[----:B------:R-:W-:Y:S01]  /*23aa0*/  IMAD.MOV.U32 R19, RZ, RZ, R26 ;  /* 0x000000ffff137224 */ /* 0x000fe200078e001a */
[----:B------:R-:W-:Y:S01]  /*23ab0*/  MOV R29, R27 ;  /* 0x0000001b001d7202 */ /* 0x000fe20000000f00 */
[----:B---3--:R-:W-:Y:S11]  /*23ac0*/  IMAD.MOV.U32 R18, RZ, RZ, R2 ;  /* 0x000000ffff127224 */ /* 0x008ff600078e0002 */
[----:B------:R-:W-:Y:S09]  /*23ad0*/  @!UPT UIADD3 URZ, URZ, URZ, URZ ;  /* 0x0000003f3f3ff290 */ /* 0x000ff2000fffe03f */
[----:B------:R0:W-:Y:S01]  /*23ae0*/  STL.64 [R1+0x290], R12 ;  /* 0x0002900c01007387 */ /* 0x0001e20000100a00 */
[----:B------:R1:W-:Y:S01]  /*23af0*/  STL [R1+0x298], R14 ;  /* 0x0002980e01007387 */ /* 0x0003e20000100800 */
[----:B0-----:R-:W-:-:S05]  /*23b00*/  MOV R13, R15 ;  /* 0x0000000f000d7202 */ /* 0x001fca0000000f00 */
[----:B------:R-:W-:Y:S01]  /*23b10*/  STL [R1+0x1de0], R13 ;  /* 0x001de00d01007387 */ /* 0x000fe20000100800 */
[----:B-1----:R-:W2:Y:S02]  /*23b20*/  LDL.LU.64 R14, [R1+0xe8] ;  /* 0x0000e800010e7983 */ /* 0x002ea40000300a00 */
[----:B------:R-:W-:Y:S02]  /*23b30*/  STL [R1+0x1d64], R29 ;  /* 0x001d641d01007387 */ /* 0x000fe40000100800 */
[----:B------:R0:W-:Y:S01]  /*23b40*/  STL [R1+0x1d60], R19 ;  /* 0x001d601301007387 */ /* 0x0001e20000100800 */
[----:B------:R-:W3:Y:S01]  /*23b50*/  LDL.LU R16, [R1+0x270] ;  /* 0x0002700001107983 */ /* 0x000ee20000300800 */
[----:B------:R-:W3:Y:S01]  /*23b60*/  LDL.LU R17, [R1+0x274] ;  /* 0x0002740001117983 */ /* 0x000ee20000300800 */
[----:B0-----:R-:W-:Y:S01]  /*23b70*/  MOV R19, R0 ;  /* 0x0000000000137202 */ /* 0x001fe20000000f00 */
[----:B----4-:R-:W-:Y:S07]  /*23b80*/  HMMA.16816.F32.BF16 R24, R8, R22, R4 ;  /* 0x000000160818723c */ /* 0x010fee0000041804 */
[----:B------:R-:W-:Y:S01]  /*23b90*/  MOV R6, R22 ;  /* 0x0000001600067202 */ /* 0x000fe20000000f00 */
[----:B------:R-:W-:-:S02]  /*23ba0*/  IMAD.MOV.U32 R7, RZ, RZ, R23 ;  /* 0x000000ffff077224 */ /* 0x000fc400078e0017 */
[----:B------:R-:W4:Y:S01]  /*23bb0*/  LDL.LU.64 R22, [R1+0x1e28] ;  /* 0x001e280001167983 */ /* 0x000f220000300a00 */
[----:B------:R-:W4:Y:S11]  /*23bc0*/  LDL.LU.64 R20, [R1+0x1e20] ;  /* 0x001e200001147983 */ /* 0x000f360000300a00 */
[----:B------:R-:W-:Y:S01]  /*23bd0*/  @!UPT UIADD3 URZ, URZ, URZ, URZ ;  /* 0x0000003f3f3ff290 */ /* 0x000fe2000fffe03f */
[----:B------:R-:W-:Y:S01]  /*23be0*/  STL.64 [R1+0x280], R24 ;  /* 0x0002801801007387 */ /* 0x000fe20000100a00 */
[----:B------:R-:W-:Y:S02]  /*23bf0*/  MOV R2, R26 ;  /* 0x0000001a00027202 */ /* 0x000fe40000000f00 */
[----:B------:R-:W-:Y:S02]  /*23c00*/  MOV R0, R27 ;  /* 0x0000001b00007202 */ /* 0x000fe40000000f00 */
[----:B------:R-:W3:Y:S01]  /*23c10*/  LDL.LU.64 R26, [R1+0x1e18] ;  /* 0x001e1800011a7983 */ /* 0x000ee20000300a00 */
[----:B------:R-:W-:Y:S02]  /*23c20*/  STL [R1+0x1d6c], R7 ;  /* 0x001d6c0701007387 */ /* 0x000fe40000100800 */
[----:B------:R0:W-:Y:S02]  /*23c30*/  STL [R1+0x1d68], R6 ;  /* 0x001d680601007387 */ /* 0x0001e40000100800 */
[----:B------:R-:W2:Y:S01]  /*23c40*/  LDL.LU R4, [R1+0x250] ;  /* 0x0002500001047983 */ /* 0x000ea20000300800 */
[----:B------:R-:W2:Y:S04]  /*23c50*/  LDL.LU R5, [R1+0x254] ;  /* 0x0002540001057983 */ /* 0x000ea80000300800 */
[----:B0-----:R-:W2:Y:S01]  /*23c60*/  LDL.LU R6, [R1+0x258] ;  /* 0x0002580001067983 */ /* 0x001ea20000300800 */
[----:B------:R-:W2:Y:S01]  /*23c70*/  LDL.LU R7, [R1+0x25c] ;  /* 0x00025c0001077983 */ /* 0x000ea20000300800 */
[C---:B---3--:R-:W-:Y:S11]  /*23c80*/  HMMA.16816.F32.BF16 R16, R8.reuse, R26, R16 ;  /* 0x0000001a0810723c */ /* 0x048ff60000041810 */
[----:B------:R-:W-:Y:S11]  /*23c90*/  @!UPT UIADD3 URZ, URZ, URZ, URZ ;  /* 0x0000003f3f3ff290 */ /* 0x000ff6000fffe03f */
[----:B------:R-:W-:Y:S01]  /*23ca0*/  @!UPT UIADD3 URZ, URZ, URZ, URZ ;  /* 0x0000003f3f3ff290 */ /* 0x000fe2000fffe03f */
[----:B------:R0:W-:Y:S01]  /*23cb0*/  STL.64 [R1+0x270], R16 ;  /* 0x0002701001007387 */ /* 0x0001e20000100a00 */
[----:B------:R1:W-:Y:S02]  /*23cc0*/  STL.64 [R1+0x278], R18 ;  /* 0x0002781201007387 */ /* 0x0003e40000100a00 */
[----:B0-----:R-:W-:Y:S01]  /*23cd0*/  IMAD.MOV.U32 R17, RZ, RZ, R26 ;  /* 0x000000ffff117224 */ /* 0x001fe200078e001a */
[----:B-1----:R-:W-:Y:S02]  /*23ce0*/  MOV R18, R27 ;  /* 0x0000001b00127202 */ /* 0x002fe40000000f00 */
[----:B------:R-:W4:Y:S02]  /*23cf0*/  LDL.LU.64 R26, [R1+0x1e10] ;  /* 0x001e1000011a7983 */ /* 0x000f240000300a00 */
[----:B----4-:R-:W-:Y:S11]  /*23d00*/  HMMA.16816.F32.BF16 R20, R8, R26, R20 ;  /* 0x0000001a0814723c */ /* 0x010ff60000041814 */
[----:B------:R-:W-:Y:S11]  /*23d10*/  @!UPT UIADD3 URZ, URZ, URZ, URZ ;  /* 0x0000003f3f3ff290 */ /* 0x000ff6000fffe03f */
[----:B------:R-:W-:Y:S01]  /*23d20*/  @!UPT UIADD3 URZ, URZ, URZ, URZ ;  /* 0x0000003f3f3ff290 */ /* 0x000fe2000fffe03f */
[----:B------:R-:W-:Y:S01]  /*23d30*/  STL.64 [R1+0x260], R20 ;  /* 0x0002601401007387 */ /* 0x000fe20000100a00 */
[----:B------:R0:W-:Y:S03]  /*23d40*/  STL.64 [R1+0x268], R22 ;  /* 0x0002681601007387 */ /* 0x0001e60000100a00 */
[----:B0-----:R-:W3:Y:S01]  /*23d50*/  LDL.LU.64 R22, [R1+0x1e08] ;  /* 0x001e080001167983 */ /* 0x001ee20000300a00 */
[----:B------:R-:W4:Y:S02]  /*23d60*/  LDL.LU R24, [R1+0x1f0] ;  /* 0x0001f00001187983 */ /* 0x000f240000300800 */
[----:B------:R-:W4:Y:S01]  /*23d70*/  LDL.LU R25, [R1+0x1f4] ;  /* 0x0001f40001197983 */ /* 0x000f220000300800 */
[----:B------:R-:W-:Y:S01]  /*23d80*/  MOV R21, R26 ;  /* 0x0000001a00157202 */ /* 0x000fe20000000f00 */
[----:B------:R-:W-:Y:S01]  /*23d90*/  IMAD.MOV.U32 R16, RZ, RZ, R27 ;  /* 0x000000ffff107224 */ /* 0x000fe200078e001b */
[----:B---3--:R-:W-:-:S02]  /*23da0*/  MOV R26, R23 ;  /* 0x00000017001a7202 */ /* 0x008fc40000000f00 */
[----:B------:R-:W-:Y:S01]  /*23db0*/  MOV R27, R22 ;  /* 0x00000016001b7202 */ /* 0x000fe20000000f00 */
[----:B------:R-:W3:Y:S01]  /*23dc0*/  LDL.LU R23, [R1+0x1e04] ;  /* 0x001e040001177983 */ /* 0x000ee20000300800 */
[----:B------:R-:W3:Y:S03]  /*23dd0*/  LDL.LU R22, [R1+0x1e00] ;  /* 0x001e000001167983 */ /* 0x000ee60000300800 */
[----:B------:R0:W-:Y:S01]  /*23de0*/  STL.64 [R1+0x1d98], R26 ;  /* 0x001d981a01007387 */ /* 0x0001e20000100a00 */
[----:B----4-:R-:W-:Y:S03]  /*23df0*/  STL.64 [R1+0x1d90], R24 ;  /* 0x001d901801007387 */ /* 0x010fe60000100a00 */
[----:B0-----:R-:W4:Y:S01]  /*23e00*/  LDL.LU.64 R26, [R1+0x48] ;  /* 0x00004800011a7983 */ /* 0x001f220000300a00 */
[----:B--2---:R-:W-:Y:S03]  /*23e10*/  HMMA.16816.F32.BF16 R4, R8, R14, R4 ;  /* 0x0000000e0804723c */ /* 0x004fe60000041804 */
[----:B----4-:R0:W-:Y:S04]  /*23e20*/  STL.64 [R1+0x1db0], R26 ;  /* 0x001db01a01007387 */ /* 0x0101e80000100a00 */
[----:B0-----:R-:W2:Y:S01]  /*23e30*/  LDL.LU.64 R26, [R1+0x98] ;  /* 0x00009800011a7983 */ /* 0x001ea20000300a00 */
[----:B------:R-:W-:Y:S01]  /*23e40*/  IMAD.MOV.U32 R19, RZ, RZ, R14 ;  /* 0x000000ffff137224 */ /* 0x000fe200078e000e */
[----:B------:R-:W-:-:S02]  /*23e50*/  MOV R20, R15 ;  /* 0x0000000f00147202 */ /* 0x000fc40000000f00 */
[----:B--2---:R0:W-:Y:S11]  /*23e60*/  STL.64 [R1+0x1dc8], R26 ;  /* 0x001dc81a01007387 */ /* 0x0041f60000100a00 */
[----:B------:R-:W-:Y:S01]  /*23e70*/  @!UPT UIADD3 URZ, URZ, URZ, URZ ;  /* 0x0000003f3f3ff290 */ /* 0x000fe2000fffe03f */
[----:B------:R-:W-:Y:S02]  /*23e80*/  STL.64 [R1+0x250], R4 ;  /* 0x0002500401007387 */ /* 0x000fe40000100a00 */
[----:B------:R-:W-:Y:S02]  /*23e90*/  STL.64 [R1+0x258], R6 ;  /* 0x0002580601007387 */ /* 0x000fe40000100a00 */
[----:B------:R-:W2:Y:S02]  /*23ea0*/  LDL.LU.64 R14, [R1+0xb8] ;  /* 0x0000b800010e7983 */ /* 0x000ea40000300a00 */
[----:B--2---:R-:W-:Y:S01]  /*23eb0*/  STL.64 [R1+0x1df0], R14 ;  /* 0x001df00e01007387 */ /* 0x004fe20000100a00 */
[----:B0-----:R-:W2:Y:S01]  /*23ec0*/  LDL.LU.64 R26, [R1+0xa8] ;  /* 0x0000a800011a7983 */ /* 0x001ea20000300a00 */
[----:B---3--:R-:W-:Y:S02]  /*23ed0*/  MOV R25, R22 ;  /* 0x0000001600197202 */ /* 0x008fe40000000f00 */
[----:B--2---:R0:W-:Y:S01]  /*23ee0*/  STL.64 [R1+0x1de8], R26 ;  /* 0x001de81a01007387 */ /* 0x0041e20000100a00 */
[----:B------:R-:W2:Y:S02]  /*23ef0*/  LDL.LU R24, [R1+0x230] ;  /* 0x0002300001187983 */ /* 0x000ea40000300800 */
[----:B------:R-:W3:Y:S02]  /*23f00*/  LDL.LU R22, [R1+0x1dfc] ;  /* 0x001dfc0001167983 */ /* 0x000ee40000300800 */
[----:B0-----:R-:W-:-:S02]  /*23f10*/  IMAD.MOV.U32 R26, RZ, RZ, R23 ;  /* 0x000000ffff1a7224 */ /* 0x001fc400078e0017 */
[----:B------:R-:W3:Y:S01]  /*23f20*/  LDL.LU R23, [R1+0x1df8] ;  /* 0x001df80001177983 */ /* 0x000ee20000300800 */
[----:B------:R-:W2:Y:S02]  /*23f30*/  LDL.LU R27, [R1+0x23c] ;  /* 0x00023c00011b7983 */ /* 0x000ea40000300800 */
[----:B------:R-:W4:Y:S02]  /*23f40*/  LDL.LU R4, [R1+0x240] ;  /* 0x0002400001047983 */ /* 0x000f240000300800 */
[----:B------:R-:W4:Y:S01]  /*23f50*/  LDL.LU R5, [R1+0x244] ;  /* 0x0002440001057983 */ /* 0x000f220000300800 */
[----:B------:R-:W4:Y:S01]  /*23f60*/  LDL.LU R6, [R1+0x248] ;  /* 0x0002480001067983 */ /* 0x000f220000300800 */
[----:B------:R-:W4:Y:S02]  /*23f70*/  LDL.LU R7, [R1+0x24c] ;  /* 0x00024c0001077983 */ /* 0x000f240000300800 */
[----:B------:R-:W4:Y:S01]  /*23f80*/  LDL.LU.64 R14, [R1+0xc8] ;  /* 0x0000c800010e7983 */ /* 0x000f220000300a00 */
[----:B---3--:R-:W-:Y:S01]  /*23f90*/  STL.64 [R1+0x1da8], R22 ;  /* 0x001da81601007387 */ /* 0x008fe20000100a00 */
[----:B------:R0:W-:Y:S03]  /*23fa0*/  STL.64 [R1+0x1da0], R20 ;  /* 0x001da01401007387 */ /* 0x0001e60000100a00 */
[----:B0-----:R-:W3:Y:S01]  /*23fb0*/  LDL.LU R20, [R1+0x200] ;  /* 0x0002000001147983 */ /* 0x001ee20000300800 */
[----:B------:R-:W3:Y:S02]  /*23fc0*/  LDL.LU R21, [R1+0x204] ;  /* 0x0002040001157983 */ /* 0x000ee40000300800 */
[----:B------:R-:W2:Y:S02]  /*23fd0*/  LDL.LU R22, [R1+0x208] ;  /* 0x0002080001167983 */ /* 0x000ea40000300800 */
[----:B------:R-:W2:Y:S02]  /*23fe0*/  LDL.LU R23, [R1+0x20c] ;  /* 0x00020c0001177983 */ /* 0x000ea40000300800 */
[----:B--2---:R-:W-:Y:S01]  /*23ff0*/  STL.64 [R1+0x1dc0], R22 ;  /* 0x001dc01601007387 */ /* 0x004fe20000100a00 */
[----:B---3--:R0:W-:Y:S03]  /*24000*/  STL.64 [R1+0x1db8], R20 ;  /* 0x001db81401007387 */ /* 0x0081e60000100a00 */
[----:B0-----:R-:W2:Y:S01]  /*24010*/  LDL.LU R20, [R1+0x210] ;  /* 0x0002100001147983 */ /* 0x001ea20000300800 */
[----:B------:R-:W2:Y:S02]  /*24020*/  LDL.LU R21, [R1+0x214] ;  /* 0x0002140001157983 */ /* 0x000ea40000300800 */
[----:B------:R-:W3:Y:S02]  /*24030*/  LDL.LU R22, [R1+0x218] ;  /* 0x0002180001167983 */ /* 0x000ee40000300800 */
[----:B------:R-:W3:Y:S01]  /*24040*/  LDL.LU R23, [R1+0x21c] ;  /* 0x00021c0001177983 */ /* 0x000ee20000300800 */
[----:B----4-:R-:W-:Y:S01]  /*24050*/  HMMA.16816.F32.BF16 R4, R8, R14, R4 ;  /* 0x0000000e0804723c */ /* 0x010fe20000041804 */
[----:B---3--:R-:W-:Y:S01]  /*24060*/  STL.64 [R1+0x1dd8], R22 ;  /* 0x001dd81601007387 */ /* 0x008fe20000100a00 */
[----:B--2---:R0:W-:Y:S03]  /*24070*/  STL.64 [R1+0x1dd0], R20 ;  /* 0x001dd01401007387 */ /* 0x0041e60000100a00 */
[----:B0-----:R-:W2:Y:S01]  /*24080*/  LDL.LU R20, [R1+0x220] ;  /* 0x0002200001147983 */ /* 0x001ea20000300800 */
[----:B------:R-:W2:Y:S02]  /*24090*/  LDL.LU R21, [R1+0x224] ;  /* 0x0002240001157983 */ /* 0x000ea40000300800 */
[----:B------:R-:W2:Y:S02]  /*240a0*/  LDL.LU R22, [R1+0x228] ;  /* 0x0002280001167983 */ /* 0x000ea40000300800 */
[----:B------:R-:W2:Y:S01]  /*240b0*/  LDL.LU R23, [R1+0x22c] ;  /* 0x00022c0001177983 */ /* 0x000ea20000300800 */
[----:B------:R-:W-:Y:S01]  /*240c0*/  STL.64 [R1+0x1d78], R18 ;  /* 0x001d781201007387 */ /* 0x000fe20000100a00 */
[----:B------:R0:W-:Y:S03]  /*240d0*/  STL.64 [R1+0x1d70], R16 ;  /* 0x001d701001007387 */ /* 0x0001e60000100a00 */
[----:B0-----:R-:W3:Y:S01]  /*240e0*/  LDL.LU R16, [R1+0x1d0] ;  /* 0x0001d00001107983 */ /* 0x001ee20000300800 */
[----:B------:R-:W3:Y:S02]  /*240f0*/  LDL.LU R17, [R1+0x1d4] ;  /* 0x0001d40001117983 */ /* 0x000ee40000300800 */
[----:B------:R-:W4:Y:S02]  /*24100*/  LDL.LU R18, [R1+0x1d8] ;  /* 0x0001d80001127983 */ /* 0x000f240000300800 */
[----:B------:R-:W4:Y:S01]  /*24110*/  LDL.LU R19, [R1+0x1dc] ;  /* 0x0001dc0001137983 */ /* 0x000f220000300800 */
[----:B------:R-:W-:Y:S01]  /*24120*/  MOV R29, R15 ;  /* 0x0000000f001d7202 */ /* 0x000fe20000000f00 */
[----:B----4-:R-:W-:Y:S01]  /*24130*/  STL.64 [R1+0x1d88], R18 ;  /* 0x001d881201007387 */ /* 0x010fe20000100a00 */
[----:B---3--:R0:W-:Y:S03]  /*24140*/  STL.64 [R1+0x1d80], R16 ;  /* 0x001d801001007387 */ /* 0x0081e60000100a00 */
[----:B0-----:R-:W3:Y:S01]  /*24150*/  LDL.LU R16, [R1+0x1e0] ;  /* 0x0001e00001107983 */ /* 0x001ee20000300800 */
[----:B------:R-:W3:Y:S02]  /*24160*/  LDL.LU R17, [R1+0x1e4] ;  /* 0x0001e40001117983 */ /* 0x000ee40000300800 */
[----:B------:R-:W3:Y:S02]  /*24170*/  LDL.LU R18, [R1+0x1e8] ;  /* 0x0001e80001127983 */ /* 0x000ee40000300800 */
[----:B------:R-:W3:Y:S01]  /*24180*/  LDL.LU R19, [R1+0x1ec] ;  /* 0x0001ec0001137983 */ /* 0x000ee20000300800 */
[----:B------:R-:W-:Y:S01]  /*24190*/  STL.64 [R1+0x310], R4 ;  /* 0x0003100401007387 */ /* 0x000fe20000100a00 */
[----:B------:R0:W-:Y:S02]  /*241a0*/  STL.64 [R1+0x318], R6 ;  /* 0x0003180601007387 */ /* 0x0001e40000100a00 */
[----:B0-----:R-:W-:-:S02]  /*241b0*/  MOV R6, R14 ;  /* 0x0000000e00067202 */ /* 0x001fc40000000f00 */
[----:B------:R-:W4:Y:S02]  /*241c0*/  LDL.LU.64 R14, [R1+0x1df0] ;  /* 0x001df000010e7983 */ /* 0x000f240000300a00 */
[C---:B----4-:R-:W-:Y:S11]  /*241d0*/  HMMA.16816.F32.BF16 R24, R8.reuse, R14, R24 ;  /* 0x0000000e0818723c */ /* 0x050ff60000041818 */
[----:B------:R-:W-:Y:S11]  /*241e0*/  @!UPT UIADD3 URZ, URZ, URZ, URZ ;  /* 0x0000003f3f3ff290 */ /* 0x000ff6000fffe03f */
[----:B------:R-:W-:Y:S01]  /*241f0*/  @!UPT UIADD3 URZ, URZ, URZ, URZ ;  /* 0x0000003f3f3ff290 */ /* 0x000fe2000fffe03f */
[----:B------:R-:W-:Y:S01]  /*24200*/  STL.64 [R1+0x240], R24 ;  /* 0x0002401801007387 */ /* 0x000fe20000100a00 */
[----:B------:R0:W-:Y:S03]  /*24210*/  STL.64 [R1+0x248], R26 ;  /* 0x0002481a01007387 */ /* 0x0001e60000100a00 */
[----:B0-----:R-:W2:Y:S01]  /*24220*/  LDL.LU.64 R26, [R1+0x1de8] ;  /* 0x001de800011a7983 */ /* 0x001ea20000300a00 */
[----:B------:R-:W4:Y:S02]  /*24230*/  LDL.LU R13, [R1+0x1de0] ;  /* 0x001de000010d7983 */ /* 0x000f240000300800 */
[----:B------:R-:W-:Y:S01]  /*24240*/  IMAD.MOV.U32 R7, RZ, RZ, R14 ;  /* 0x000000ffff077224 */ /* 0x000fe200078e000e */
[----:B------:R-:W-:Y:S01]  /*24250*/  MOV R12, R15 ;  /* 0x0000000f000c7202 */ /* 0x000fe20000000f00 */
[C---:B--2---:R-:W-:Y:S01]  /*24260*/  HMMA.16816.F32.BF16 R20, R8.reuse, R26, R20 ;  /* 0x0000001a0814723c */ /* 0x044fe20000041814 */
[----:B------:R-:W-:Y:S01]  /*24270*/  MOV R15, R26 ;  /* 0x0000001a000f7202 */ /* 0x000fe20000000f00 */
[----:B------:R-:W-:Y:S11]  /*24280*/  IMAD.MOV.U32 R14, RZ, RZ, R27 ;  /* 0x000000ffff0e7224 */ /* 0x000ff600078e001b */
[----:B------:R-:W-:Y:S10]  /*24290*/  @!UPT UIADD3 URZ, URZ, URZ, URZ ;  /* 0x0000003f3f3ff290 */ /* 0x000ff4000fffe03f */
[----:B------:R-:W-:Y:S01]  /*242a0*/  STL.64 [R1+0x230], R20 ;  /* 0x0002301401007387 */ /* 0x000fe20000100a00 */
[----:B------:R0:W-:Y:S03]  /*242b0*/  STL.64 [R1+0x238], R22 ;  /* 0x0002381601007387 */ /* 0x0001e60000100a00 */
[----:B0-----:R-:W2:Y:S01]  /*242c0*/  LDL.LU.64 R22, [R1+0x1dd8] ;  /* 0x001dd80001167983 */ /* 0x001ea20000300a00 */
[----:B------:R-:W2:Y:S02]  /*242d0*/  LDL.LU.64 R20, [R1+0x1dd0] ;  /* 0x001dd00001147983 */ /* 0x000ea40000300a00 */
[----:B------:R-:W2:Y:S02]  /*242e0*/  LDL.LU.64 R26, [R1+0x1dc8] ;  /* 0x001dc800011a7983 */ /* 0x000ea40000300a00 */
[----:B--2---:R-:W-:Y:S01]  /*242f0*/  HMMA.16816.F32.BF16 R20, R8, R26, R20 ;  /* 0x0000001a0814723c */ /* 0x004fe20000041814 */
[----:B------:R-:W-:-:S02]  /*24300*/  MOV R5, R26 ;  /* 0x0000001a00057202 */ /* 0x000fc40000000f00 */
[----:B------:R-:W-:Y:S11]  /*24310*/  MOV R4, R27 ;  /* 0x0000001b00047202 */ /* 0x000ff60000000f00 */
[----:B------:R-:W-:Y:S09]  /*24320*/  @!UPT UIADD3 URZ, URZ, URZ, URZ ;  /* 0x0000003f3f3ff290 */ /* 0x000ff2000fffe03f */
[----:B------:R-:W-:Y:S01]  /*24330*/  STL.64 [R1+0x220], R20 ;  /* 0x0002201401007387 */ /* 0x000fe20000100a00 */
[----:B------:R0:W-:Y:S03]  /*24340*/  STL.64 [R1+0x228], R22 ;  /* 0x0002281601007387 */ /* 0x0001e60000100a00 */
[----:B0-----:R-:W2:Y:S01]  /*24350*/  LDL.LU.64 R22, [R1+0x1dc0] ;  /* 0x001dc00001167983 */ /* 0x001ea20000300a00 */
[----:B------:R-:W2:Y:S02]  /*24360*/  LDL.LU.64 R20, [R1+0x1db8] ;  /* 0x001db80001147983 */ /* 0x000ea40000300a00 */
[----:B------:R-:W2:Y:S02]  /*24370*/  LDL.LU.64 R26, [R1+0x1db0] ;  /* 0x001db000011a7983 */ /* 0x000ea40000300a00 */
[C---:B--2---:R-:W-:Y:S01]  /*24380*/  HMMA.16816.F32.BF16 R20, R8.reuse, R26, R20 ;  /* 0x0000001a0814723c */ /* 0x044fe20000041814 */
[----:B------:R-:W-:Y:S01]  /*24390*/  IMAD.MOV.U32 R28, RZ, RZ, R26 ;  /* 0x000000ffff1c7224 */ /* 0x000fe200078e001a */
[----:B------:R-:W-:Y:S11]  /*243a0*/  MOV R3, R27 ;  /* 0x0000001b00037202 */ /* 0x000ff60000000f00 */
[----:B------:R-:W-:Y:S10]  /*243b0*/  @!UPT UIADD3 URZ, URZ, URZ, URZ ;  /* 0x0000003f3f3ff290 */ /* 0x000ff4000fffe03f */
[----:B------:R-:W-:Y:S01]  /*243c0*/  STL.64 [R1+0x210], R20 ;  /* 0x0002101401007387 */ /* 0x000fe20000100a00 */
[----:B------:R0:W-:Y:S03]  /*243d0*/  STL.64 [R1+0x218], R22 ;  /* 0x0002181601007387 */ /* 0x0001e60000100a00 */
[----:B0-----:R-:W2:Y:S01]  /*243e0*/  LDL.LU.64 R22, [R1+0x1da8] ;  /* 0x001da80001167983 */ /* 0x001ea20000300a00 */
[----:B------:R-:W2:Y:S02]  /*243f0*/  LDL.LU.64 R20, [R1+0x1da0] ;  /* 0x001da00001147983 */ /* 0x000ea40000300a00 */
[----:B------:R-:W2:Y:S02]  /*24400*/  LDL.LU.64 R26, [R1+0x1d98] ;  /* 0x001d9800011a7983 */ /* 0x000ea40000300a00 */
[----:B------:R-:W2:Y:S02]  /*24410*/  LDL.LU.64 R24, [R1+0x1d90] ;  /* 0x001d900001187983 */ /* 0x000ea40000300a00 */
[----:B--2---:R-:W-:Y:S01]  /*24420*/  HMMA.16816.F32.BF16 R24, R8, R22, R24 ;  /* 0x000000160818723c */ /* 0x004fe20000041818 */
[----:B------:R-:W-:Y:S11]  /*24430*/  STL.64 [R1+0x1d40], R22 ;  /* 0x001d401601007387 */ /* 0x000ff60000100a00 */
[----:B------:R-:W-:Y:S11]  /*24440*/  @!UPT UIADD3 URZ, URZ, URZ, URZ ;  /* 0x0000003f3f3ff290 */ /* 0x000ff6000fffe03f */
[----:B------:R0:W-:Y:S01]  /*24450*/  STL.64 [R1+0x200], R24 ;  /* 0x0002001801007387 */ /* 0x0001e20000100a00 */
[----:B------:R1:W-:Y:S03]  /*24460*/  STL.64 [R1+0x208], R26 ;  /* 0x0002081a01007387 */ /* 0x0003e60000100a00 */
[----:B0-----:R-:W2:Y:S01]  /*24470*/  LDL.LU R24, [R1] ;  /* 0x0000000001187983 */ /* 0x001ea20000300800 */
[----:B------:R-:W2:Y:S02]  /*24480*/  LDL.LU R25, [R1+0x4] ;  /* 0x0000040001197983 */ /* 0x000ea40000300800 */
[----:B-1----:R-:W2:Y:S02]  /*24490*/  LDL.LU R26, [R1+0x8] ;  /* 0x00000800011a7983 */ /* 0x002ea40000300800 */
[----:B------:R-:W2:Y:S02]  /*244a0*/  LDL.LU R27, [R1+0xc] ;  /* 0x00000c00011b7983 */ /* 0x000ea40000300800 */
[----:B--2---:R0:W-:Y:S01]  /*244b0*/  STL.64 [R1+0x1c30], R26 ;  /* 0x001c301a01007387 */ /* 0x0041e20000100a00 */
[----:B------:R-:W-:Y:S01]  /*244c0*/  STL.64 [R1+0x1c28], R24 ;  /* 0x001c281801007387 */ /* 0x000fe20000100a00 */
[----:B0-----:R-:W-:Y:S01]  /*244d0*/  MOV R26, R5 ;  /* 0x00000005001a7202 */ /* 0x001fe20000000f00 */
[----:B------:R-:W-:-:S05]  /*244e0*/  IMAD.MOV.U32 R27, RZ, RZ, R4 ;  /* 0x000000ffff1b7224 */ /* 0x000fca00078e0004 */
[----:B------:R0:W-:Y:S04]  /*244f0*/  STL.64 [R1+0x1c48], R26 ;  /* 0x001c481a01007387 */ /* 0x0001e80000100a00 */
[----:B0-----:R-:W3:Y:S02]  /*24500*/  LDL.LU.64 R26, [R1+0x108] ;  /* 0x00010800011a7983 */ /* 0x001ee40000300a00 */
[----:B---3--:R-:W-:Y:S01]  /*24510*/  HMMA.16816.F32.BF16 R16, R8, R26, R16 ;  /* 0x0000001a0810723c */ /* 0x008fe20000041810 */
[----:B------:R-:W-:Y:S02]  /*24520*/  MOV R5, R26 ;  /* 0x0000001a00057202 */ /* 0x000fe40000000f00 */
[----:B------:R-:W-:-:S04]  /*24530*/  MOV R4, R27 ;  /* 0x0000001b00047202 */ /* 0x000fc80000000f00 */
[----:B------:R-:W-:Y:S01]  /*24540*/  IMAD.MOV.U32 R26, RZ, RZ, R15 ;  /* 0x000000ffff1a7224 */ /* 0x000fe200078e000f */
[----:B------:R-:W-:Y:S11]  /*24550*/  MOV R27, R14 ;  /* 0x0000000e001b7202 */ /* 0x000ff60000000f00 */
[----:B------:R-:W-:Y:S04]  /*24560*/  @!UPT UIADD3 URZ, URZ, URZ, URZ ;  /* 0x0000003f3f3ff290 */ /* 0x000fe8000fffe03f */
[----:B------:R-:W-:Y:S01]  /*24570*/  STL.64 [R1+0x1f0], R16 ;  /* 0x0001f01001007387 */ /* 0x000fe20000100a00 */
[----:B------:R0:W-:Y:S03]  /*24580*/  STL.64 [R1+0x1f8], R18 ;  /* 0x0001f81201007387 */ /* 0x0001e60000100a00 */
[----:B0-----:R-:W2:Y:S01]  /*24590*/  LDL.LU.64 R18, [R1+0x1d88] ;  /* 0x001d880001127983 */ /* 0x001ea20000300a00 */
[----:B------:R-:W2:Y:S02]  /*245a0*/  LDL.LU.64 R16, [R1+0x1d80] ;  /* 0x001d800001107983 */ /* 0x000ea40000300a00 */
[----:B------:R-:W-:Y:S02]  /*245b0*/  STL.64 [R1+0x1cd8], R4 ;  /* 0x001cd80401007387 */ /* 0x000fe40000100a00 */
[----:B------:R0:W-:Y:S02]  /*245c0*/  STL.64 [R1+0x1c60], R26 ;  /* 0x001c601a01007387 */ /* 0x0001e40000100a00 */
[----:B0-----:R-:W2:Y:S02]  /*245d0*/  LDL.LU.64 R26, [R1+0x1b8] ;  /* 0x0001b800011a7983 */ /* 0x001ea40000300a00 */
[----:B--2---:R-:W-:Y:S01]  /*245e0*/  HMMA.16816.F32.BF16 R16, R8, R26, R16 ;  /* 0x0000001a0810723c */ /* 0x004fe20000041810 */
[----:B------:R-:W-:Y:S01]  /*245f0*/  MOV R14, R26 ;  /* 0x0000001a000e7202 */ /* 0x000fe20000000f00 */
[----:B------:R-:W-:-:S05]  /*24600*/  IMAD.MOV.U32 R15, RZ, RZ, R27 ;  /* 0x000000ffff0f7224 */ /* 0x000fca00078e001b */
[----:B------:R-:W-:Y:S02]  /*24610*/  MOV R26, R7 ;  /* 0x00000007001a7202 */ /* 0x000fe40000000f00 */
[----:B------:R-:W-:Y:S11]  /*24620*/  MOV R27, R12 ;  /* 0x0000000c001b7202 */ /* 0x000ff60000000f00 */
[----:B------:R-:W-:Y:S03]  /*24630*/  @!UPT UIADD3 URZ, URZ, URZ, URZ ;  /* 0x0000003f3f3ff290 */ /* 0x000fe6000fffe03f */
[----:B------:R-:W-:Y:S01]  /*24640*/  STL.64 [R1+0x1e0], R16 ;  /* 0x0001e01001007387 */ /* 0x000fe20000100a00 */
[----:B------:R0:W-:Y:S03]  /*24650*/  STL.64 [R1+0x1e8], R18 ;  /* 0x0001e81201007387 */ /* 0x0001e60000100a00 */
[----:B0-----:R-:W2:Y:S01]  /*24660*/  LDL.LU.64 R18, [R1+0x1d78] ;  /* 0x001d780001127983 */ /* 0x001ea20000300a00 */
[----:B------:R-:W3:Y:S02]  /*24670*/  LDL.LU.64 R16, [R1+0x1d70] ;  /* 0x001d700001107983 */ /* 0x000ee40000300a00 */
[----:B------:R-:W3:Y:S02]  /*24680*/  LDL.LU R7, [R1+0x1d6c] ;  /* 0x001d6c0001077983 */ /* 0x000ee40000300800 */
[----:B------:R-:W-:Y:S01]  /*24690*/  STL.64 [R1+0x1c78], R26 ;  /* 0x001c781a01007387 */ /* 0x000fe20000100a00 */
[----:B------:R-:W-:Y:S01]  /*246a0*/  STL.64 [R1+0x1c58], R14 ;  /* 0x001c580e01007387 */ /* 0x000fe20000100a00 */
[----:B----4-:R0:W-:Y:S02]  /*246b0*/  STL [R1+0x1c50], R13 ;  /* 0x001c500d01007387 */ /* 0x0101e40000100800 */
[----:B------:R-:W4:Y:S01]  /*246c0*/  LDL.LU R12, [R1+0x20] ;  /* 0x00002000010c7983 */ /* 0x000f220000300800 */
[----:B0-----:R-:W4:Y:S01]  /*246d0*/  LDL.LU R13, [R1+0x24] ;  /* 0x00002400010d7983 */ /* 0x001f220000300800 */
[----:B------:R-:W3:Y:S02]  /*246e0*/  LDL.LU R14, [R1+0x28] ;  /* 0x00002800010e7983 */ /* 0x000ee40000300800 */
[----:B------:R-:W3:Y:S02]  /*246f0*/  LDL.LU R15, [R1+0x2c] ;  /* 0x00002c00010f7983 */ /* 0x000ee40000300800 */
[----:B------:R-:W-:Y:S01]  /*24700*/  IMAD.MOV.U32 R26, RZ, RZ, R6 ;  /* 0x000000ffff1a7224 */ /* 0x000fe200078e0006 */
[----:B------:R-:W-:Y:S01]  /*24710*/  MOV R27, R29 ;  /* 0x0000001d001b7202 */ /* 0x000fe20000000f00 */
[----:B------:R-:W4:Y:S01]  /*24720*/  LDL.LU R6, [R1+0x1d68] ;  /* 0x001d680001067983 */ /* 0x000f220000300800 */
[----:B------:R-:W4:Y:S03]  /*24730*/  LDL.LU R29, [R1+0x1d64] ;  /* 0x001d6400011d7983 */ /* 0x000f260000300800 */
[----:B------:R0:W-:Y:S02]  /*24740*/  STL.64 [R1+0x1c90], R26 ;  /* 0x001c901a01007387 */ /* 0x0001e40000100a00 */
[----:B0-----:R-:W-:Y:S01]  /*24750*/  IMAD.MOV.U32 R27, RZ, RZ, R20 ;  /* 0x000000ffff1b7224 */ /* 0x001fe200078e0014 */
[----:B--2---:R-:W-:-:S02]  /*24760*/  MOV R26, R19 ;  /* 0x00000013001a7202 */ /* 0x004fc40000000f00 */
[----:B------:R-:W2:Y:S01]  /*24770*/  LDL.LU R19, [R1+0x1d60] ;  /* 0x001d600001137983 */ /* 0x000ea20000300800 */
[----:B------:R-:W2:Y:S02]  /*24780*/  LDL.LU R20, [R1+0x1d5c] ;  /* 0x001d5c0001147983 */ /* 0x000ea40000300800 */
[----:B------:R-:W-:Y:S01]  /*24790*/  STL.64 [R1+0x1ca8], R26 ;  /* 0x001ca81a01007387 */ /* 0x000fe20000100a00 */
[----:B---3--:R-:W-:Y:S01]  /*247a0*/  STL.64 [R1+0x1c70], R14 ;  /* 0x001c700e01007387 */ /* 0x008fe20000100a00 */
[----:B----4-:R0:W-:Y:S03]  /*247b0*/  STL.64 [R1+0x1c68], R12 ;  /* 0x001c680c01007387 */ /* 0x0101e60000100a00 */
[----:B0-----:R-:W3:Y:S01]  /*247c0*/  LDL.LU R12, [R1+0x30] ;  /* 0x00003000010c7983 */ /* 0x001ee20000300800 */
[----:B------:R-:W3:Y:S02]  /*247d0*/  LDL.LU R13, [R1+0x34] ;  /* 0x00003400010d7983 */ /* 0x000ee40000300800 */
[----:B------:R-:W4:Y:S02]  /*247e0*/  LDL.LU R14, [R1+0x38] ;  /* 0x00003800010e7983 */ /* 0x000f240000300800 */
[----:B------:R-:W4:Y:S01]  /*247f0*/  LDL.LU R15, [R1+0x3c] ;  /* 0x00003c00010f7983 */ /* 0x000f220000300800 */
[----:B------:R-:W-:-:S02]  /*24800*/  MOV R26, R21 ;  /* 0x00000015001a7202 */ /* 0x000fc40000000f00 */
[----:B------:R-:W-:Y:S01]  /*24810*/  MOV R27, R16 ;  /* 0x00000010001b7202 */ /* 0x000fe20000000f00 */
[----:B------:R-:W2:Y:S01]  /*24820*/  LDL.LU R21, [R1+0x1d58] ;  /* 0x001d580001157983 */ /* 0x000ea20000300800 */
[----:B------:R-:W2:Y:S03]  /*24830*/  LDL.LU R16, [R1+0x1d54] ;  /* 0x001d540001107983 */ /* 0x000ea60000300800 */
[----:B------:R-:W-:Y:S04]  /*24840*/  STL.64 [R1+0x1cc0], R26 ;  /* 0x001cc01a01007387 */ /* 0x000fe80000100a00 */
[----:B----4-:R-:W-:Y:S01]  /*24850*/  STL.64 [R1+0x1c88], R14 ;  /* 0x001c880e01007387 */ /* 0x010fe20000100a00 */
[----:B---3--:R0:W-:Y:S03]  /*24860*/  STL.64 [R1+0x1c80], R12 ;  /* 0x001c800c01007387 */ /* 0x0081e60000100a00 */
[----:B0-----:R-:W3:Y:S01]  /*24870*/  LDL.LU R12, [R1+0x50] ;  /* 0x00005000010c7983 */ /* 0x001ee20000300800 */
[----:B------:R-:W3:Y:S02]  /*24880*/  LDL.LU R13, [R1+0x54] ;  /* 0x00005400010d7983 */ /* 0x000ee40000300800 */
[----:B------:R-:W4:Y:S02]  /*24890*/  LDL.LU R14, [R1+0x58] ;  /* 0x00005800010e7983 */ /* 0x000f240000300800 */
[----:B------:R-:W4:Y:S02]  /*248a0*/  LDL.LU R15, [R1+0x5c] ;  /* 0x00005c00010f7983 */ /* 0x000f240000300800 */
[----:B------:R-:W-:Y:S01]  /*248b0*/  IMAD.MOV.U32 R26, RZ, RZ, R17 ;  /* 0x000000ffff1a7224 */ /* 0x000fe200078e0011 */
        /* <DEDUP_REMOVED lines=9> */
[----:B------:R-:W4:Y:S01]  /*24950*/  LDL.LU R15, [R1+0x6c] ;  /* 0x00006c00010f7983 */ /* 0x000f220000300800 */
[----:B------:R2:W-:Y:S02]  /*24960*/  STL.64 [R1+0x1ce8], R6 ;  /* 0x001ce80601007387 */ /* 0x0005e40000100a00 */
[----:B--2---:R-:W-:Y:S01]  /*24970*/  MOV R6, R19 ;  /* 0x0000001300067202 */ /* 0x004fe20000000f00 */
[----:B------:R-:W-:Y:S01]  /*24980*/  IMAD.MOV.U32 R7, RZ, RZ, R29 ;  /* 0x000000ffff077224 */ /* 0x000fe200078e001d */
[----:B------:R-:W2:Y:S04]  /*24990*/  LDL.LU R19, [R1+0x1d48] ;  /* 0x001d480001137983 */ /* 0x000ea80000300800 */
[----:B------:R0:W-:Y:S01]  /*249a0*/  STL.64 [R1+0x1d00], R6 ;  /* 0x001d000601007387 */ /* 0x0001e20000100a00 */
[----:B------:R-:W2:Y:S02]  /*249b0*/  LDL.LU R24, [R1+0x160] ;  /* 0x0001600001187983 */ /* 0x000ea40000300800 */
[----:B------:R-:W2:Y:S02]  /*249c0*/  LDL.LU R25, [R1+0x164] ;  /* 0x0001640001197983 */ /* 0x000ea40000300800 */
[----:B------:R-:W2:Y:S01]  /*249d0*/  LDL.LU R26, [R1+0x168] ;  /* 0x00016800011a7983 */ /* 0x000ea20000300800 */
[----:B------:R-:W2:Y:S01]  /*249e0*/  LDL.LU R27, [R1+0x16c] ;  /* 0x00016c00011b7983 */ /* 0x000ea20000300800 */
[----:B0-----:R-:W-:-:S02]  /*249f0*/  MOV R6, R21 ;  /* 0x0000001500067202 */ /* 0x001fc40000000f00 */
[----:B------:R-:W-:-:S05]  /*24a00*/  MOV R7, R20 ;  /* 0x0000001400077202 */ /* 0x000fca0000000f00 */
[----:B------:R-:W-:Y:S01]  /*24a10*/  STL.64 [R1+0x1d18], R6 ;  /* 0x001d180601007387 */ /* 0x000fe20000100a00 */
[----:B------:R-:W3:Y:S02]  /*24a20*/  LDL.LU R20, [R1+0x1c0] ;  /* 0x0001c00001147983 */ /* 0x000ee40000300800 */
[----:B------:R-:W3:Y:S02]  /*24a30*/  LDL.LU R21, [R1+0x1c4] ;  /* 0x0001c40001157983 */ /* 0x000ee40000300800 */
[----:B------:R-:W3:Y:S01]  /*24a40*/  LDL.LU R22, [R1+0x1c8] ;  /* 0x0001c80001167983 */ /* 0x000ee20000300800 */
[----:B------:R-:W3:Y:S04]  /*24a50*/  LDL.LU R23, [R1+0x1cc] ;  /* 0x0001cc0001177983 */ /* 0x000ee80000300800 */
[----:B--2---:R-:W-:Y:S01]  /*24a60*/  STL.64 [R1+0x1cf8], R26 ;  /* 0x001cf81a01007387 */ /* 0x004fe20000100a00 */
[----:B------:R0:W-:Y:S03]  /*24a70*/  STL.64 [R1+0x1cf0], R24 ;  /* 0x001cf01801007387 */ /* 0x0001e60000100a00 */
[----:B0-----:R-:W2:Y:S01]  /*24a80*/  LDL.LU R24, [R1+0x170] ;  /* 0x0001700001187983 */ /* 0x001ea20000300800 */
[----:B------:R-:W2:Y:S02]  /*24a90*/  LDL.LU R25, [R1+0x174] ;  /* 0x0001740001197983 */ /* 0x000ea40000300800 */
[----:B------:R-:W2:Y:S02]  /*24aa0*/  LDL.LU R26, [R1+0x178] ;  /* 0x00017800011a7983 */ /* 0x000ea40000300800 */
[----:B------:R-:W2:Y:S02]  /*24ab0*/  LDL.LU R27, [R1+0x17c] ;  /* 0x00017c00011b7983 */ /* 0x000ea40000300800 */
[----:B--2---:R-:W-:Y:S01]  /*24ac0*/  STL.64 [R1+0x1d10], R26 ;  /* 0x001d101a01007387 */ /* 0x004fe20000100a00 */
[----:B------:R0:W-:Y:S03]  /*24ad0*/  STL.64 [R1+0x1d08], R24 ;  /* 0x001d081801007387 */ /* 0x0001e60000100a00 */
[----:B0-----:R-:W2:Y:S01]  /*24ae0*/  LDL.LU R24, [R1+0x180] ;  /* 0x0001800001187983 */ /* 0x001ea20000300800 */
[----:B------:R-:W2:Y:S02]  /*24af0*/  LDL.LU R25, [R1+0x184] ;  /* 0x0001840001197983 */ /* 0x000ea40000300800 */
[----:B------:R-:W2:Y:S02]  /*24b00*/  LDL.LU R26, [R1+0x188] ;  /* 0x00018800011a7983 */ /* 0x000ea40000300800 */
[----:B------:R-:W2:Y:S01]  /*24b10*/  LDL.LU R27, [R1+0x18c] ;  /* 0x00018c00011b7983 */ /* 0x000ea20000300800 */
[----:B---3--:R-:W-:Y:S01]  /*24b20*/  HMMA.16816.F32.BF16 R8, R8, R18, R20 ;  /* 0x000000120808723c */ /* 0x008fe20000041814 */
[----:B--2---:R-:W-:Y:S01]  /*24b30*/  STL.64 [R1+0x1d28], R26 ;  /* 0x001d281a01007387 */ /* 0x004fe20000100a00 */
[----:B------:R0:W-:Y:S03]  /*24b40*/  STL.64 [R1+0x1d20], R24 ;  /* 0x001d201801007387 */ /* 0x0001e60000100a00 */
[----:B0-----:R-:W2:Y:S01]  /*24b50*/  LDL.LU R24, [R1+0x190] ;  /* 0x0001900001187983 */ /* 0x001ea20000300800 */
[----:B------:R-:W2:Y:S02]  /*24b60*/  LDL.LU R25, [R1+0x194] ;  /* 0x0001940001197983 */ /* 0x000ea40000300800 */
[----:B------:R-:W2:Y:S02]  /*24b70*/  LDL.LU R26, [R1+0x198] ;  /* 0x00019800011a7983 */ /* 0x000ea40000300800 */
[----:B------:R-:W2:Y:S01]  /*24b80*/  LDL.LU R27, [R1+0x19c] ;  /* 0x00019c00011b7983 */ /* 0x000ea20000300800 */
[----:B----4-:R-:W-:Y:S01]  /*24b90*/  STL.64 [R1+0x1cb8], R14 ;  /* 0x001cb80e01007387 */ /* 0x010fe20000100a00 */
[----:B------:R0:W-:Y:S03]  /*24ba0*/  STL.64 [R1+0x1cb0], R12 ;  /* 0x001cb00c01007387 */ /* 0x0001e60000100a00 */
[----:B0-----:R-:W3:Y:S01]  /*24bb0*/  LDL.LU R12, [R1+0x70] ;  /* 0x00007000010c7983 */ /* 0x001ee20000300800 */
[----:B------:R-:W3:Y:S02]  /*24bc0*/  LDL.LU R13, [R1+0x74] ;  /* 0x00007400010d7983 */ /* 0x000ee40000300800 */
[----:B------:R-:W4:Y:S02]  /*24bd0*/  LDL.LU R14, [R1+0x78] ;  /* 0x00007800010e7983 */ /* 0x000f240000300800 */
[----:B------:R-:W4:Y:S01]  /*24be0*/  LDL.LU R15, [R1+0x7c] ;  /* 0x00007c00010f7983 */ /* 0x000f220000300800 */
[----:B------:R-:W-:Y:S01]  /*24bf0*/  MOV R20, R18 ;  /* 0x0000001200147202 */ /* 0x000fe20000000f00 */
[----:B------:R-:W-:-:S02]  /*24c00*/  IMAD.MOV.U32 R21, RZ, RZ, R19 ;  /* 0x000000ffff157224 */ /* 0x000fc400078e0013 */
[----:B------:R-:W-:Y:S01]  /*24c10*/  IMAD.MOV.U32 R6, RZ, RZ, R17 ;  /* 0x000000ffff067224 */ /* 0x000fe200078e0011 */
[----:B------:R-:W-:Y:S01]  /*24c20*/  MOV R7, R16 ;  /* 0x0000001000077202 */ /* 0x000fe20000000f00 */
[----:B----4-:R-:W-:Y:S01]  /*24c30*/  STL.64 [R1+0x1cd0], R14 ;  /* 0x001cd00e01007387 */ /* 0x010fe20000100a00 */
[----:B---3--:R0:W-:Y:S03]  /*24c40*/  STL.64 [R1+0x1cc8], R12 ;  /* 0x001cc80c01007387 */ /* 0x0081e60000100a00 */
[----:B0-----:R-:W3:Y:S01]  /*24c50*/  LDL.LU R12, [R1+0x80] ;  /* 0x00008000010c7983 */ /* 0x001ee20000300800 */
[----:B------:R-:W3:Y:S02]  /*24c60*/  LDL.LU R13, [R1+0x84] ;  /* 0x00008400010d7983 */ /* 0x000ee40000300800 */
[----:B------:R-:W3:Y:S02]  /*24c70*/  LDL.LU R14, [R1+0x88] ;  /* 0x00008800010e7983 */ /* 0x000ee40000300800 */
[----:B------:R-:W3:Y:S01]  /*24c80*/  LDL.LU R15, [R1+0x8c] ;  /* 0x00008c00010f7983 */ /* 0x000ee20000300800 */
[----:B------:R-:W4:Y:S01]  /*24c90*/  LDL.LU.64 R22, [R1+0x1d40] ;  /* 0x001d400001167983 */ /* 0x000f220000300a00 */
[----:B------:R-:W-:Y:S02]  /*24ca0*/  STL.64 [R1+0x1c0], R8 ;  /* 0x0001c00801007387 */ /* 0x000fe40000100a00 */
[----:B------:R-:W-:Y:S02]  /*24cb0*/  STL.64 [R1+0x1c8], R10 ;  /* 0x0001c80a01007387 */ /* 0x000fe40000100a00 */
[----:B------:R-:W2:Y:S01]  /*24cc0*/  LDL.LU.64 R18, [R1+0x1d38] ;  /* 0x001d380001127983 */ /* 0x000ea20000300a00 */
[----:B------:R-:W2:Y:S02]  /*24cd0*/  LDL.LU.64 R16, [R1+0x1d30] ;  /* 0x001d300001107983 */ /* 0x000ea40000300a00 */
[C---:B--2---:R-:W-:Y:S02]  /*24ce0*/  HMMA.16816.F32.BF16 R4, R16.reuse, R6, R24 ;  /* 0x000000061004723c */ /* 0x044fe40000041818 */
[----:B----4-:R-:W-:Y:S01]  /*24cf0*/  STL.64 [R1+0x1c40], R22 ;  /* 0x001c401601007387 */ /* 0x010fe20000100a00 */
[----:B------:R0:W-:Y:S03]  /*24d00*/  STL.64 [R1+0x1c38], R20 ;  /* 0x001c381401007387 */ /* 0x0001e60000100a00 */
[----:B0-----:R-:W2:Y:S01]  /*24d10*/  LDL.LU R20, [R1+0x10] ;  /* 0x0000100001147983 */ /* 0x001ea20000300800 */
[----:B------:R-:W2:Y:S02]  /*24d20*/  LDL.LU R21, [R1+0x14] ;  /* 0x0000140001157983 */ /* 0x000ea40000300800 */
[----:B------:R-:W2:Y:S02]  /*24d30*/  LDL.LU R22, [R1+0x18] ;  /* 0x0000180001167983 */ /* 0x000ea40000300800 */
[----:B------:R-:W2:Y:S01]  /*24d40*/  LDL.LU R23, [R1+0x1c] ;  /* 0x00001c0001177983 */ /* 0x000ea20000300800 */
[----:B------:R-:W4:Y:S01]  /*24d50*/  LDL.LU.64 R26, [R1+0x1d28] ;  /* 0x001d2800011a7983 */ /* 0x000f220000300a00 */
[----:B------:R-:W4:Y:S10]  /*24d60*/  LDL.LU.64 R24, [R1+0x1d20] ;  /* 0x001d200001187983 */ /* 0x000f340000300a00 */
[----:B------:R-:W-:Y:S01]  /*24d70*/  STL.64 [R1+0x2f0], R4 ;  /* 0x0002f00401007387 */ /* 0x000fe20000100a00 */
[----:B------:R0:W-:Y:S03]  /*24d80*/  STL.64 [R1+0x2f8], R6 ;  /* 0x0002f80601007387 */ /* 0x0001e60000100a00 */
[----:B0-----:R-:W4:Y:S01]  /*24d90*/  LDL.LU.64 R6, [R1+0x1d18] ;  /* 0x001d180001067983 */ /* 0x001f220000300a00 */
[----:B------:R-:W-:Y:S01]  /*24da0*/  MOV R10, R28 ;  /* 0x0000001c000a7202 */ /* 0x000fe20000000f00 */
[C---:B----4-:R-:W-:Y:S02]  /*24db0*/  HMMA.16816.F32.BF16 R4, R16.reuse, R6, R24 ;  /* 0x000000061004723c */ /* 0x050fe40000041818 */
[----:B------:R-:W4:Y:S01]  /*24dc0*/  LDL.LU.64 R26, [R1+0x1d10] ;  /* 0x001d1000011a7983 */ /* 0x000f220000300a00 */
[----:B------:R-:W4:Y:S11]  /*24dd0*/  LDL.LU.64 R24, [R1+0x1d08] ;  /* 0x001d080001187983 */ /* 0x000f360000300a00 */
[----:B------:R-:W-:Y:S09]  /*24de0*/  @!UPT UIADD3 URZ, URZ, URZ, URZ ;  /* 0x0000003f3f3ff290 */ /* 0x000ff2000fffe03f */
[----:B------:R4:W-:Y:S01]  /*24df0*/  STL.64 [R1+0x2e0], R4 ;  /* 0x0002e00401007387 */ /* 0x0009e20000100a00 */
[----:B------:R-:W-:Y:S01]  /*24e00*/  IMAD.MOV.U32 R29, RZ, RZ, R6 ;  /* 0x000000ffff1d7224 */ /* 0x000fe200078e0006 */
[----:B------:R-:W-:Y:S02]  /*24e10*/  MOV R28, R7 ;  /* 0x00000007001c7202 */ /* 0x000fe40000000f00 */
[----:B------:R-:W4:Y:S03]  /*24e20*/  LDL.LU.64 R6, [R1+0x1d00] ;  /* 0x001d000001067983 */ /* 0x000f260000300a00 */
[----:B------:R-:W-:Y:S02]  /*24e30*/  STL [R1+0x1b84], R28 ;  /* 0x001b841c01007387 */ /* 0x000fe40000100800 */
[----:B------:R-:W-:Y:S01]  /*24e40*/  STL [R1+0x1b80], R29 ;  /* 0x001b801d01007387 */ /* 0x000fe20000100800 */
[C---:B----4-:R-:W-:Y:S01]  /*24e50*/  HMMA.16816.F32.BF16 R4, R16.reuse, R6, R24 ;  /* 0x000000061004723c */ /* 0x050fe20000041818 */
[----:B------:R-:W4:Y:S01]  /*24e60*/  LDL.LU.64 R26, [R1+0x1cf8] ;  /* 0x001cf800011a7983 */ /* 0x000f220000300a00 */
[----:B------:R-:W4:Y:S11]  /*24e70*/  LDL.LU.64 R24, [R1+0x1cf0] ;  /* 0x001cf00001187983 */ /* 0x000f360000300a00 */
[----:B------:R-:W-:Y:S10]  /*24e80*/  @!UPT UIADD3 URZ, URZ, URZ, URZ ;  /* 0x0000003f3f3ff290 */ /* 0x000ff4000fffe03f */
[----:B------:R-:W-:Y:S01]  /*24e90*/  STL.64 [R1+0x190], R4 ;  /* 0x0001900401007387 */ /* 0x000fe20000100a00 */
[----:B------:R0:W-:Y:S03]  /*24ea0*/  STL.64 [R1+0x198], R6 ;  /* 0x0001980601007387 */ /* 0x0001e60000100a00 */
[----:B0-----:R-:W4:Y:S02]  /*24eb0*/  LDL.LU.64 R6, [R1+0x1ce8] ;  /* 0x001ce80001067983 */ /* 0x001f240000300a00 */
[C---:B----4-:R-:W-:Y:S02]  /*24ec0*/  HMMA.16816.F32.BF16 R4, R16.reuse, R6, R24 ;  /* 0x000000061004723c */ /* 0x050fe40000041818 */
[----:B------:R-:W3:Y:S11]  /*24ed0*/  LDL.LU.64 R26, [R1+0x1ce0] ;  /* 0x001ce000011a7983 */ /* 0x000ef60000300a00 */
[----:B------:R-:W-:Y:S10]  /*24ee0*/  @!UPT UIADD3 URZ, URZ, URZ, URZ ;  /* 0x0000003f3f3ff290 */ /* 0x000ff4000fffe03f */
[----:B------:R0:W-:Y:S01]  /*24ef0*/  STL.64 [R1+0x180], R4 ;  /* 0x0001800401007387 */ /* 0x0001e20000100a00 */
[----:B------:R-:W-:Y:S03]  /*24f00*/  STL.64 [R1+0x188], R6 ;  /* 0x0001880601007387 */ /* 0x000fe60000100a00 */
[----:B0-----:R-:W4:Y:S01]  /*24f10*/  LDL.LU.64 R4, [R1+0x1cd8] ;  /* 0x001cd80001047983 */ /* 0x001f220000300a00 */
[C---:B---3--:R-:W-:Y:S03]  /*24f20*/  HMMA.16816.F32.BF16 R24, R16.reuse, R26, R12 ;  /* 0x0000001a1018723c */ /* 0x048fe6000004180c */
[----:B------:R-:W3:Y:S01]  /*24f30*/  LDL.LU.64 R14, [R1+0x1cd0] ;  /* 0x001cd000010e7983 */ /* 0x000ee20000300a00 */
[----:B------:R-:W3:Y:S11]  /*24f40*/  LDL.LU.64 R12, [R1+0x1cc8] ;  /* 0x001cc800010c7983 */ /* 0x000ef60000300a00 */
[----:B------:R-:W-:Y:S08]  /*24f50*/  @!UPT UIADD3 URZ, URZ, URZ, URZ ;  /* 0x0000003f3f3ff290 */ /* 0x000ff0000fffe03f */
[----:B------:R-:W-:Y:S01]  /*24f60*/  STL.64 [R1+0x170], R24 ;  /* 0x0001701801007387 */ /* 0x000fe20000100a00 */
[----:B------:R0:W-:Y:S03]  /*24f70*/  STL.64 [R1+0x178], R26 ;  /* 0x0001781a01007387 */ /* 0x0001e60000100a00 */
[----:B0-----:R-:W3:Y:S02]  /*24f80*/  LDL.LU.64 R26, [R1+0x1cc0] ;  /* 0x001cc000011a7983 */ /* 0x001ee40000300a00 */
[C---:B---3--:R-:W-:Y:S02]  /*24f90*/  HMMA.16816.F32.BF16 R24, R16.reuse, R26, R12 ;  /* 0x0000001a1018723c */ /* 0x048fe4000004180c */
[----:B------:R-:W3:Y:S01]  /*24fa0*/  LDL.LU.64 R14, [R1+0x1cb8] ;  /* 0x001cb800010e7983 */ /* 0x000ee20000300a00 */
[----:B------:R-:W3:Y:S11]  /*24fb0*/  LDL.LU.64 R12, [R1+0x1cb0] ;  /* 0x001cb000010c7983 */ /* 0x000ef60000300a00 */
[----:B------:R-:W-:Y:S09]  /*24fc0*/  @!UPT UIADD3 URZ, URZ, URZ, URZ ;  /* 0x0000003f3f3ff290 */ /* 0x000ff2000fffe03f */
        /* <DEDUP_REMOVED lines=26> */
[----:B------:R-:W2:Y:S11]  /*25170*/  LDL.LU R13, [R1+0x1c50] ;  /* 0x001c5000010d7983 */ /* 0x000eb60000300800 */
[----:B------:R-:W-:Y:S09]  /*25180*/  @!UPT UIADD3 URZ, URZ, URZ, URZ ;  /* 0x0000003f3f3ff290 */ /* 0x000ff2000fffe03f */
[----:B------:R-:W-:Y:S01]  /*25190*/  STL.64 [R1+0x120], R24 ;  /* 0x0001201801007387 */ /* 0x000fe20000100a00 */
[----:B------:R0:W-:Y:S03]  /*251a0*/  STL.64 [R1+0x128], R26 ;  /* 0x0001281a01007387 */ /* 0x0001e60000100a00 */
[----:B0-----:R-:W2:Y:S02]  /*251b0*/  LDL.LU.64 R26, [R1+0x1c48] ;  /* 0x001c4800011a7983 */ /* 0x001ea40000300a00 */
[C---:B--2---:R-:W-:Y:S02]  /*251c0*/  HMMA.16816.F32.BF16 R24, R16.reuse, R26, R20 ;  /* 0x0000001a1018723c */ /* 0x044fe40000041814 */
[----:B------:R-:W2:Y:S01]  /*251d0*/  LDL.LU.64 R22, [R1+0x1c40] ;  /* 0x001c400001167983 */ /* 0x000ea20000300a00 */
[----:B------:R-:W2:Y:S11]  /*251e0*/  LDL.LU.64 R20, [R1+0x1c38] ;  /* 0x001c380001147983 */ /* 0x000eb60000300a00 */
[----:B------:R-:W-:Y:S09]  /*251f0*/  @!UPT UIADD3 URZ, URZ, URZ, URZ ;  /* 0x0000003f3f3ff290 */ /* 0x000ff2000fffe03f */
[----:B------:R-:W-:Y:S01]  /*25200*/  STL.64 [R1+0x110], R24 ;  /* 0x0001101801007387 */ /* 0x000fe20000100a00 */
[----:B------:R0:W-:Y:S03]  /*25210*/  STL.64 [R1+0x118], R26 ;  /* 0x0001181a01007387 */ /* 0x0001e60000100a00 */
[----:B0-----:R-:W2:Y:S01]  /*25220*/  LDL.LU.64 R26, [R1+0x1c30] ;  /* 0x001c3000011a7983 */ /* 0x001ea20000300a00 */
[----:B------:R-:W2:Y:S01]  /*25230*/  LDL.LU.64 R24, [R1+0x1c28] ;  /* 0x001c280001187983 */ /* 0x000ea20000300a00 */
[----:B------:R-:W-:Y:S02]  /*25240*/  MOV R11, R3 ;  /* 0x00000003000b7202 */ /* 0x000fe40000000f00 */
[----:B------:R-:W0:Y:S04]  /*25250*/  S2R R7, SR_TID.X ;  /* 0x0000000000077919 */ /* 0x000e280000002100 */
[----:B------:R-:W1:Y:S01]  /*25260*/  S2R R6, SR_TID.X ;  /* 0x0000000000067919 */ /* 0x000e620000002100 */
[----:B--2---:R-:W-:Y:S03]  /*25270*/  HMMA.16816.F32.BF16 R8, R16, R10, R24 ;  /* 0x0000000a1008723c */ /* 0x004fe60000041818 */
[----:B------:R-:W2:Y:S01]  /*25280*/  LDL.LU.64 R26, [R1+0x1c20] ;  /* 0x001c2000011a7983 */ /* 0x000ea20000300a00 */
[----:B------:R-:W2:Y:S01]  /*25290*/  LDL.LU.64 R24, [R1+0x1c18] ;  /* 0x001c180001187983 */ /* 0x000ea20000300a00 */
[----:B0-----:R-:W-:-:S02]  /*252a0*/  LOP3.LUT R3, R7, 0x7, RZ, 0xc0, !PT ;  /* 0x0000000707037812 */ /* 0x001fc400078ec0ff */
[----:B-1----:R-:W-:-:S03]  /*252b0*/  SHF.L.U32 R6, R6, 0x7, RZ ;  /* 0x0000000706067819 */ /* 0x002fc600000006ff */
[----:B------:R-:W-:Y:S11]  /*252c0*/  IMAD.SHL.U32 R12, R3, 0x10, RZ ;  /* 0x00000010030c7824 */ /* 0x000ff600078e00ff */
[----:B------:R-:W-:Y:S02]  /*252d0*/  @!UPT UIADD3 URZ, URZ, URZ, URZ ;  /* 0x0000003f3f3ff290 */ /* 0x000fe4000fffe03f */
[----:B------:R-:W-:Y:S01]  /*252e0*/  STL.64 [R1+0x2d0], R8 ;  /* 0x0002d00801007387 */ /* 0x000fe20000100a00 */
[----:B------:R2:W-:Y:S01]  /*252f0*/  STL.64 [R1+0x2d8], R10 ;  /* 0x0002d80a01007387 */ /* 0x0005e20000100a00 */
[----:B------:R-:W-:-:S04]  /*25300*/  LOP3.LUT R12, R12, 0x780, R6, 0xf8, !PT ;  /* 0x000007800c0c7812 */ /* 0x000fc800078ef806 */
[----:B------:R-:W-:Y:S01]  /*25310*/  LOP3.LUT R12, R12, 0x10, R7, 0x78, !PT ;  /* 0x000000100c0c7812 */ /* 0x000fe200078e7807 */
[----:B------:R-:W-:Y:S01]  /*25320*/  STL.64 [R1+0x1c10], R18 ;  /* 0x001c101201007387 */ /* 0x000fe20000100a00 */
[----:B------:R-:W-:Y:S02]  /*25330*/  STL.64 [R1+0x1c08], R16 ;  /* 0x001c081001007387 */ /* 0x000fe40000100a00 */
[----:B------:R-:W-:Y:S01]  /*25340*/  LOP3.LUT R12, R12, 0x40, RZ, 0x3c, !PT ;  /* 0x000000400c0c7812 */ /* 0x000fe200078e3cff */
[----:B--2---:R-:W-:Y:S07]  /*25350*/  HMMA.16816.F32.BF16 R8, R16, R22, R24 ;  /* 0x000000161008723c */ /* 0x004fee0000041818 */
[----:B----4-:R-:W-:-:S02]  /*25360*/  MOV R26, R5 ;  /* 0x00000005001a7202 */ /* 0x010fc40000000f00 */
[----:B------:R-:W-:Y:S11]  /*25370*/  MOV R27, R4 ;  /* 0x00000004001b7202 */ /* 0x000ff60000000f00 */
[----:B------:R-:W-:Y:S03]  /*25380*/  @!UPT UIADD3 URZ, URZ, URZ, URZ ;  /* 0x0000003f3f3ff290 */ /* 0x000fe6000fffe03f */
[----:B------:R-:W-:Y:S01]  /*25390*/  STL.64 [R1+0xf0], R8 ;  /* 0x0000f00801007387 */ /* 0x000fe20000100a00 */
[----:B------:R0:W-:Y:S02]  /*253a0*/  STL.64 [R1+0xf8], R10 ;  /* 0x0000f80a01007387 */ /* 0x0001e40000100a00 */
[C---:B0-----:R-:W-:Y:S01]  /*253b0*/  IMAD.SHL.U32 R10, R7.reuse, 0x2, RZ ;  /* 0x00000002070a7824 */ /* 0x041fe200078e00ff */
[----:B------:R-:W-:Y:S02]  /*253c0*/  LOP3.LUT R11, R7, 0x60, RZ, 0xc0, !PT ;  /* 0x00000060070b7812 */ /* 0x000fe400078ec0ff */
[----:B------:R-:W0:Y:S01]  /*253d0*/  LDSM.16.M88.4 R4, [R12+0x18000] ;  /* 0x018000000c04783b */ /* 0x000e220000000200 */
[C---:B------:R-:W-:Y:S02]  /*253e0*/  SHF.L.U32 R9, R3.reuse, 0x4, RZ ;  /* 0x0000000403097819 */ /* 0x040fe400000006ff */
[----:B------:R-:W-:Y:S02]  /*253f0*/  LEA R8, R3, R11, 0x2 ;  /* 0x0000000b03087211 */ /* 0x000fe400078e10ff */
[----:B------:R-:W-:Y:S01]  /*25400*/  LOP3.LUT R9, R9, 0x30, R10, 0x78, !PT ;  /* 0x0000003009097812 */ /* 0x000fe200078e780a */
[----:B------:R1:W-:Y:S04]  /*25410*/  STL.64 [R1+0x1c00], R20 ;  /* 0x001c001401007387 */ /* 0x0003e80000100a00 */
[----:B------:R-:W-:-:S05]  /*25420*/  IMAD.U32 R8, R8, 0x20, R9 ;  /* 0x0000002008087824 */ /* 0x000fca00078e0009 */
[----:B------:R-:W-:Y:S01]  /*25430*/  LOP3.LUT R8, R8, 0x40, RZ, 0x3c, !PT ;  /* 0x0000004008087812 */ /* 0x000fe200078e3cff */
[----:B-1----:R-:W2:Y:S01]  /*25440*/  LDL.LU R20, [R1+0xd0] ;  /* 0x0000d00001147983 */ /* 0x002ea20000300800 */
[----:B------:R-:W2:Y:S02]  /*25450*/  LDL.LU R21, [R1+0xd4] ;  /* 0x0000d40001157983 */ /* 0x000ea40000300800 */
[----:B------:R-:W2:Y:S02]  /*25460*/  LDL.LU R22, [R1+0xd8] ;  /* 0x0000d80001167983 */ /* 0x000ea40000300800 */
[----:B------:R-:W2:Y:S01]  /*25470*/  LDL.LU R23, [R1+0xdc] ;  /* 0x0000dc0001177983 */ /* 0x000ea20000300800 */
[----:B------:R-:W-:Y:S04]  /*25480*/  STL [R1+0x1be0], R12 ;  /* 0x001be00c01007387 */ /* 0x000fe80000100800 */
[----:B------:R-:W-:Y:S04]  /*25490*/  LDSM.16.M88.4 R16, [R8+0x1000] ;  /* 0x001000000810783b */ /* 0x000fe80000000200 */
[----:B0-----:R-:W-:Y:S01]  /*254a0*/  STL.64 [R1+0x1bd0], R6 ;  /* 0x001bd00601007387 */ /* 0x001fe20000100a00 */
[----:B------:R-:W-:Y:S02]  /*254b0*/  STL.64 [R1+0x1bc8], R4 ;  /* 0x001bc80401007387 */ /* 0x000fe40000100a00 */
[----:B------:R-:W0:Y:S02]  /*254c0*/  LDSM.16.M88.4 R4, [R8] ;  /* 0x000000000804783b */ /* 0x000e240000000200 */
[----:B0-----:R-:W-:Y:S02]  /*254d0*/  STL.64 [R1+0xc0], R4 ;  /* 0x0000c00401007387 */ /* 0x001fe40000100a00 */
[----:B------:R-:W-:Y:S02]  /*254e0*/  STL.64 [R1+0xc8], R6 ;  /* 0x0000c80601007387 */ /* 0x000fe40000100a00 */
[----:B------:R-:W0:Y:S02]  /*254f0*/  LDSM.16.M88.4 R4, [R8+0x2000] ;  /* 0x002000000804783b */ /* 0x000e240000000200 */
[----:B0-----:R-:W-:Y:S02]  /*25500*/  STL.64 [R1+0xa0], R4 ;  /* 0x0000a00401007387 */ /* 0x001fe40000100a00 */
[----:B------:R-:W-:Y:S02]  /*25510*/  STL.64 [R1+0xb0], R16 ;  /* 0x0000b01001007387 */ /* 0x000fe40000100a00 */
[----:B------:R-:W-:Y:S02]  /*25520*/  STL.64 [R1+0xb8], R18 ;  /* 0x0000b81201007387 */ /* 0x000fe40000100a00 */
[----:B------:R-:W0:Y:S04]  /*25530*/  LDSM.16.M88.4 R16, [R8+0x3000] ;  /* 0x003000000810783b */ /* 0x000e280000000200 */
[----:B------:R-:W-:Y:S01]  /*25540*/  STL.64 [R1+0xa8], R6 ;  /* 0x0000a80601007387 */ /* 0x000fe20000100a00 */
[----:B------:R-:W-:-:S03]  /*25550*/  MOV R3, R5 ;  /* 0x0000000500037202 */ /* 0x000fc60000000f00 */
[----:B0-----:R-:W-:Y:S01]  /*25560*/  STL.64 [R1+0x90], R16 ;  /* 0x0000901001007387 */ /* 0x001fe20000100a00 */
[----:B------:R-:W-:Y:S01]  /*25570*/  MOV R5, R16 ;  /* 0x0000001000057202 */ /* 0x000fe20000000f00 */
[----:B------:R-:W-:Y:S02]  /*25580*/  STL.64 [R1+0x98], R18 ;  /* 0x0000981201007387 */ /* 0x000fe40000100a00 */
[----:B------:R-:W-:Y:S02]  /*25590*/  IMAD.MOV.U32 R4, RZ, RZ, R17 ;  /* 0x000000ffff047224 */ /* 0x000fe400078e0011 */
[----:B------:R-:W0:Y:S04]  /*255a0*/  LDSM.16.M88.4 R16, [R8+0x4000] ;  /* 0x004000000810783b */ /* 0x000e280000000200 */
[----:B0-----:R-:W-:Y:S01]  /*255b0*/  STL.64 [R1+0x80], R16 ;  /* 0x0000801001007387 */ /* 0x001fe20000100a00 */
[----:B------:R-:W-:Y:S01]  /*255c0*/  MOV R28, R16 ;  /* 0x00000010001c7202 */ /* 0x000fe20000000f00 */
[----:B------:R-:W-:Y:S01]  /*255d0*/  STL.64 [R1+0x88], R18 ;  /* 0x0000881201007387 */ /* 0x000fe20000100a00 */
[----:B------:R-:W-:-:S02]  /*255e0*/  MOV R29, R17 ;  /* 0x00000011001d7202 */ /* 0x000fc40000000f00 */
[----:B------:R-:W0:Y:S04]  /*255f0*/  LDSM.16.M88.4 R16, [R8+0x5000] ;  /* 0x005000000810783b */ /* 0x000e280000000200 */
[----:B------:R-:W-:Y:S01]  /*25600*/  STL [R1+0x1b8c], R29 ;  /* 0x001b8c1d01007387 */ /* 0x000fe20000100800 */
[----:B------:R-:W-:Y:S03]  /*25610*/  STL [R1+0x1b88], R28 ;  /* 0x001b881c01007387 */ /* 0x000fe60000100800 */
[----:B0-----:R-:W-:Y:S01]  /*25620*/  STL.64 [R1+0x70], R16 ;  /* 0x0000701001007387 */ /* 0x001fe20000100a00 */
[----:B------:R-:W-:Y:S02]  /*25630*/  STL.64 [R1+0x78], R18 ;  /* 0x0000781201007387 */ /* 0x000fe40000100a00 */
[----:B------:R-:W0:Y:S02]  /*25640*/  LDSM.16.M88.4 R16, [R8+0x6000] ;  /* 0x006000000810783b */ /* 0x000e240000000200 */
[----:B0-----:R-:W-:Y:S02]  /*25650*/  STL.64 [R1+0x60], R16 ;  /* 0x0000601001007387 */ /* 0x001fe40000100a00 */
[----:B------:R0:W-:Y:S02]  /*25660*/  STL.64 [R1+0x68], R18 ;  /* 0x0000681201007387 */ /* 0x0001e40000100a00 */
[----:B------:R-:W-:Y:S01]  /*25670*/  IMAD.MOV.U32 R29, RZ, RZ, R16 ;  /* 0x000000ffff1d7224 */ /* 0x000fe200078e0010 */
[----:B------:R-:W-:Y:S01]  /*25680*/  MOV R28, R17 ;  /* 0x00000011001c7202 */ /* 0x000fe20000000f00 */
[----:B0-----:R-:W2:Y:S01]  /*25690*/  LDL.LU.64 R18, [R1+0x1c10] ;  /* 0x001c100001127983 */ /* 0x001ea20000300a00 */
[----:B------:R-:W2:Y:S03]  /*256a0*/  LDL.LU.64 R16, [R1+0x1c08] ;  /* 0x001c080001107983 */ /* 0x000ea60000300a00 */
[----:B------:R-:W-:Y:S02]  /*256b0*/  STL [R1+0x1b94], R28 ;  /* 0x001b941c01007387 */ /* 0x000fe40000100800 */
[----:B------:R-:W-:Y:S01]  /*256c0*/  STL [R1+0x1b90], R29 ;  /* 0x001b901d01007387 */ /* 0x000fe20000100800 */
[----:B--2---:R-:W-:Y:S01]  /*256d0*/  HMMA.16816.F32.BF16 R24, R16, R26, R20 ;  /* 0x0000001a1018723c */ /* 0x004fe20000041814 */
[----:B------:R-:W2:Y:S11]  /*256e0*/  LDL.LU.64 R20, [R1+0x1c00] ;  /* 0x001c000001147983 */ /* 0x000eb60000300a00 */
[----:B------:R-:W-:Y:S11]  /*256f0*/  @!UPT UIADD3 URZ, URZ, URZ, URZ ;  /* 0x0000003f3f3ff290 */ /* 0x000ff6000fffe03f */
[----:B------:R-:W-:Y:S01]  /*25700*/  STL.64 [R1+0xe0], R24 ;  /* 0x0000e01801007387 */ /* 0x000fe20000100a00 */
[----:B------:R-:W-:Y:S02]  /*25710*/  STL.64 [R1+0xe8], R26 ;  /* 0x0000e81a01007387 */ /* 0x000fe40000100a00 */
[----:B------:R-:W0:Y:S02]  /*25720*/  LDSM.16.M88.4 R24, [R8+0x7000] ;  /* 0x007000000818783b */ /* 0x000e240000000200 */
[----:B0-----:R-:W-:Y:S02]  /*25730*/  STL.64 [R1+0x50], R24 ;  /* 0x0000501801007387 */ /* 0x001fe40000100a00 */
        /* <DEDUP_REMOVED lines=8> */
[----:B0-----:R-:W-:Y:S01]  /*257c0*/  STL.64 [R1+0x20], R24 ;  /* 0x0000201801007387 */ /* 0x001fe20000100a00 */
[----:B------:R-:W-:Y:S01]  /*257d0*/  MOV R28, R24 ;  /* 0x00000018001c7202 */ /* 0x000fe20000000f00 */
[----:B------:R-:W-:Y:S02]  /*257e0*/  STL.64 [R1+0x28], R26 ;  /* 0x0000281a01007387 */ /* 0x000fe40000100a00 */
[----:B------:R-:W-:-:S02]  /*257f0*/  IMAD.MOV.U32 R29, RZ, RZ, R25 ;  /* 0x000000ffff1d7224 */ /* 0x000fc400078e0019 */
[----:B------:R-:W0:Y:S04]  /*25800*/  LDSM.16.M88.4 R24, [R8+0xb000] ;  /* 0x00b000000818783b */ /* 0x000e280000000200 */
[----:B------:R-:W-:Y:S01]  /*25810*/  STL [R1+0x1b9c], R29 ;  /* 0x001b9c1d01007387 */ /* 0x000fe20000100800 */
[----:B------:R-:W-:Y:S03]  /*25820*/  STL [R1+0x1b98], R28 ;  /* 0x001b981c01007387 */ /* 0x000fe60000100800 */
[----:B0-----:R-:W-:Y:S01]  /*25830*/  STL.64 [R1+0x10], R24 ;  /* 0x0000101801007387 */ /* 0x001fe20000100a00 */
[----:B------:R-:W-:Y:S02]  /*25840*/  STL.64 [R1+0x18], R26 ;  /* 0x0000181a01007387 */ /* 0x000fe40000100a00 */
[----:B------:R-:W0:Y:S02]  /*25850*/  LDSM.16.M88.4 R24, [R8+0xc000] ;  /* 0x00c000000818783b */ /* 0x000e240000000200 */
[----:B0-----:R-:W-:Y:S01]  /*25860*/  STL.64 [R1], R24 ;  /* 0x0000001801007387 */ /* 0x001fe20000100a00 */
[----:B------:R-:W-:Y:S01]  /*25870*/  MOV R29, R24 ;  /* 0x00000018001d7202 */ /* 0x000fe20000000f00 */
[----:B------:R-:W-:Y:S01]  /*25880*/  STL.64 [R1+0x8], R26 ;  /* 0x0000081a01007387 */ /* 0x000fe20000100a00 */
[----:B------:R-:W-:-:S02]  /*25890*/  MOV R28, R25 ;  /* 0x00000019001c7202 */ /* 0x000fc40000000f00 */
[----:B------:R-:W0:Y:S01]  /*258a0*/  LDSM.16.M88.4 R24, [R8+0xd000] ;  /* 0x00d000000818783b */ /* 0x000e220000000200 */
[----:B--2---:R-:W-:Y:S01]  /*258b0*/  IMAD.MOV.U32 R6, RZ, RZ, R20 ;  /* 0x000000ffff067224 */ /* 0x004fe200078e0014 */
[----:B------:R-:W-:Y:S02]  /*258c0*/  MOV R7, R21 ;  /* 0x0000001500077202 */ /* 0x000fe40000000f00 */
[----:B------:R-:W2:Y:S01]  /*258d0*/  LDL.LU R20, [R1+0x1bfc] ;  /* 0x001bfc0001147983 */ /* 0x000ea20000300800 */
[----:B------:R-:W4:Y:S03]  /*258e0*/  LDL.LU R21, [R1+0x1bf8] ;  /* 0x001bf80001157983 */ /* 0x000f260000300800 */
[----:B------:R-:W-:Y:S01]  /*258f0*/  STL.64 [R1+0x1bf0], R6 ;  /* 0x001bf00601007387 */ /* 0x000fe20000100a00 */
[----:B------:R1:W-:Y:S03]  /*25900*/  STL.64 [R1+0x1be8], R4 ;  /* 0x001be80401007387 */ /* 0x0003e60000100a00 */
[----:B-1----:R-:W3:Y:S01]  /*25910*/  LDL.LU R4, [R1+0x300] ;  /* 0x0003000001047983 */ /* 0x002ee20000300800 */
[----:B------:R-:W3:Y:S02]  /*25920*/  LDL.LU R5, [R1+0x304] ;  /* 0x0003040001057983 */ /* 0x000ee40000300800 */
[----:B------:R-:W3:Y:S02]  /*25930*/  LDL.LU R6, [R1+0x308] ;  /* 0x0003080001067983 */ /* 0x000ee40000300800 */
[----:B------:R-:W3:Y:S01]  /*25940*/  LDL.LU R7, [R1+0x30c] ;  /* 0x00030c0001077983 */ /* 0x000ee20000300800 */
[----:B0-----:R-:W-:Y:S01]  /*25950*/  STL.64 [R1+0x1ac8], R26 ;  /* 0x001ac81a01007387 */ /* 0x001fe20000100a00 */
[----:B------:R0:W-:Y:S03]  /*25960*/  STL.64 [R1+0x1ac0], R24 ;  /* 0x001ac01801007387 */ /* 0x0001e60000100a00 */
[----:B0-----:R-:W2:Y:S04]  /*25970*/  LDL.LU.64 R24, [R1+0xb0] ;  /* 0x0000b00001187983 */ /* 0x001ea80000300a00 */
[----:B--2---:R0:W-:Y:S04]  /*25980*/  STL.64 [R1+0x1bb0], R24 ;  /* 0x001bb01801007387 */ /* 0x0041e80000100a00 */
[----:B0-----:R-:W2:Y:S01]  /*25990*/  LDL.LU.64 R24, [R1+0xc0] ;  /* 0x0000c00001187983 */ /* 0x001ea20000300a00 */
[----:B----4-:R-:W-:Y:S01]  /*259a0*/  MOV R26, R21 ;  /* 0x00000015001a7202 */ /* 0x010fe20000000f00 */
[----:B------:R-:W-:-:S02]  /*259b0*/  IMAD.MOV.U32 R27, RZ, RZ, R20 ;  /* 0x000000ffff1b7224 */ /* 0x000fc400078e0014 */
[----:B------:R-:W0:Y:S02]  /*259c0*/  LDSM.16.M88.4 R20, [R8+0xe000] ;  /* 0x00e000000814783b */ /* 0x000e240000000200 */
[----:B------:R-:W1:Y:S02]  /*259d0*/  LDSM.16.M88.4 R8, [R8+0xf000] ;  /* 0x00f000000808783b */ /* 0x000e640000000200 */
[----:B--2---:R2:W-:Y:S04]  /*259e0*/  STL.64 [R1+0x1bd8], R24 ;  /* 0x001bd81801007387 */ /* 0x0045e80000100a00 */
[----:B--2---:R-:W2:Y:S01]  /*259f0*/  LDL.LU R24, [R1+0x2c0] ;  /* 0x0002c00001187983 */ /* 0x004ea20000300800 */
[----:B------:R-:W2:Y:S02]  /*25a00*/  LDL.LU R25, [R1+0x2c4] ;  /* 0x0002c40001197983 */ /* 0x000ea40000300800 */
[----:B0-----:R-:W-:Y:S02]  /*25a10*/  STL [R1+0x1828], R22 ;  /* 0x0018281601007387 */ /* 0x001fe40000100800 */
[----:B------:R-:W-:Y:S01]  /*25a20*/  STL [R1+0x1824], R23 ;  /* 0x0018241701007387 */ /* 0x000fe20000100800 */
[----:B------:R0:W-:Y:S04]  /*25a30*/  STL.64 [R1+0x1ba8], R20 ;  /* 0x001ba81401007387 */ /* 0x0001e80000100a00 */
[----:B0-----:R-:W4:Y:S01]  /*25a40*/  LDL.LU R20, [R1+0x2a0] ;  /* 0x0002a00001147983 */ /* 0x001f220000300800 */
[----:B------:R-:W4:Y:S02]  /*25a50*/  LDL.LU R21, [R1+0x2a4] ;  /* 0x0002a40001157983 */ /* 0x000f240000300800 */
[----:B------:R-:W2:Y:S02]  /*25a60*/  LDL.LU R22, [R1+0x2a8] ;  /* 0x0002a80001167983 */ /* 0x000ea40000300800 */
[----:B------:R-:W2:Y:S02]  /*25a70*/  LDL.LU R23, [R1+0x2ac] ;  /* 0x0002ac0001177983 */ /* 0x000ea40000300800 */
[----:B--2---:R-:W-:Y:S01]  /*25a80*/  STL.64 [R1+0x1bc0], R22 ;  /* 0x001bc01601007387 */ /* 0x004fe20000100a00 */
[----:B----4-:R0:W-:Y:S03]  /*25a90*/  STL.64 [R1+0x1bb8], R20 ;  /* 0x001bb81401007387 */ /* 0x0101e60000100a00 */
[----:B0-----:R-:W2:Y:S01]  /*25aa0*/  LDL.LU R20, [R1+0x2b0] ;  /* 0x0002b00001147983 */ /* 0x001ea20000300800 */
[----:B------:R-:W2:Y:S02]  /*25ab0*/  LDL.LU R21, [R1+0x2b4] ;  /* 0x0002b40001157983 */ /* 0x000ea40000300800 */
[----:B------:R-:W2:Y:S02]  /*25ac0*/  LDL.LU R22, [R1+0x2b8] ;  /* 0x0002b80001167983 */ /* 0x000ea40000300800 */
[----:B------:R-:W2:Y:S01]  /*25ad0*/  LDL.LU R23, [R1+0x2bc] ;  /* 0x0002bc0001177983 */ /* 0x000ea20000300800 */
[----:B-1----:R-:W-:Y:S01]  /*25ae0*/  STL [R1+0x19dc], R10 ;  /* 0x0019dc0a01007387 */ /* 0x002fe20000100800 */
[----:B------:R0:W-:Y:S02]  /*25af0*/  STL [R1+0x19d8], R11 ;  /* 0x0019d80b01007387 */ /* 0x0001e40000100800 */
[----:B0-----:R-:W-:-:S02]  /*25b00*/  MOV R11, R13 ;  /* 0x0000000d000b7202 */ /* 0x001fc40000000f00 */
[C---:B---3--:R-:W-:Y:S01]  /*25b10*/  HMMA.16816.F32.BF16 R12, R16.reuse, R14, R4 ;  /* 0x0000000e100c723c */ /* 0x048fe20000041804 */
[----:B------:R0:W-:Y:S04]  /*25b20*/  STL.64 [R1+0x1ba0], R8 ;  /* 0x001ba00801007387 */ /* 0x0001e80000100a00 */
[----:B0-----:R-:W3:Y:S01]  /*25b30*/  LDL.LU R8, [R1+0x290] ;  /* 0x0002900001087983 */ /* 0x001ee20000300800 */
[----:B------:R-:W3:Y:S02]  /*25b40*/  LDL.LU R9, [R1+0x294] ;  /* 0x0002940001097983 */ /* 0x000ee40000300800 */
[----:B------:R-:W3:Y:S02]  /*25b50*/  LDL.LU R10, [R1+0x298] ;  /* 0x00029800010a7983 */ /* 0x000ee40000300800 */
[----:B------:R-:W4:Y:S01]  /*25b60*/  LDL.LU.64 R6, [R1+0x1bf0] ;  /* 0x001bf00001067983 */ /* 0x000f220000300a00 */
[----:B------:R-:W2:Y:S11]  /*25b70*/  LDL.LU.64 R4, [R1+0x1be8] ;  /* 0x001be80001047983 */ /* 0x000eb60000300a00 */
[----:B------:R-:W-:Y:S01]  /*25b80*/  @!UPT UIADD3 URZ, URZ, URZ, URZ ;  /* 0x0000003f3f3ff290 */ /* 0x000fe2000fffe03f */
[----:B------:R0:W-:Y:S01]  /*25b90*/  STL.64 [R1+0xd0], R12 ;  /* 0x0000d00c01007387 */ /* 0x0001e20000100a00 */
[----:B------:R-:W-:Y:S03]  /*25ba0*/  STL.64 [R1+0xd8], R14 ;  /* 0x0000d80e01007387 */ /* 0x000fe60000100a00 */
[----:B0-----:R-:W2:Y:S04]  /*25bb0*/  LDL.LU R12, [R1+0x1be0] ;  /* 0x001be000010c7983 */ /* 0x001ea80000300800 */
[----:B--2---:R-:W0:Y:S01]  /*25bc0*/  LDSM.16.M88.4 R12, [R12+0x18800] ;  /* 0x018800000c0c783b */ /* 0x004e220000000200 */
[----:B----4-:R-:W-:Y:S03]  /*25bd0*/  HMMA.16816.F32.BF16 R16, R16, R6, R24 ;  /* 0x000000061010723c */ /* 0x010fe60000041818 */
[----:B0-----:R-:W-:Y:S01]  /*25be0*/  STL.64 [R1+0x1a98], R14 ;  /* 0x001a980e01007387 */ /* 0x001fe20000100a00 */
[----:B------:R0:W-:Y:S02]  /*25bf0*/  STL.64 [R1+0x1a90], R12 ;  /* 0x001a900c01007387 */ /* 0x0001e40000100a00 */
[----:B------:R-:W2:Y:S02]  /*25c00*/  LDL.LU.64 R24, [R1+0x1bd8] ;  /* 0x001bd80001187983 */ /* 0x000ea40000300a00 */
[----:B------:R-:W2:Y:S01]  /*25c10*/  LDL.LU.64 R6, [R1+0x1bd0] ;  /* 0x001bd00001067983 */ /* 0x000ea20000300a00 */
[----:B0-----:R-:W-:Y:S01]  /*25c20*/  MOV R12, R5 ;  /* 0x00000005000c7202 */ /* 0x001fe20000000f00 */
[----:B------:R-:W-:-:S02]  /*25c30*/  IMAD.MOV.U32 R13, RZ, RZ, R4 ;  /* 0x000000ffff0d7224 */ /* 0x000fc400078e0004 */
[----:B------:R-:W2:Y:S11]  /*25c40*/  LDL.LU.64 R4, [R1+0x1bc8] ;  /* 0x001bc80001047983 */ /* 0x000eb60000300a00 */
[----:B------:R0:W-:Y:S02]  /*25c50*/  STL.64 [R1+0x1d0], R16 ;  /* 0x0001d01001007387 */ /* 0x0001e40000100a00 */
[----:B------:R1:W-:Y:S01]  /*25c60*/  STL.64 [R1+0x1d8], R18 ;  /* 0x0001d81201007387 */ /* 0x0003e20000100a00 */
[----:B0-----:R-:W4:Y:S01]  /*25c70*/  LDL.LU R16, [R1+0x280] ;  /* 0x0002800001107983 */ /* 0x001f220000300800 */
[----:B------:R-:W4:Y:S01]  /*25c80*/  LDL.LU R17, [R1+0x284] ;  /* 0x0002840001117983 */ /* 0x000f220000300800 */
[----:B-1----:R-:W-:-:S02]  /*25c90*/  MOV R18, R2 ;  /* 0x0000000200127202 */ /* 0x002fc40000000f00 */
[----:B------:R-:W-:Y:S01]  /*25ca0*/  MOV R19, R0 ;  /* 0x0000000000137202 */ /* 0x000fe20000000f00 */
        /* <DEDUP_REMOVED lines=9> */
[----:B--2---:R-:W-:Y:S11]  /*25d40*/  HMMA.16816.F32.BF16 R20, R4, R24, R20 ;  /* 0x000000180414723c */ /* 0x004ff60000041814 */
[----:B------:R-:W-:Y:S11]  /*25d50*/  @!UPT UIADD3 URZ, URZ, URZ, URZ ;  /* 0x0000003f3f3ff290 */ /* 0x000ff6000fffe03f */
[----:B------:R-:W-:Y:S01]  /*25d60*/  @!UPT UIADD3 URZ, URZ, URZ, URZ ;  /* 0x0000003f3f3ff290 */ /* 0x000fe2000fffe03f */
[----:B------:R0:W-:Y:S01]  /*25d70*/  STL.64 [R1+0x2b0], R20 ;  /* 0x0002b01401007387 */ /* 0x0001e20000100a00 */
[----:B------:R1:W-:Y:S03]  /*25d80*/  STL.64 [R1+0x2b8], R22 ;  /* 0x0002b81601007387 */ /* 0x0003e60000100a00 */
[----:B0-----:R-:W2:Y:S01]  /*25d90*/  LDL.LU.64 R20, [R1+0x1ba8] ;  /* 0x001ba80001147983 */ /* 0x001ea20000300a00 */
[----:B-1----:R-:W-:Y:S01]  /*25da0*/  MOV R23, R24 ;  /* 0x0000001800177202 */ /* 0x002fe20000000f00 */
[----:B------:R-:W-:-:S05]  /*25db0*/  IMAD.MOV.U32 R22, RZ, RZ, R25 ;  /* 0x000000ffff167224 */ /* 0x000fca00078e0019 */
[----:B------:R-:W-:Y:S04]  /*25dc0*/  STL.64 [R1+0x1ab8], R22 ;  /* 0x001ab81601007387 */ /* 0x000fe80000100a00 */
[----:B--2---:R0:W-:Y:S04]  /*25dd0*/  STL.64 [R1+0x1ab0], R20 ;  /* 0x001ab01401007387 */ /* 0x0041e80000100a00 */
[----:B0-----:R-:W3:Y:S01]  /*25de0*/  LDL R20, [R1+0xa0] ;  /* 0x0000a00001147983 */ /* 0x001ee20000100800 */
[----:B------:R-:W-:-:S07]  /*25df0*/  MOV R21, R3 ;  /* 0x0000000300157202 */ /* 0x000fce0000000f00 */
[C---:B---3--:R-:W-:Y:S01]  /*25e00*/  HMMA.16816.F32.BF16 R20, R4.reuse, R20, R8 ;  /* 0x000000140414723c */ /* 0x048fe20000041808 */
[----:B------:R-:W2:Y:S11]  /*25e10*/  LDL.LU.64 R8, [R1+0x1ba0] ;  /* 0x001ba00001087983 */ /* 0x000eb60000300a00 */
[----:B------:R-:W-:Y:S11]  /*25e20*/  @!UPT UIADD3 URZ, URZ, URZ, URZ ;  /* 0x0000003f3f3ff290 */ /* 0x000ff6000fffe03f */
[----:B------:R-:W-:Y:S01]  /*25e30*/  @!UPT UIADD3 URZ, URZ, URZ, URZ ;  /* 0x0000003f3f3ff290 */ /* 0x000fe2000fffe03f */
[----:B------:R-:W-:Y:S01]  /*25e40*/  MOV R10, R22 ;  /* 0x00000016000a7202 */ /* 0x000fe20000000f00 */
[----:B------:R-:W-:Y:S01]  /*25e50*/  IMAD.MOV.U32 R11, RZ, RZ, R23 ;  /* 0x000000ffff0b7224 */ /* 0x000fe200078e0017 */
[----:B------:R-:W-:Y:S04]  /*25e60*/  STL.64 [R1+0x2a0], R20 ;  /* 0x0002a01401007387 */ /* 0x000fe80000100a00 */
[----:B------:R-:W-:Y:S04]  /*25e70*/  STL.64 [R1+0x1aa8], R10 ;  /* 0x001aa80a01007387 */ /* 0x000fe80000100a00 */
[----:B--2---:R4:W-:Y:S02]  /*25e80*/  STL.64 [R1+0x1aa0], R8 ;  /* 0x001aa00801007387 */ /* 0x0049e40000100a00 */
[----:B----4-:R-:W-:Y:S11]  /*25e90*/  HMMA.16816.F32.BF16 R8, R4, R12, R16 ;  /* 0x0000000c0408723c */ /* 0x010ff60000041810 */
[----:B------:R-:W-:Y:S11]  /*25ea0*/  @!UPT UIADD3 URZ, URZ, URZ, URZ ;  /* 0x0000003f3f3ff290 */ /* 0x000ff6000fffe03f */
[----:B------:R-:W-:Y:S01]  /*25eb0*/  @!UPT UIADD3 URZ, URZ, URZ, URZ ;  /* 0x0000003f3f3ff290 */ /* 0x000fe2000fffe03f */
[----:B------:R-:W-:Y:S01]  /*25ec0*/  STL.64 [R1+0x290], R8 ;  /* 0x0002900801007387 */ /* 0x000fe20000100a00 */
[----:B------:R-:W-:Y:S02]  /*25ed0*/  STL.64 [R1+0x298], R10 ;  /* 0x0002980a01007387 */ /* 0x000fe40000100a00 */
[----:B------:R-:W2:Y:S02]  /*25ee0*/  LDL.LU R20, [R1+0x1f0] ;  /* 0x0001f00001147983 */ /* 0x000ea40000300800 */
[----:B------:R-:W2:Y:S01]  /*25ef0*/  LDL.LU R21, [R1+0x1f4] ;  /* 0x0001f40001157983 */ /* 0x000ea20000300800 */
[----:B------:R-:W3:Y:S01]  /*25f00*/  LDL.LU R22, [R1+0x1f8] ;  /* 0x0001f80001167983 */ /* 0x000ee20000300800 */
[----:B------:R-:W3:Y:S02]  /*25f10*/  LDL.LU R23, [R1+0x1fc] ;  /* 0x0001fc0001177983 */ /* 0x000ee40000300800 */
[----:B------:R-:W-:Y:S01]  /*25f20*/  IMAD.MOV.U32 R24, RZ, RZ, R29 ;  /* 0x000000ffff187224 */ /* 0x000fe200078e001d */
[----:B------:R-:W-:Y:S01]  /*25f30*/  MOV R25, R28 ;  /* 0x0000001c00197202 */ /* 0x000fe20000000f00 */
[----:B---3--:R-:W-:Y:S01]  /*25f40*/  STL.64 [R1+0x1ad8], R22 ;  /* 0x001ad81601007387 */ /* 0x008fe20000100a00 */
[----:B--2---:R0:W-:Y:S02]  /*25f50*/  STL.64 [R1+0x1ad0], R20 ;  /* 0x001ad01401007387 */ /* 0x0041e40000100a00 */
[----:B------:R-:W2:Y:S02]  /*25f60*/  LDL.LU R29, [R1+0x1b9c] ;  /* 0x001b9c00011d7983 */ /* 0x000ea40000300800 */
[----:B------:R-:W3:Y:S01]  /*25f70*/  LDL.LU R28, [R1+0x1b98] ;  /* 0x001b9800011c7983 */ /* 0x000ee20000300800 */
[----:B------:R1:W-:Y:S04]  /*25f80*/  STL.64 [R1+0x1ae0], R24 ;  /* 0x001ae01801007387 */ /* 0x0003e80000100a00 */
[----:B0-----:R-:W4:Y:S01]  /*25f90*/  LDL.LU R20, [R1+0x200] ;  /* 0x0002000001147983 */ /* 0x001f220000300800 */
[----:B------:R-:W4:Y:S02]  /*25fa0*/  LDL.LU R21, [R1+0x204] ;  /* 0x0002040001157983 */ /* 0x000f240000300800 */
[----:B------:R-:W2:Y:S02]  /*25fb0*/  LDL.LU R22, [R1+0x208] ;  /* 0x0002080001167983 */ /* 0x000ea40000300800 */
[----:B------:R-:W2:Y:S02]  /*25fc0*/  LDL.LU R23, [R1+0x20c] ;  /* 0x00020c0001177983 */ /* 0x000ea40000300800 */
[----:B--2---:R-:W-:Y:S01]  /*25fd0*/  STL.64 [R1+0x1af0], R22 ;  /* 0x001af01601007387 */ /* 0x004fe20000100a00 */
[----:B----4-:R-:W-:Y:S02]  /*25fe0*/  STL.64 [R1+0x1ae8], R20 ;  /* 0x001ae81401007387 */ /* 0x010fe40000100a00 */
[----:B-1----:R-:W2:Y:S02]  /*25ff0*/  LDL R24, [R1+0x10] ;  /* 0x0000100001187983 */ /* 0x002ea40000100800 */
[----:B------:R-:W2:Y:S02]  /*26000*/  LDL R25, [R1+0x14] ;  /* 0x0000140001197983 */ /* 0x000ea40000100800 */
[----:B--2---:R3:W-:Y:S02]  /*26010*/  STL.64 [R1+0x1af8], R24 ;  /* 0x001af81801007387 */ /* 0x0047e40000100a00 */
[----:B---3--:R-:W-:Y:S01]  /*26020*/  MOV R24, R28 ;  /* 0x0000001c00187202 */ /* 0x008fe20000000f00 */
[----:B------:R-:W-:Y:S01]  /*26030*/  IMAD.MOV.U32 R25, RZ, RZ, R29 ;  /* 0x000000ffff197224 */ /* 0x000fe200078e001d */
[----:B------:R-:W2:Y:S01]  /*26040*/  LDL.LU R28, [R1+0x1b94] ;  /* 0x001b9400011c7983 */ /* 0x000ea20000300800 */
[----:B------:R-:W3:Y:S03]  /*26050*/  LDL.LU R29, [R1+0x1b90] ;  /* 0x001b9000011d7983 */ /* 0x000ee60000300800 */
[----:B------:R0:W-:Y:S01]  /*26060*/  STL.64 [R1+0x1b10], R24 ;  /* 0x001b101801007387 */ /* 0x0001e20000100a00 */
[----:B------:R-:W4:Y:S02]  /*26070*/  LDL.LU R20, [R1+0x210] ;  /* 0x0002100001147983 */ /* 0x000f240000300800 */
[----:B------:R-:W4:Y:S02]  /*26080*/  LDL.LU R21, [R1+0x214] ;  /* 0x0002140001157983 */ /* 0x000f240000300800 */
[----:B------:R-:W4:Y:S01]  /*26090*/  LDL.LU R22, [R1+0x218] ;  /* 0x0002180001167983 */ /* 0x000f220000300800 */
[----:B------:R-:W4:Y:S04]  /*260a0*/  LDL.LU R23, [R1+0x21c] ;  /* 0x00021c0001177983 */ /* 0x000f280000300800 */
[----:B0-----:R-:W4:Y:S04]  /*260b0*/  LDL R24, [R1+0x30] ;  /* 0x0000300001187983 */ /* 0x001f280000100800 */
[----:B------:R-:W4:Y:S01]  /*260c0*/  LDL R25, [R1+0x34] ;  /* 0x0000340001197983 */ /* 0x000f220000100800 */
[----:B--2---:R-:W-:-:S02]  /*260d0*/  MOV R17, R28 ;  /* 0x0000001c00117202 */ /* 0x004fc40000000f00 */
[----:B---3--:R-:W-:Y:S02]  /*260e0*/  MOV R16, R29 ;  /* 0x0000001d00107202 */ /* 0x008fe40000000f00 */
[----:B------:R-:W2:Y:S01]  /*260f0*/  LDL.LU R29, [R1+0x1b8c] ;  /* 0x001b8c00011d7983 */ /* 0x000ea20000300800 */
[----:B------:R-:W3:Y:S02]  /*26100*/  LDL.LU R28, [R1+0x1b88] ;  /* 0x001b8800011c7983 */ /* 0x000ee40000300800 */
[----:B------:R0:W-:Y:S02]  /*26110*/  STL.64 [R1+0x1b50], R16 ;  /* 0x001b501001007387 */ /* 0x0001e40000100a00 */
[----:B0-----:R-:W2:Y:S04]  /*26120*/  LDL R16, [R1+0x70] ;  /* 0x0000700001107983 */ /* 0x001ea80000100800 */
[----:B------:R-:W2:Y:S04]  /*26130*/  LDL R17, [R1+0x74] ;  /* 0x0000740001117983 */ /* 0x000ea80000100800 */
[----:B--2---:R-:W-:Y:S01]  /*26140*/  STL.64 [R1+0x1b68], R16 ;  /* 0x001b681001007387 */ /* 0x004fe20000100a00 */
[----:B----4-:R0:W-:Y:S03]  /*26150*/  STL.64 [R1+0x1b28], R24 ;  /* 0x001b281801007387 */ /* 0x0101e60000100a00 */
[----:B0-----:R-:W2:Y:S04]  /*26160*/  LDL.LU.64 R24, [R1+0x40] ;  /* 0x0000400001187983 */ /* 0x001ea80000300a00 */
[----:B------:R-:W0:Y:S04]  /*26170*/  S2R R27, SR_TID.X ;  /* 0x00000000001b7919 */ /* 0x000e280000002100 */
[----:B--2---:R1:W-:Y:S04]  /*26180*/  STL.64 [R1+0x1b40], R24 ;  /* 0x001b401801007387 */ /* 0x0043e80000100a00 */
[----:B-1----:R-:W2:Y:S01]  /*26190*/  LDL.LU.64 R24, [R1+0x50] ;  /* 0x0000500001187983 */ /* 0x002ea20000300a00 */
[C---:B0-----:R-:W-:Y:S01]  /*261a0*/  LOP3.LUT R3, R27.reuse, 0x7, RZ, 0xc0, !PT ;  /* 0x000000071b037812 */ /* 0x041fe200078ec0ff */
[----:B------:R-:W-:-:S03]  /*261b0*/  SHF.L.U32 R27, R27, 0x7, RZ ;  /* 0x000000071b1b7819 */ /* 0x000fc600000006ff */
[----:B------:R-:W-:-:S04]  /*261c0*/  SHF.L.U32 R3, R3, 0x4, RZ ;  /* 0x0000000403037819 */ /* 0x000fc800000006ff */
[----:B------:R-:W-:Y:S01]  /*261d0*/  LOP3.LUT R3, R3, 0x780, R27, 0xf8, !PT ;  /* 0x0000078003037812 */ /* 0x000fe200078ef81b */
[----:B--2---:R0:W-:Y:S04]  /*261e0*/  STL.64 [R1+0x1b48], R24 ;  /* 0x001b481801007387 */ /* 0x0041e80000100a00 */
[----:B0-----:R-:W2:Y:S01]  /*261f0*/  LDL.LU R24, [R1+0x250] ;  /* 0x0002500001187983 */ /* 0x001ea20000300800 */
[----:B------:R-:W2:Y:S02]  /*26200*/  LDL.LU R25, [R1+0x254] ;  /* 0x0002540001197983 */ /* 0x000ea40000300800 */
[----:B------:R-:W4:Y:S02]  /*26210*/  LDL.LU R26, [R1+0x258] ;  /* 0x00025800011a7983 */ /* 0x000f240000300800 */
[----:B------:R-:W4:Y:S02]  /*26220*/  LDL.LU R27, [R1+0x25c] ;  /* 0x00025c00011b7983 */ /* 0x000f240000300800 */
[----:B---3--:R-:W-:Y:S01]  /*26230*/  IMAD.MOV.U32 R16, RZ, RZ, R28 ;  /* 0x000000ffff107224 */ /* 0x008fe200078e001c */
[----:B------:R-:W-:Y:S01]  /*26240*/  MOV R17, R29 ;  /* 0x0000001d00117202 */ /* 0x000fe20000000f00 */
[----:B------:R-:W3:Y:S01]  /*26250*/  LDL.LU R28, [R1+0x1b84] ;  /* 0x001b8400011c7983 */ /* 0x000ee20000300800 */
[----:B------:R-:W3:Y:S03]  /*26260*/  LDL.LU R29, [R1+0x1b80] ;  /* 0x001b8000011d7983 */ /* 0x000ee60000300800 */
[----:B----4-:R-:W-:Y:S01]  /*26270*/  STL.64 [R1+0x1b60], R26 ;  /* 0x001b601a01007387 */ /* 0x010fe20000100a00 */
[----:B--2---:R0:W-:Y:S03]  /*26280*/  STL.64 [R1+0x1b58], R24 ;  /* 0x001b581801007387 */ /* 0x0041e60000100a00 */
[----:B0-----:R-:W2:Y:S01]  /*26290*/  LDL.LU R24, [R1+0x260] ;  /* 0x0002600001187983 */ /* 0x001ea20000300800 */
[----:B------:R-:W2:Y:S02]  /*262a0*/  LDL.LU R25, [R1+0x264] ;  /* 0x0002640001197983 */ /* 0x000ea40000300800 */
[----:B------:R-:W4:Y:S02]  /*262b0*/  LDL.LU R26, [R1+0x268] ;  /* 0x00026800011a7983 */ /* 0x000f240000300800 */
[----:B------:R-:W4:Y:S02]  /*262c0*/  LDL.LU R27, [R1+0x26c] ;  /* 0x00026c00011b7983 */ /* 0x000f240000300800 */
[----:B----4-:R-:W-:Y:S01]  /*262d0*/  STL.64 [R1+0x1b78], R26 ;  /* 0x001b781a01007387 */ /* 0x010fe20000100a00 */
[----:B--2---:R0:W-:Y:S03]  /*262e0*/  STL.64 [R1+0x1b70], R24 ;  /* 0x001b701801007387 */ /* 0x0041e60000100a00 */
[----:B0-----:R-:W2:Y:S01]  /*262f0*/  LDL.LU R24, [R1+0x270] ;  /* 0x0002700001187983 */ /* 0x001ea20000300800 */
[----:B------:R-:W2:Y:S02]  /*26300*/  LDL.LU R25, [R1+0x274] ;  /* 0x0002740001197983 */ /* 0x000ea40000300800 */
[----:B------:R-:W2:Y:S02]  /*26310*/  LDL.LU R26, [R1+0x278] ;  /* 0x00027800011a7983 */ /* 0x000ea40000300800 */
[----:B------:R-:W2:Y:S01]  /*26320*/  LDL.LU R27, [R1+0x27c] ;  /* 0x00027c00011b7983 */ /* 0x000ea20000300800 */
[----:B------:R-:W-:Y:S01]  /*26330*/  STL.64 [R1+0x1b08], R22 ;  /* 0x001b081601007387 */ /* 0x000fe20000100a00 */
[----:B------:R0:W-:Y:S03]  /*26340*/  STL.64 [R1+0x1b00], R20 ;  /* 0x001b001401007387 */ /* 0x0001e60000100a00 */
[----:B0-----:R-:W4:Y:S01]  /*26350*/  LDL.LU R20, [R1+0x220] ;  /* 0x0002200001147983 */ /* 0x001f220000300800 */
[----:B------:R-:W4:Y:S02]  /*26360*/  LDL.LU R21, [R1+0x224] ;  /* 0x0002240001157983 */ /* 0x000f240000300800 */
[----:B------:R-:W2:Y:S02]  /*26370*/  LDL.LU R22, [R1+0x228] ;  /* 0x0002280001167983 */ /* 0x000ea40000300800 */
[----:B------:R-:W2:Y:S01]  /*26380*/  LDL.LU R23, [R1+0x22c] ;  /* 0x00022c0001177983 */ /* 0x000ea20000300800 */
[----:B------:R-:W0:Y:S04]  /*26390*/  S2R R19, SR_TID.X ;  /* 0x0000000000137919 */ /* 0x000e280000002100 */
[----:B--2---:R-:W-:Y:S01]  /*263a0*/  STL.64 [R1+0x1b20], R22 ;  /* 0x001b201601007387 */ /* 0x004fe20000100a00 */
[----:B----4-:R1:W-:Y:S03]  /*263b0*/  STL.64 [R1+0x1b18], R20 ;  /* 0x001b181401007387 */ /* 0x0103e60000100a00 */
[----:B-1----:R-:W2:Y:S01]  /*263c0*/  LDL.LU R20, [R1+0x230] ;  /* 0x0002300001147983 */ /* 0x002ea20000300800 */
[----:B------:R-:W2:Y:S02]  /*263d0*/  LDL.LU R21, [R1+0x234] ;  /* 0x0002340001157983 */ /* 0x000ea40000300800 */
[----:B------:R-:W4:Y:S02]  /*263e0*/  LDL.LU R22, [R1+0x238] ;  /* 0x0002380001167983 */ /* 0x000f240000300800 */
[----:B------:R-:W4:Y:S01]  /*263f0*/  LDL.LU R23, [R1+0x23c] ;  /* 0x00023c0001177983 */ /* 0x000f220000300800 */
[----:B0-----:R-:W-:-:S02]  /*26400*/  LOP3.LUT R3, R3, 0x10, R19, 0x78, !PT ;  /* 0x0000001003037812 */ /* 0x001fc400078e7813 */
[C---:B------:R-:W-:Y:S01]  /*26410*/  HMMA.16816.F32.BF16 R16, R4.reuse, R16, R24 ;  /* 0x000000100410723c */ /* 0x040fe20000041818 */
[----:B----4-:R-:W-:Y:S01]  /*26420*/  STL.64 [R1+0x1b38], R22 ;  /* 0x001b381601007387 */ /* 0x010fe20000100a00 */
[----:B--2---:R0:W-:Y:S03]  /*26430*/  STL.64 [R1+0x1b30], R20 ;  /* 0x001b301401007387 */ /* 0x0041e60000100a00 */
[----:B0-----:R-:W2:Y:S01]  /*26440*/  LDL.LU R20, [R1+0x240] ;  /* 0x0002400001147983 */ /* 0x001ea20000300800 */
[----:B------:R-:W2:Y:S02]  /*26450*/  LDL.LU R21, [R1+0x244] ;  /* 0x0002440001157983 */ /* 0x000ea40000300800 */
[----:B------:R-:W2:Y:S02]  /*26460*/  LDL.LU R22, [R1+0x248] ;  /* 0x0002480001167983 */ /* 0x000ea40000300800 */
[----:B------:R-:W2:Y:S01]  /*26470*/  LDL.LU R23, [R1+0x24c] ;  /* 0x00024c0001177983 */ /* 0x000ea20000300800 */
[----:B------:R-:W4:Y:S01]  /*26480*/  LDL.LU R8, [R1+0x1e0] ;  /* 0x0001e00001087983 */ /* 0x000f220000300800 */
[----:B------:R-:W4:Y:S02]  /*26490*/  LDL.LU R9, [R1+0x1e4] ;  /* 0x0001e40001097983 */ /* 0x000f240000300800 */
[----:B------:R-:W4:Y:S02]  /*264a0*/  LDL.LU R10, [R1+0x1e8] ;  /* 0x0001e800010a7983 */ /* 0x000f240000300800 */
[----:B------:R-:W4:Y:S01]  /*264b0*/  LDL.LU R11, [R1+0x1ec] ;  /* 0x0001ec00010b7983 */ /* 0x000f220000300800 */
[----:B------:R-:W2:Y:S01]  /*264c0*/  LDL.LU R12, [R1+0x1c0] ;  /* 0x0001c000010c7983 */ /* 0x000ea20000300800 */
[----:B------:R-:W2:Y:S02]  /*264d0*/  LDL.LU R13, [R1+0x1c4] ;  /* 0x0001c400010d7983 */ /* 0x000ea40000300800 */
[----:B------:R-:W2:Y:S02]  /*264e0*/  LDL.LU R14, [R1+0x1c8] ;  /* 0x0001c800010e7983 */ /* 0x000ea40000300800 */
[----:B------:R-:W2:Y:S01]  /*264f0*/  LDL.LU R15, [R1+0x1cc] ;  /* 0x0001cc00010f7983 */ /* 0x000ea20000300800 */
[----:B------:R-:W2:Y:S01]  /*26500*/  LDL.LU.64 R26, [R1+0x1b78] ;  /* 0x001b7800011a7983 */ /* 0x000ea20000300a00 */
[----:B------:R-:W2:Y:S02]  /*26510*/  LDL.LU.64 R24, [R1+0x1b70] ;  /* 0x001b700001187983 */ /* 0x000ea40000300a00 */
[----:B------:R0:W-:Y:S02]  /*26520*/  STL.64 [R1+0x280], R16 ;  /* 0x0002801001007387 */ /* 0x0001e40000100a00 */
[----:B------:R2:W-:Y:S01]  /*26530*/  STL.64 [R1+0x288], R18 ;  /* 0x0002881201007387 */ /* 0x0005e20000100a00 */
[----:B0-----:R-:W2:Y:S02]  /*26540*/  LDL.LU.64 R16, [R1+0x1b68] ;  /* 0x001b680001107983 */ /* 0x001ea40000300a00 */
[C---:B--2---:R-:W-:Y:S02]  /*26550*/  HMMA.16816.F32.BF16 R16, R4.reuse, R16, R24 ;  /* 0x000000100410723c */ /* 0x044fe40000041818 */
[----:B------:R-:W2:Y:S01]  /*26560*/  LDL.LU.64 R26, [R1+0x1b60] ;  /* 0x001b6000011a7983 */ /* 0x000ea20000300a00 */
[----:B------:R-:W2:Y:S11]  /*26570*/  LDL.LU.64 R24, [R1+0x1b58] ;  /* 0x001b580001187983 */ /* 0x000eb60000300a00 */
[----:B------:R-:W-:Y:S09]  /*26580*/  @!UPT UIADD3 URZ, URZ, URZ, URZ ;  /* 0x0000003f3f3ff290 */ /* 0x000ff2000fffe03f */
[----:B------:R0:W-:Y:S01]  /*26590*/  STL.64 [R1+0x270], R16 ;  /* 0x0002701001007387 */ /* 0x0001e20000100a00 */
[----:B------:R2:W-:Y:S03]  /*265a0*/  STL.64 [R1+0x278], R18 ;  /* 0x0002781201007387 */ /* 0x0005e60000100a00 */
[----:B0-----:R-:W2:Y:S01]  /*265b0*/  LDL.LU.64 R16, [R1+0x1b50] ;  /* 0x001b500001107983 */ /* 0x001ea20000300a00 */
[----:B------:R-:W-:Y:S01]  /*265c0*/  LOP3.LUT R3, R3, 0x60, RZ, 0x3c, !PT ;  /* 0x0000006003037812 */ /* 0x000fe200078e3cff */
[C---:B--2---:R-:W-:Y:S02]  /*265d0*/  HMMA.16816.F32.BF16 R16, R4.reuse, R16, R24 ;  /* 0x000000100410723c */ /* 0x044fe40000041818 */
[----:B------:R-:W2:Y:S11]  /*265e0*/  LDL.LU.64 R24, [R1+0x1b48] ;  /* 0x001b480001187983 */ /* 0x000eb60000300a00 */
[----:B------:R-:W-:Y:S10]  /*265f0*/  @!UPT UIADD3 URZ, URZ, URZ, URZ ;  /* 0x0000003f3f3ff290 */ /* 0x000ff4000fffe03f */
[----:B------:R-:W-:Y:S01]  /*26600*/  STL.64 [R1+0x260], R16 ;  /* 0x0002601001007387 */ /* 0x000fe20000100a00 */
[----:B------:R-:W-:Y:S02]  /*26610*/  STL.64 [R1+0x268], R18 ;  /* 0x0002681201007387 */ /* 0x000fe40000100a00 */
[----:B------:R-:W0:Y:S02]  /*26620*/  LDSM.16.M88.4 R16, [R3+0x18000] ;  /* 0x018000000310783b */ /* 0x000e240000000200 */
[----:B0-----:R-:W-:Y:S02]  /*26630*/  STL.64 [R1+0x19d0], R18 ;  /* 0x0019d01201007387 */ /* 0x001fe40000100a00 */
[----:B------:R0:W-:Y:S02]  /*26640*/  STL.64 [R1+0x19c8], R16 ;  /* 0x0019c81001007387 */ /* 0x0001e40000100a00 */
[----:B0-----:R-:W2:Y:S01]  /*26650*/  LDL.LU R16, [R1+0x310] ;  /* 0x0003100001107983 */ /* 0x001ea20000300800 */
[----:B------:R-:W2:Y:S02]  /*26660*/  LDL.LU R17, [R1+0x314] ;  /* 0x0003140001117983 */ /* 0x000ea40000300800 */
[----:B------:R-:W2:Y:S02]  /*26670*/  LDL.LU R18, [R1+0x318] ;  /* 0x0003180001127983 */ /* 0x000ea40000300800 */
[----:B------:R-:W2:Y:S02]  /*26680*/  LDL.LU R19, [R1+0x31c] ;  /* 0x00031c0001137983 */ /* 0x000ea40000300800 */
[C---:B--2---:R-:W-:Y:S11]  /*26690*/  HMMA.16816.F32.BF16 R16, R4.reuse, R24, R16 ;  /* 0x000000180410723c */ /* 0x044ff60000041810 */
[----:B------:R-:W-:Y:S11]  /*266a0*/  @!UPT UIADD3 URZ, URZ, URZ, URZ ;  /* 0x0000003f3f3ff290 */ /* 0x000ff6000fffe03f */
[----:B------:R-:W-:Y:S01]  /*266b0*/  @!UPT UIADD3 URZ, URZ, URZ, URZ ;  /* 0x0000003f3f3ff290 */ /* 0x000fe2000fffe03f */
[----:B------:R-:W-:Y:S01]  /*266c0*/  STL.64 [R1+0x250], R16 ;  /* 0x0002501001007387 */ /* 0x000fe20000100a00 */
[----:B------:R0:W-:Y:S02]  /*266d0*/  STL.64 [R1+0x258], R18 ;  /* 0x0002581201007387 */ /* 0x0001e40000100a00 */
[----:B0-----:R-:W-:Y:S01]  /*266e0*/  MOV R19, R24 ;  /* 0x0000001800137202 */ /* 0x001fe20000000f00 */
[----:B------:R-:W-:Y:S02]  /*266f0*/  IMAD.MOV.U32 R18, RZ, RZ, R25 ;  /* 0x000000ffff127224 */ /* 0x000fe400078e0019 */
[----:B------:R-:W2:Y:S02]  /*26700*/  LDL.LU.64 R24, [R1+0x1b40] ;  /* 0x001b400001187983 */ /* 0x000ea40000300a00 */
[C---:B--2---:R-:W-:Y:S01]  /*26710*/  HMMA.16816.F32.BF16 R20, R4.reuse, R24, R20 ;  /* 0x000000180414723c */ /* 0x044fe20000041814 */
[----:B------:R-:W-:Y:S02]  /*26720*/  MOV R17, R24 ;  /* 0x0000001800117202 */ /* 0x000fe40000000f00 */
[----:B------:R-:W-:Y:S11]  /*26730*/  MOV R16, R25 ;  /* 0x0000001900107202 */ /* 0x000ff60000000f00 */
[----:B------:R-:W-:Y:S09]  /*26740*/  @!UPT UIADD3 URZ, URZ, URZ, URZ ;  /* 0x0000003f3f3ff290 */ /* 0x000ff2000fffe03f */
[----:B------:R-:W-:Y:S01]  /*26750*/  STL.64 [R1+0x240], R20 ;  /* 0x0002401401007387 */ /* 0x000fe20000100a00 */
[----:B------:R0:W-:Y:S03]  /*26760*/  STL.64 [R1+0x248], R22 ;  /* 0x0002481601007387 */ /* 0x0001e60000100a00 */
[----:B0-----:R-:W2:Y:S01]  /*26770*/  LDL.LU.64 R22, [R1+0x1b38] ;  /* 0x001b380001167983 */ /* 0x001ea20000300a00 */
[----:B------:R-:W2:Y:S02]  /*26780*/  LDL.LU.64 R20, [R1+0x1b30] ;  /* 0x001b300001147983 */ /* 0x000ea40000300a00 */
[----:B------:R-:W2:Y:S02]  /*26790*/  LDL.LU.64 R24, [R1+0x1b28] ;  /* 0x001b280001187983 */ /* 0x000ea40000300a00 */
[----:B------:R0:W-:Y:S01]  /*267a0*/  STL.64 [R1+0x1a38], R16 ;  /* 0x001a381001007387 */ /* 0x0001e20000100a00 */
[----:B------:R1:W-:Y:S04]  /*267b0*/  STL.64 [R1+0x1a88], R18 ;  /* 0x001a881201007387 */ /* 0x0003e80000100a00 */
[----:B0-----:R-:W3:Y:S01]  /*267c0*/  LDL.LU R16, [R1+0x2f0] ;  /* 0x0002f00001107983 */ /* 0x001ee20000300800 */
[----:B------:R-:W3:Y:S02]  /*267d0*/  LDL.LU R17, [R1+0x2f4] ;  /* 0x0002f40001117983 */ /* 0x000ee40000300800 */
[----:B-1----:R-:W3:Y:S02]  /*267e0*/  LDL.LU R18, [R1+0x2f8] ;  /* 0x0002f80001127983 */ /* 0x002ee40000300800 */
[----:B------:R-:W3:Y:S01]  /*267f0*/  LDL.LU R19, [R1+0x2fc] ;  /* 0x0002fc0001137983 */ /* 0x000ee20000300800 */
[C---:B--2---:R-:W-:Y:S01]  /*26800*/  HMMA.16816.F32.BF16 R24, R4.reuse, R24, R20 ;  /* 0x000000180418723c */ /* 0x044fe20000041814 */
[----:B------:R-:W2:Y:S01]  /*26810*/  LDL.LU.64 R22, [R1+0x1b20] ;  /* 0x001b200001167983 */ /* 0x000ea20000300a00 */
[----:B------:R-:W2:Y:S11]  /*26820*/  LDL.LU.64 R20, [R1+0x1b18] ;  /* 0x001b180001147983 */ /* 0x000eb60000300a00 */
[----:B------:R-:W-:Y:S10]  /*26830*/  @!UPT UIADD3 URZ, URZ, URZ, URZ ;  /* 0x0000003f3f3ff290 */ /* 0x000ff4000fffe03f */
[----:B------:R0:W-:Y:S01]  /*26840*/  STL.64 [R1+0x230], R24 ;  /* 0x0002301801007387 */ /* 0x0001e20000100a00 */
[----:B------:R2:W-:Y:S03]  /*26850*/  STL.64 [R1+0x238], R26 ;  /* 0x0002381a01007387 */ /* 0x0005e60000100a00 */
[----:B0-----:R-:W2:Y:S02]  /*26860*/  LDL.LU.64 R24, [R1+0x1b10] ;  /* 0x001b100001187983 */ /* 0x001ea40000300a00 */
[C---:B--2---:R-:W-:Y:S02]  /*26870*/  HMMA.16816.F32.BF16 R24, R4.reuse, R24, R20 ;  /* 0x000000180418723c */ /* 0x044fe40000041814 */
[----:B------:R-:W2:Y:S01]  /*26880*/  LDL.LU.64 R22, [R1+0x1b08] ;  /* 0x001b080001167983 */ /* 0x000ea20000300a00 */
[----:B------:R-:W2:Y:S11]  /*26890*/  LDL.LU.64 R20, [R1+0x1b00] ;  /* 0x001b000001147983 */ /* 0x000eb60000300a00 */
[----:B------:R-:W-:Y:S09]  /*268a0*/  @!UPT UIADD3 URZ, URZ, URZ, URZ ;  /* 0x0000003f3f3ff290 */ /* 0x000ff2000fffe03f */
        /* <DEDUP_REMOVED lines=17> */
[----:B------:R-:W2:Y:S02]  /*269c0*/  LDL.LU.64 R24, [R1+0x1ac0] ;  /* 0x001ac00001187983 */ /* 0x000ea40000300a00 */
[C---:B--2---:R-:W-:Y:S11]  /*269d0*/  HMMA.16816.F32.BF16 R20, R4.reuse, R24, R20 ;  /* 0x000000180414723c */ /* 0x044ff60000041814 */
[----:B------:R-:W-:Y:S11]  /*269e0*/  @!UPT UIADD3 URZ, URZ, URZ, URZ ;  /* 0x0000003f3f3ff290 */ /* 0x000ff6000fffe03f */
[----:B------:R-:W-:Y:S01]  /*269f0*/  @!UPT UIADD3 URZ, URZ, URZ, URZ ;  /* 0x0000003f3f3ff290 */ /* 0x000fe2000fffe03f */
[----:B------:R-:W-:Y:S01]  /*26a00*/  STL.64 [R1+0x1f0], R20 ;  /* 0x0001f01401007387 */ /* 0x000fe20000100a00 */
[----:B------:R0:W-:Y:S03]  /*26a10*/  STL.64 [R1+0x1f8], R22 ;  /* 0x0001f81601007387 */ /* 0x0001e60000100a00 */
[----:B0-----:R-:W2:Y:S01]  /*26a20*/  LDL.LU.64 R22, [R1+0x1ab8] ;  /* 0x001ab80001167983 */ /* 0x001ea20000300a00 */
[----:B------:R-:W4:Y:S02]  /*26a30*/  LDL.LU.64 R20, [R1+0x1ab0] ;  /* 0x001ab00001147983 */ /* 0x000f240000300a00 */
[----:B------:R-:W-:Y:S02]  /*26a40*/  STL.64 [R1+0x19f8], R26 ;  /* 0x0019f81a01007387 */ /* 0x000fe40000100a00 */
[----:B------:R-:W-:Y:S01]  /*26a50*/  STL.64 [R1+0x19f0], R24 ;  /* 0x0019f01801007387 */ /* 0x000fe20000100a00 */
[C---:B----4-:R-:W-:Y:S11]  /*26a60*/  HMMA.16816.F32.BF16 R8, R4.reuse, R20, R8 ;  /* 0x000000140408723c */ /* 0x050ff60000041808 */
[----:B------:R-:W-:Y:S11]  /*26a70*/  @!UPT UIADD3 URZ, URZ, URZ, URZ ;  /* 0x0000003f3f3ff290 */ /* 0x000ff6000fffe03f */
[----:B------:R-:W-:Y:S01]  /*26a80*/  @!UPT UIADD3 URZ, URZ, URZ, URZ ;  /* 0x0000003f3f3ff290 */ /* 0x000fe2000fffe03f */
[----:B------:R-:W-:Y:S01]  /*26a90*/  STL.64 [R1+0x1e0], R8 ;  /* 0x0001e00801007387 */ /* 0x000fe20000100a00 */
[----:B------:R0:W-:Y:S03]  /*26aa0*/  STL.64 [R1+0x1e8], R10 ;  /* 0x0001e80a01007387 */ /* 0x0001e60000100a00 */
[----:B0-----:R-:W4:Y:S01]  /*26ab0*/  LDL.LU.64 R10, [R1+0x1aa8] ;  /* 0x001aa800010a7983 */ /* 0x001f220000300a00 */
[----:B------:R-:W2:Y:S02]  /*26ac0*/  LDL.LU.64 R8, [R1+0x1aa0] ;  /* 0x001aa00001087983 */ /* 0x000ea40000300a00 */
[----:B--2---:R-:W-:Y:S01]  /*26ad0*/  HMMA.16816.F32.BF16 R4, R4, R8, R12 ;  /* 0x000000080404723c */ /* 0x004fe2000004180c */
[----:B------:R-:W2:Y:S01]  /*26ae0*/  LDL.LU.64 R14, [R1+0x1a98] ;  /* 0x001a9800010e7983 */ /* 0x000ea20000300a00 */
[----:B------:R-:W2:Y:S02]  /*26af0*/  LDL.LU.64 R12, [R1+0x1a90] ;  /* 0x001a9000010c7983 */ /* 0x000ea40000300a00 */
[----:B----4-:R-:W-:Y:S02]  /*26b00*/  STL.64 [R1+0x19e8], R10 ;  /* 0x0019e80a01007387 */ /* 0x010fe40000100a00 */
[----:B------:R0:W-:Y:S11]  /*26b10*/  STL.64 [R1+0x19e0], R8 ;  /* 0x0019e00801007387 */ /* 0x0001f60000100a00 */
[----:B------:R-:W-:Y:S06]  /*26b20*/  @!UPT UIADD3 URZ, URZ, URZ, URZ ;  /* 0x0000003f3f3ff290 */ /* 0x000fec000fffe03f */
[----:B------:R-:W-:Y:S01]  /*26b30*/  STL.64 [R1+0x1c0], R4 ;  /* 0x0001c00401007387 */ /* 0x000fe20000100a00 */
[----:B------:R-:W-:Y:S02]  /*26b40*/  STL.64 [R1+0x1c8], R6 ;  /* 0x0001c80601007387 */ /* 0x000fe40000100a00 */
[----:B0-----:R-:W4:Y:S02]  /*26b50*/  LDL.LU R8, [R1+0x2e0] ;  /* 0x0002e00001087983 */ /* 0x001f240000300800 */
[----:B------:R-:W4:Y:S01]  /*26b60*/  LDL.LU R9, [R1+0x2e4] ;  /* 0x0002e40001097983 */ /* 0x000f220000300800 */
[----:B------:R-:W0:Y:S01]  /*26b70*/  LDSM.16.M88.4 R4, [R3+0x18800] ;  /* 0x018800000304783b */ /* 0x000e220000000200 */
[----:B------:R-:W-:Y:S01]  /*26b80*/  IMAD.MOV.U32 R24, RZ, RZ, R23 ;  /* 0x000000ffff187224 */ /* 0x000fe200078e0017 */
[----:B------:R-:W-:Y:S02]  /*26b90*/  MOV R25, R22 ;  /* 0x0000001600197202 */ /* 0x000fe40000000f00 */
[----:B---3--:R-:W-:Y:S01]  /*26ba0*/  MOV R10, R29 ;  /* 0x0000001d000a7202 */ /* 0x008fe20000000f00 */
[----:B------:R-:W-:Y:S01]  /*26bb0*/  IMAD.MOV.U32 R11, RZ, RZ, R28 ;  /* 0x000000ffff0b7224 */ /* 0x000fe200078e001c */
[----:B0-----:R-:W-:Y:S01]  /*26bc0*/  STL.64 [R1+0x17f8], R6 ;  /* 0x0017f80601007387 */ /* 0x001fe20000100a00 */
[----:B------:R0:W-:Y:S02]  /*26bd0*/  STL.64 [R1+0x17f0], R4 ;  /* 0x0017f00401007387 */ /* 0x0001e40000100a00 */
[----:B0-----:R-:W-:-:S02]  /*26be0*/  MOV R4, R2 ;  /* 0x0000000200047202 */ /* 0x001fc40000000f00 */
[----:B------:R-:W-:-:S07]  /*26bf0*/  MOV R5, R0 ;  /* 0x0000000000057202 */ /* 0x000fce0000000f00 */
[C---:B--2---:R-:W-:Y:S01]  /*26c00*/  HMMA.16816.F32.BF16 R4, R12.reuse, R4, R16 ;  /* 0x000000040c04723c */ /* 0x044fe20000041810 */
[----:B------:R-:W2:Y:S11]  /*26c10*/  LDL.LU.64 R18, [R1+0x1a88] ;  /* 0x001a880001127983 */ /* 0x000eb60000300a00 */
[----:B------:R-:W-:Y:S11]  /*26c20*/  @!UPT UIADD3 URZ, URZ, URZ, URZ ;  /* 0x0000003f3f3ff290 */ /* 0x000ff6000fffe03f */
[----:B------:R-:W-:Y:S01]  /*26c30*/  @!UPT UIADD3 URZ, URZ, URZ, URZ ;  /* 0x0000003f3f3ff290 */ /* 0x000fe2000fffe03f */
[----:B------:R-:W-:Y:S01]  /*26c40*/  IMAD.MOV.U32 R29, RZ, RZ, R4 ;  /* 0x000000ffff1d7224 */ /* 0x000fe200078e0004 */
[----:B------:R-:W-:Y:S02]  /*26c50*/  MOV R3, R5 ;  /* 0x0000000500037202 */ /* 0x000fe40000000f00 */
[----:B------:R-:W-:Y:S01]  /*26c60*/  MOV R0, R6 ;  /* 0x0000000600007202 */ /* 0x000fe20000000f00 */
[----:B------:R-:W-:Y:S02]  /*26c70*/  IMAD.MOV.U32 R2, RZ, RZ, R7 ;  /* 0x000000ffff027224 */ /* 0x000fe400078e0007 */
[----:B----4-:R-:W-:Y:S03]  /*26c80*/  HMMA.16816.F32.BF16 R4, R12, R24, R8 ;  /* 0x000000180c04723c */ /* 0x010fe60000041808 */
[----:B------:R-:W-:Y:S01]  /*26c90*/  STL [R1+0x1838], R2 ;  /* 0x0018380201007387 */ /* 0x000fe20000100800 */
[----:B------:R-:W-:Y:S02]  /*26ca0*/  STL [R1+0x1834], R0 ;  /* 0x0018340001007387 */ /* 0x000fe40000100800 */
[----:B------:R-:W-:Y:S02]  /*26cb0*/  STL [R1+0x1830], R3 ;  /* 0x0018300301007387 */ /* 0x000fe40000100800 */
[----:B------:R-:W-:Y:S11]  /*26cc0*/  STL [R1+0x182c], R29 ;  /* 0x00182c1d01007387 */ /* 0x000ff60000100800 */
[----:B------:R-:W-:Y:S04]  /*26cd0*/  @!UPT UIADD3 URZ, URZ, URZ, URZ ;  /* 0x0000003f3f3ff290 */ /* 0x000fe8000fffe03f */
[----:B------:R-:W-:Y:S01]  /*26ce0*/  STL [R1+0x1a0], R4 ;  /* 0x0001a00401007387 */ /* 0x000fe20000100800 */
[----:B------:R-:W3:Y:S02]  /*26cf0*/  LDL.LU R16, [R1+0x60] ;  /* 0x0000600001107983 */ /* 0x000ee40000300800 */
[----:B------:R-:W3:Y:S02]  /*26d00*/  LDL.LU R17, [R1+0x64] ;  /* 0x0000640001117983 */ /* 0x000ee40000300800 */
[----:B---3--:R0:W-:Y:S04]  /*26d10*/  STL.64 [R1+0x1a40], R16 ;  /* 0x001a401001007387 */ /* 0x0081e80000100a00 */
[----:B0-----:R-:W3:Y:S01]  /*26d20*/  LDL.LU R16, [R1+0x70] ;  /* 0x0000700001107983 */ /* 0x001ee20000300800 */
[----:B------:R-:W3:Y:S02]  /*26d30*/  LDL.LU R17, [R1+0x74] ;  /* 0x0000740001117983 */ /* 0x000ee40000300800 */
[----:B------:R-:W4:Y:S02]  /*26d40*/  LDL.LU R24, [R1+0xa0] ;  /* 0x0000a00001187983 */ /* 0x000f240000300800 */
[----:B------:R-:W4:Y:S01]  /*26d50*/  LDL.LU R25, [R1+0xa4] ;  /* 0x0000a40001197983 */ /* 0x000f220000300800 */
[----:B------:R-:W4:Y:S01]  /*26d60*/  LDL.LU R8, [R1+0x190] ;  /* 0x0001900001087983 */ /* 0x000f220000300800 */
[----:B------:R-:W4:Y:S02]  /*26d70*/  LDL.LU R9, [R1+0x194] ;  /* 0x0001940001097983 */ /* 0x000f240000300800 */
[----:B------:R-:W4:Y:S02]  /*26d80*/  LDL.LU R10, [R1+0x198] ;  /* 0x00019800010a7983 */ /* 0x000f240000300800 */
[----:B------:R-:W4:Y:S01]  /*26d90*/  LDL.LU R11, [R1+0x19c] ;  /* 0x00019c00010b7983 */ /* 0x000f220000300800 */
[----:B---3--:R0:W-:Y:S04]  /*26da0*/  STL.64 [R1+0x1a58], R16 ;  /* 0x001a581001007387 */ /* 0x0081e80000100a00 */
[----:B0-----:R-:W3:Y:S01]  /*26db0*/  LDL.LU R16, [R1+0x80] ;  /* 0x0000800001107983 */ /* 0x001ee20000300800 */
[----:B------:R-:W3:Y:S01]  /*26dc0*/  LDL.LU R17, [R1+0x84] ;  /* 0x0000840001117983 */ /* 0x000ee20000300800 */
[----:B------:R-:W-:-:S02]  /*26dd0*/  MOV R22, R5 ;  /* 0x0000000500167202 */ /* 0x000fc40000000f00 */
[----:B------:R-:W-:Y:S01]  /*26de0*/  MOV R23, R6 ;  /* 0x0000000600177202 */ /* 0x000fe20000000f00 */
[----:B------:R-:W-:Y:S01]  /*26df0*/  IMAD.MOV.U32 R28, RZ, RZ, R7 ;  /* 0x000000ffff1c7224 */ /* 0x000fe200078e0007 */
[----:B---3--:R0:W-:Y:S01]  /*26e00*/  STL.64 [R1+0x1a70], R16 ;  /* 0x001a701001007387 */ /* 0x0081e20000100a00 */
[----:B------:R-:W3:Y:S02]  /*26e10*/  LDL.LU R4, [R1+0x150] ;  /* 0x0001500001047983 */ /* 0x000ee40000300800 */
[----:B------:R-:W3:Y:S02]  /*26e20*/  LDL.LU R5, [R1+0x154] ;  /* 0x0001540001057983 */ /* 0x000ee40000300800 */
[----:B------:R-:W2:Y:S01]  /*26e30*/  LDL.LU R6, [R1+0x158] ;  /* 0x0001580001067983 */ /* 0x000ea20000300800 */
[----:B------:R-:W2:Y:S04]  /*26e40*/  LDL.LU R7, [R1+0x15c] ;  /* 0x00015c0001077983 */ /* 0x000ea80000300800 */
[----:B0-----:R-:W4:Y:S01]  /*26e50*/  LDL.LU R16, [R1+0x90] ;  /* 0x0000900001107983 */ /* 0x001f220000300800 */
[----:B------:R-:W4:Y:S03]  /*26e60*/  LDL.LU R17, [R1+0x94] ;  /* 0x0000940001117983 */ /* 0x000f260000300800 */
[----:B--2---:R-:W-:Y:S01]  /*26e70*/  STL.64 [R1+0x1a50], R6 ;  /* 0x001a500601007387 */ /* 0x004fe20000100a00 */
[----:B---3--:R0:W-:Y:S03]  /*26e80*/  STL.64 [R1+0x1a48], R4 ;  /* 0x001a480401007387 */ /* 0x0081e60000100a00 */
[----:B0-----:R-:W2:Y:S01]  /*26e90*/  LDL.LU R4, [R1+0x160] ;  /* 0x0001600001047983 */ /* 0x001ea20000300800 */
[----:B------:R-:W2:Y:S02]  /*26ea0*/  LDL.LU R5, [R1+0x164] ;  /* 0x0001640001057983 */ /* 0x000ea40000300800 */
[----:B------:R-:W3:Y:S02]  /*26eb0*/  LDL.LU R6, [R1+0x168] ;  /* 0x0001680001067983 */ /* 0x000ee40000300800 */
[----:B------:R-:W3:Y:S02]  /*26ec0*/  LDL.LU R7, [R1+0x16c] ;  /* 0x00016c0001077983 */ /* 0x000ee40000300800 */
[----:B---3--:R-:W-:Y:S01]  /*26ed0*/  STL.64 [R1+0x1a68], R6 ;  /* 0x001a680601007387 */ /* 0x008fe20000100a00 */
[----:B--2---:R0:W-:Y:S03]  /*26ee0*/  STL.64 [R1+0x1a60], R4 ;  /* 0x001a600401007387 */ /* 0x0041e60000100a00 */
        /* <DEDUP_REMOVED lines=11> */
[----:B------:R-:W-:Y:S01]  /*26fa0*/  MOV R24, R19 ;  /* 0x0000001300187202 */ /* 0x000fe20000000f00 */
[----:B------:R-:W-:Y:S01]  /*26fb0*/  IMAD.MOV.U32 R25, RZ, RZ, R18 ;  /* 0x000000ffff197224 */ /* 0x000fe200078e0012 */
[----:B------:R-:W-:Y:S01]  /*26fc0*/  STL [R1+0x1844], R28 ;  /* 0x0018441c01007387 */ /* 0x000fe20000100800 */
[----:B------:R-:W-:Y:S02]  /*26fd0*/  STL [R1+0x1840], R23 ;  /* 0x0018401701007387 */ /* 0x000fe40000100800 */
[----:B------:R-:W-:Y:S08]  /*26fe0*/  STL [R1+0x183c], R22 ;  /* 0x00183c1601007387 */ /* 0x000ff00000100800 */
[----:B------:R-:W-:-:S02]  /*26ff0*/  MOV R2, R8 ;  /* 0x0000000800027202 */ /* 0x000fc40000000f00 */
[----:B------:R-:W-:Y:S02]  /*27000*/  MOV R29, R11 ;  /* 0x0000000b001d7202 */ /* 0x000fe40000000f00 */
[----:B------:R-:W-:Y:S01]  /*27010*/  MOV R0, R9 ;  /* 0x0000000900007202 */ /* 0x000fe20000000f00 */
[----:B------:R-:W-:Y:S01]  /*27020*/  IMAD.MOV.U32 R3, RZ, RZ, R10 ;  /* 0x000000ffff037224 */ /* 0x000fe200078e000a */
[----:B------:R-:W3:Y:S01]  /*27030*/  LDL.LU R8, [R1+0x140] ;  /* 0x0001400001087983 */ /* 0x000ee20000300800 */
[----:B------:R-:W3:Y:S02]  /*27040*/  LDL.LU R9, [R1+0x144] ;  /* 0x0001440001097983 */ /* 0x000ee40000300800 */
[----:B------:R-:W3:Y:S02]  /*27050*/  LDL.LU R10, [R1+0x148] ;  /* 0x00014800010a7983 */ /* 0x000ee40000300800 */
[----:B------:R-:W3:Y:S01]  /*27060*/  LDL.LU R11, [R1+0x14c] ;  /* 0x00014c00010b7983 */ /* 0x000ee20000300800 */
[----:B------:R-:W-:Y:S01]  /*27070*/  STL [R1+0x1854], R29 ;  /* 0x0018541d01007387 */ /* 0x000fe20000100800 */
[----:B------:R-:W-:Y:S02]  /*27080*/  STL [R1+0x1850], R3 ;  /* 0x0018500301007387 */ /* 0x000fe40000100800 */
[----:B------:R-:W-:Y:S02]  /*27090*/  STL [R1+0x184c], R2 ;  /* 0x00184c0201007387 */ /* 0x000fe40000100800 */
[----:B------:R-:W-:Y:S01]  /*270a0*/  STL [R1+0x1848], R0 ;  /* 0x0018480001007387 */ /* 0x000fe20000100800 */
[C---:B--2---:R-:W-:Y:S01]  /*270b0*/  HMMA.16816.F32.BF16 R16, R12.reuse, R16, R4 ;  /* 0x000000100c10723c */ /* 0x044fe20000041804 */
[----:B------:R-:W2:Y:S01]  /*270c0*/  LDL.LU.64 R6, [R1+0x1a80] ;  /* 0x001a800001067983 */ /* 0x000ea20000300a00 */
[----:B------:R-:W2:Y:S11]  /*270d0*/  LDL.LU.64 R4, [R1+0x1a78] ;  /* 0x001a780001047983 */ /* 0x000eb60000300a00 */
[----:B------:R-:W-:Y:S10]  /*270e0*/  @!UPT UIADD3 URZ, URZ, URZ, URZ ;  /* 0x0000003f3f3ff290 */ /* 0x000ff4000fffe03f */
[----:B------:R0:W-:Y:S01]  /*270f0*/  STL.64 [R1+0x180], R16 ;  /* 0x0001801001007387 */ /* 0x0001e20000100a00 */
[----:B------:R2:W-:Y:S03]  /*27100*/  STL.64 [R1+0x188], R18 ;  /* 0x0001881201007387 */ /* 0x0005e60000100a00 */
[----:B0-----:R-:W2:Y:S02]  /*27110*/  LDL.LU.64 R16, [R1+0x1a70] ;  /* 0x001a700001107983 */ /* 0x001ea40000300a00 */
[----:B--2---:R-:W-:Y:S02]  /*27120*/  HMMA.16816.F32.BF16 R16, R12, R16, R4 ;  /* 0x000000100c10723c */ /* 0x004fe40000041804 */
[----:B------:R-:W2:Y:S01]  /*27130*/  LDL.LU.64 R6, [R1+0x1a68] ;  /* 0x001a680001067983 */ /* 0x000ea20000300a00 */
[----:B------:R-:W2:Y:S11]  /*27140*/  LDL.LU.64 R4, [R1+0x1a60] ;  /* 0x001a600001047983 */ /* 0x000eb60000300a00 */
[----:B------:R-:W-:Y:S10]  /*27150*/  @!UPT UIADD3 URZ, URZ, URZ, URZ ;  /* 0x0000003f3f3ff290 */ /* 0x000ff4000fffe03f */
[----:B------:R-:W-:Y:S02]  /*27160*/  MOV R0, R16 ;  /* 0x0000001000007202 */ /* 0x000fe40000000f00 */
[----:B------:R-:W-:Y:S02]  /*27170*/  MOV R28, R17 ;  /* 0x00000011001c7202 */ /* 0x000fe40000000f00 */
[----:B------:R-:W2:Y:S01]  /*27180*/  LDL.LU.64 R16, [R1+0x1a58] ;  /* 0x001a580001107983 */ /* 0x000ea20000300a00 */
[----:B------:R-:W-:Y:S01]  /*27190*/  IMAD.MOV.U32 R23, RZ, RZ, R18 ;  /* 0x000000ffff177224 */ /* 0x000fe200078e0012 */
[----:B------:R-:W-:-:S05]  /*271a0*/  MOV R22, R19 ;  /* 0x0000001300167202 */ /* 0x000fca0000000f00 */
[----:B------:R-:W-:Y:S01]  /*271b0*/  STL [R1+0x1864], R22 ;  /* 0x0018641601007387 */ /* 0x000fe20000100800 */
[----:B------:R-:W-:Y:S02]  /*271c0*/  STL [R1+0x1860], R23 ;  /* 0x0018601701007387 */ /* 0x000fe40000100800 */
[----:B------:R-:W-:Y:S02]  /*271d0*/  STL [R1+0x185c], R28 ;  /* 0x00185c1c01007387 */ /* 0x000fe40000100800 */
[----:B------:R-:W-:Y:S01]  /*271e0*/  STL [R1+0x1858], R0 ;  /* 0x0018580001007387 */ /* 0x000fe20000100800 */
[----:B--2---:R-:W-:Y:S01]  /*271f0*/  HMMA.16816.F32.BF16 R16, R12, R16, R4 ;  /* 0x000000100c10723c */ /* 0x004fe20000041804 */
[----:B------:R-:W2:Y:S01]  /*27200*/  LDL.LU.64 R6, [R1+0x1a50] ;  /* 0x001a500001067983 */ /* 0x000ea20000300a00 */
[----:B------:R-:W2:Y:S11]  /*27210*/  LDL.LU.64 R4, [R1+0x1a48] ;  /* 0x001a480001047983 */ /* 0x000eb60000300a00 */
[----:B------:R-:W-:Y:S10]  /*27220*/  @!UPT UIADD3 URZ, URZ, URZ, URZ ;  /* 0x0000003f3f3ff290 */ /* 0x000ff4000fffe03f */
[----:B------:R0:W-:Y:S01]  /*27230*/  STL [R1+0x160], R16 ;  /* 0x0001601001007387 */ /* 0x0001e20000100800 */
[----:B------:R-:W-:-:S03]  /*27240*/  MOV R29, R17 ;  /* 0x00000011001d7202 */ /* 0x000fc60000000f00 */
[----:B0-----:R-:W2:Y:S01]  /*27250*/  LDL.LU.64 R16, [R1+0x1a40] ;  /* 0x001a400001107983 */ /* 0x001ea20000300a00 */
[----:B------:R-:W-:Y:S01]  /*27260*/  IMAD.MOV.U32 R3, RZ, RZ, R18 ;  /* 0x000000ffff037224 */ /* 0x000fe200078e0012 */
[----:B------:R-:W-:-:S05]  /*27270*/  MOV R2, R19 ;  /* 0x0000001300027202 */ /* 0x000fca0000000f00 */
[----:B------:R-:W-:Y:S01]  /*27280*/  STL [R1+0x1870], R2 ;  /* 0x0018700201007387 */ /* 0x000fe20000100800 */
[----:B------:R-:W-:Y:S02]  /*27290*/  STL [R1+0x186c], R3 ;  /* 0x00186c0301007387 */ /* 0x000fe40000100800 */
[----:B------:R0:W-:Y:S01]  /*272a0*/  STL [R1+0x1868], R29 ;  /* 0x0018681d01007387 */ /* 0x0001e20000100800 */
[C---:B--2---:R-:W-:Y:S11]  /*272b0*/  HMMA.16816.F32.BF16 R16, R12.reuse, R16, R4 ;  /* 0x000000100c10723c */ /* 0x044ff60000041804 */
[----:B------:R-:W-:Y:S11]  /*272c0*/  @!UPT UIADD3 URZ, URZ, URZ, URZ ;  /* 0x0000003f3f3ff290 */ /* 0x000ff6000fffe03f */
[----:B------:R-:W-:Y:S02]  /*272d0*/  @!UPT UIADD3 URZ, URZ, URZ, URZ ;  /* 0x0000003f3f3ff290 */ /* 0x000fe4000fffe03f */
[----:B------:R-:W-:Y:S01]  /*272e0*/  MOV R7, R16 ;  /* 0x0000001000077202 */ /* 0x000fe20000000f00 */
[----:B------:R-:W-:Y:S02]  /*272f0*/  IMAD.MOV.U32 R6, RZ, RZ, R17 ;  /* 0x000000ffff067224 */ /* 0x000fe400078e0011 */
[----:B------:R-:W2:Y:S01]  /*27300*/  LDL.LU.64 R16, [R1+0x1a38] ;  /* 0x001a380001107983 */ /* 0x000ea20000300a00 */
[----:B---3--:R-:W-:Y:S01]  /*27310*/  HMMA.16816.F32.BF16 R8, R12, R24, R8 ;  /* 0x000000180c08723c */ /* 0x008fe20000041808 */
[----:B------:R-:W-:Y:S02]  /*27320*/  MOV R4, R19 ;  /* 0x0000001300047202 */ /* 0x000fe40000000f00 */
[----:B------:R-:W-:-:S03]  /*27330*/  MOV R5, R18 ;  /* 0x0000001200057202 */ /* 0x000fc60000000f00 */
[----:B------:R-:W-:Y:S02]  /*27340*/  STL [R1+0x1880], R4 ;  /* 0x0018800401007387 */ /* 0x000fe40000100800 */
[----:B------:R2:W-:Y:S02]  /*27350*/  STL [R1+0x187c], R5 ;  /* 0x00187c0501007387 */ /* 0x0005e40000100800 */
[----:B------:R-:W-:Y:S02]  /*27360*/  STL [R1+0x1878], R6 ;  /* 0x0018780601007387 */ /* 0x000fe40000100800 */
[----:B------:R-:W-:Y:S11]  /*27370*/  STL [R1+0x1874], R7 ;  /* 0x0018740701007387 */ /* 0x000ff60000100800 */
[----:B------:R-:W-:Y:S01]  /*27380*/  @!UPT UIADD3 URZ, URZ, URZ, URZ ;  /* 0x0000003f3f3ff290 */ /* 0x000fe2000fffe03f */
[----:B0-----:R-:W-:Y:S01]  /*27390*/  IMAD.MOV.U32 R29, RZ, RZ, R8 ;  /* 0x000000ffff1d7224 */ /* 0x001fe200078e0008 */
[----:B------:R-:W-:Y:S02]  /*273a0*/  MOV R22, R9 ;  /* 0x0000000900167202 */ /* 0x000fe40000000f00 */
[----:B--2---:R-:W-:Y:S02]  /*273b0*/  MOV R5, R16 ;  /* 0x0000001000057202 */ /* 0x004fe40000000f00 */
[----:B------:R-:W-:Y:S01]  /*273c0*/  MOV R4, R17 ;  /* 0x0000001100047202 */ /* 0x000fe20000000f00 */
[----:B------:R-:W2:Y:S01]  /*273d0*/  LDL.LU R16, [R1+0xe0] ;  /* 0x0000e00001107983 */ /* 0x000ea20000300800 */
[----:B------:R-:W2:Y:S02]  /*273e0*/  LDL.LU R17, [R1+0xe4] ;  /* 0x0000e40001117983 */ /* 0x000ea40000300800 */
[----:B------:R-:W3:Y:S02]  /*273f0*/  LDL.LU R18, [R1+0xe8] ;  /* 0x0000e80001127983 */ /* 0x000ee40000300800 */
[----:B------:R-:W3:Y:S01]  /*27400*/  LDL.LU R19, [R1+0xec] ;  /* 0x0000ec0001137983 */ /* 0x000ee20000300800 */
[----:B------:R-:W4:Y:S01]  /*27410*/  LDL.LU R8, [R1+0x30] ;  /* 0x0000300001087983 */ /* 0x000f220000300800 */
[----:B------:R-:W4:Y:S01]  /*27420*/  LDL.LU R9, [R1+0x34] ;  /* 0x0000340001097983 */ /* 0x000f220000300800 */
[----:B------:R-:W-:Y:S01]  /*27430*/  MOV R23, R10 ;  /* 0x0000000a00177202 */ /* 0x000fe20000000f00 */
[----:B------:R-:W-:Y:S01]  /*27440*/  IMAD.MOV.U32 R28, RZ, RZ, R11 ;  /* 0x000000ffff1c7224 */ /* 0x000fe200078e000b */
[----:B----4-:R0:W-:Y:S04]  /*27450*/  STL.64 [R1+0x1a30], R8 ;  /* 0x001a300801007387 */ /* 0x0101e80000100a00 */
[----:B0-----:R-:W4:Y:S01]  /*27460*/  LDL.LU R8, [R1+0x130] ;  /* 0x0001300001087983 */ /* 0x001f220000300800 */
[----:B------:R-:W4:Y:S02]  /*27470*/  LDL.LU R9, [R1+0x134] ;  /* 0x0001340001097983 */ /* 0x000f240000300800 */
[----:B------:R-:W4:Y:S02]  /*27480*/  LDL.LU R10, [R1+0x138] ;  /* 0x00013800010a7983 */ /* 0x000f240000300800 */
[----:B------:R-:W4:Y:S01]  /*27490*/  LDL.LU R11, [R1+0x13c] ;  /* 0x00013c00010b7983 */ /* 0x000f220000300800 */
[----:B---3--:R-:W-:Y:S01]  /*274a0*/  STL.64 [R1+0x1a08], R18 ;  /* 0x001a081201007387 */ /* 0x008fe20000100a00 */
[----:B--2---:R0:W-:Y:S03]  /*274b0*/  STL.64 [R1+0x1a00], R16 ;  /* 0x001a001001007387 */ /* 0x0041e60000100a00 */
[----:B0-----:R-:W2:Y:S01]  /*274c0*/  LDL.LU R16, [R1+0x10] ;  /* 0x0000100001107983 */ /* 0x001ea20000300800 */
[----:B------:R-:W2:Y:S03]  /*274d0*/  LDL.LU R17, [R1+0x14] ;  /* 0x0000140001117983 */ /* 0x000ea60000300800 */
[----:B--2---:R0:W-:Y:S04]  /*274e0*/  STL.64 [R1+0x1a20], R16 ;  /* 0x001a201001007387 */ /* 0x0041e80000100a00 */
[----:B0-----:R-:W2:Y:S01]  /*274f0*/  LDL.LU R16, [R1+0x20] ;  /* 0x0000200001107983 */ /* 0x001ea20000300800 */
[----:B------:R-:W2:Y:S01]  /*27500*/  LDL.LU R17, [R1+0x24] ;  /* 0x0000240001117983 */ /* 0x000ea20000300800 */
[----:B----4-:R-:W-:Y:S02]  /*27510*/  HMMA.16816.F32.BF16 R8, R12, R4, R8 ;  /* 0x000000040c08723c */ /* 0x010fe40000041808 */
[----:B--2---:R0:W-:Y:S04]  /*27520*/  STL.64 [R1+0x1a28], R16 ;  /* 0x001a281001007387 */ /* 0x0041e80000100a00 */
[----:B0-----:R-:W2:Y:S01]  /*27530*/  LDL.LU R16, [R1+0x120] ;  /* 0x0001200001107983 */ /* 0x001ea20000300800 */
[----:B------:R-:W2:Y:S02]  /*27540*/  LDL.LU R17, [R1+0x124] ;  /* 0x0001240001117983 */ /* 0x000ea40000300800 */
[----:B------:R-:W2:Y:S02]  /*27550*/  LDL.LU R18, [R1+0x128] ;  /* 0x0001280001127983 */ /* 0x000ea40000300800 */
[----:B------:R-:W2:Y:S01]  /*27560*/  LDL.LU R19, [R1+0x12c] ;  /* 0x00012c0001137983 */ /* 0x000ea20000300800 */
[----:B------:R-:W3:Y:S01]  /*27570*/  LDL.LU R24, [R1+0xf0] ;  /* 0x0000f00001187983 */ /* 0x000ee20000300800 */
[----:B------:R-:W3:Y:S02]  /*27580*/  LDL.LU R25, [R1+0xf4] ;  /* 0x0000f40001197983 */ /* 0x000ee40000300800 */
[----:B------:R-:W4:Y:S02]  /*27590*/  LDL.LU R26, [R1+0xf8] ;  /* 0x0000f800011a7983 */ /* 0x000f240000300800 */
[----:B------:R-:W4:Y:S02]  /*275a0*/  LDL.LU R27, [R1+0xfc] ;  /* 0x0000fc00011b7983 */ /* 0x000f240000300800 */
[----:B----4-:R-:W-:Y:S01]  /*275b0*/  STL.64 [R1+0x1a18], R26 ;  /* 0x001a181a01007387 */ /* 0x010fe20000100a00 */
[----:B---3--:R0:W-:Y:S03]  /*275c0*/  STL.64 [R1+0x1a10], R24 ;  /* 0x001a101801007387 */ /* 0x0081e60000100a00 */
[----:B0-----:R-:W3:Y:S01]  /*275d0*/  LDL.LU R24, [R1+0x2d0] ;  /* 0x0002d00001187983 */ /* 0x001ee20000300800 */
[----:B------:R-:W3:Y:S02]  /*275e0*/  LDL.LU R25, [R1+0x2d4] ;  /* 0x0002d40001197983 */ /* 0x000ee40000300800 */
[----:B------:R-:W3:Y:S02]  /*275f0*/  LDL.LU R26, [R1+0x2d8] ;  /* 0x0002d800011a7983 */ /* 0x000ee40000300800 */
[----:B------:R-:W3:Y:S01]  /*27600*/  LDL.LU R27, [R1+0x2dc] ;  /* 0x0002dc00011b7983 */ /* 0x000ee20000300800 */
[----:B------:R-:W-:Y:S01]  /*27610*/  STL [R1+0x1890], R28 ;  /* 0x0018901c01007387 */ /* 0x000fe20000100800 */
[----:B------:R-:W-:Y:S02]  /*27620*/  STL [R1+0x188c], R23 ;  /* 0x00188c1701007387 */ /* 0x000fe40000100800 */
[----:B------:R-:W-:Y:S02]  /*27630*/  STL [R1+0x1888], R22 ;  /* 0x0018881601007387 */ /* 0x000fe40000100800 */
[----:B------:R-:W-:Y:S01]  /*27640*/  STL [R1+0x1884], R29 ;  /* 0x0018841d01007387 */ /* 0x000fe20000100800 */
[----:B------:R0:W-:Y:S04]  /*27650*/  STL.64 [R1+0x130], R8 ;  /* 0x0001300801007387 */ /* 0x0001e80000100a00 */
[----:B0-----:R-:W2:Y:S01]  /*27660*/  LDL.LU.64 R8, [R1+0x1a30] ;  /* 0x001a300001087983 */ /* 0x001ea20000300a00 */
[----:B------:R-:W-:Y:S01]  /*27670*/  MOV R5, R11 ;  /* 0x0000000b00057202 */ /* 0x000fe20000000f00 */
[----:B------:R-:W-:-:S04]  /*27680*/  IMAD.MOV.U32 R4, RZ, RZ, R10 ;  /* 0x000000ffff047224 */ /* 0x000fc800078e000a */
[----:B------:R-:W-:Y:S01]  /*27690*/  STL [R1+0x1898], R5 ;  /* 0x0018980501007387 */ /* 0x000fe20000100800 */
[----:B------:R0:W-:Y:S03]  /*276a0*/  STL [R1+0x1894], R4 ;  /* 0x0018940401007387 */ /* 0x0001e60000100800 */
[----:B0-----:R-:W4:Y:S01]  /*276b0*/  LDL.LU R4, [R1+0x110] ;  /* 0x0001100001047983 */ /* 0x001f220000300800 */
[----:B------:R-:W4:Y:S02]  /*276c0*/  LDL.LU R5, [R1+0x114] ;  /* 0x0001140001057983 */ /* 0x000f240000300800 */
[----:B------:R-:W4:Y:S02]  /*276d0*/  LDL.LU R6, [R1+0x118] ;  /* 0x0001180001067983 */ /* 0x000f240000300800 */
[----:B------:R-:W4:Y:S01]  /*276e0*/  LDL.LU R7, [R1+0x11c] ;  /* 0x00011c0001077983 */ /* 0x000f220000300800 */
[C---:B--2---:R-:W-:Y:S01]  /*276f0*/  HMMA.16816.F32.BF16 R8, R12.reuse, R8, R16 ;  /* 0x000000080c08723c */ /* 0x044fe20000041810 */
[----:B------:R-:W4:Y:S11]  /*27700*/  LDL.LU.64 R16, [R1+0x1a28] ;  /* 0x001a280001107983 */ /* 0x000f360000300a00 */
[----:B------:R-:W-:Y:S11]  /*27710*/  @!UPT UIADD3 URZ, URZ, URZ, URZ ;  /* 0x0000003f3f3ff290 */ /* 0x000ff6000fffe03f */
[----:B------:R-:W-:Y:S01]  /*27720*/  @!UPT UIADD3 URZ, URZ, URZ, URZ ;  /* 0x0000003f3f3ff290 */ /* 0x000fe2000fffe03f */
[----:B------:R-:W-:Y:S02]  /*27730*/  MOV R28, R8 ;  /* 0x00000008001c7202 */ /* 0x000fe40000000f00 */
[----:B------:R-:W-:Y:S01]  /*27740*/  MOV R29, R11 ;  /* 0x0000000b001d7202 */ /* 0x000fe20000000f00 */
[----:B------:R-:W-:Y:S01]  /*27750*/  IMAD.MOV.U32 R23, RZ, RZ, R9 ;  /* 0x000000ffff177224 */ /* 0x000fe200078e0009 */
[----:B------:R-:W-:Y:S01]  /*27760*/  MOV R22, R10 ;  /* 0x0000000a00167202 */ /* 0x000fe20000000f00 */
[----:B------:R-:W2:Y:S01]  /*27770*/  LDL.LU R8, [R1+0xd0] ;  /* 0x0000d00001087983 */ /* 0x000ea20000300800 */
[----:B------:R-:W2:Y:S02]  /*27780*/  LDL.LU R9, [R1+0xd4] ;  /* 0x0000d40001097983 */ /* 0x000ea40000300800 */
[----:B------:R-:W2:Y:S02]  /*27790*/  LDL.LU R10, [R1+0xd8] ;  /* 0x0000d800010a7983 */ /* 0x000ea40000300800 */
[----:B------:R-:W2:Y:S01]  /*277a0*/  LDL.LU R11, [R1+0xdc] ;  /* 0x0000dc00010b7983 */ /* 0x000ea20000300800 */
[----:B------:R-:W-:Y:S01]  /*277b0*/  STL [R1+0x18a8], R29 ;  /* 0x0018a81d01007387 */ /* 0x000fe20000100800 */
[----:B------:R-:W-:Y:S02]  /*277c0*/  STL [R1+0x18a4], R22 ;  /* 0x0018a41601007387 */ /* 0x000fe40000100800 */
[----:B------:R-:W-:Y:S02]  /*277d0*/  STL [R1+0x18a0], R23 ;  /* 0x0018a01701007387 */ /* 0x000fe40000100800 */
[----:B------:R-:W-:Y:S01]  /*277e0*/  STL [R1+0x189c], R28 ;  /* 0x00189c1c01007387 */ /* 0x000fe20000100800 */
[----:B----4-:R-:W-:Y:S11]  /*277f0*/  HMMA.16816.F32.BF16 R16, R12, R16, R4 ;  /* 0x000000100c10723c */ /* 0x010ff60000041804 */
[----:B------:R-:W-:Y:S11]  /*27800*/  @!UPT UIADD3 URZ, URZ, URZ, URZ ;  /* 0x0000003f3f3ff290 */ /* 0x000ff6000fffe03f */
[----:B------:R-:W-:Y:S01]  /*27810*/  @!UPT UIADD3 URZ, URZ, URZ, URZ ;  /* 0x0000003f3f3ff290 */ /* 0x000fe2000fffe03f */
[----:B------:R0:W-:Y:S04]  /*27820*/  STL.64 [R1+0x110], R16 ;  /* 0x0001101001007387 */ /* 0x0001e80000100a00 */
[----:B0-----:R-:W3:Y:S01]  /*27830*/  LDL.LU.64 R16, [R1+0x1a20] ;  /* 0x001a200001107983 */ /* 0x001ee20000300a00 */
[----:B------:R-:W-:Y:S01]  /*27840*/  MOV R4, R19 ;  /* 0x0000001300047202 */ /* 0x000fe20000000f00 */
[----:B------:R-:W-:-:S04]  /*27850*/  IMAD.MOV.U32 R5, RZ, RZ, R18 ;  /* 0x000000ffff057224 */ /* 0x000fc800078e0012 */
[----:B------:R0:W-:Y:S01]  /*27860*/  STL [R1+0x18b0], R4 ;  /* 0x0018b00401007387 */ /* 0x0001e20000100800 */
[----:B------:R1:W-:Y:S03]  /*27870*/  STL [R1+0x18ac], R5 ;  /* 0x0018ac0501007387 */ /* 0x0003e60000100800 */
[----:B0-----:R-:W4:Y:S01]  /*27880*/  LDL.LU R4, [R1] ;  /* 0x0000000001047983 */ /* 0x001f220000300800 */
[----:B-1----:R-:W4:Y:S01]  /*27890*/  LDL.LU R5, [R1+0x4] ;  /* 0x0000040001057983 */ /* 0x002f220000300800 */
[C---:B---3--:R-:W-:Y:S02]  /*278a0*/  HMMA.16816.F32.BF16 R16, R12.reuse, R16, R24 ;  /* 0x000000100c10723c */ /* 0x048fe40000041818 */
[----:B------:R-:W4:Y:S01]  /*278b0*/  LDL.LU.64 R26, [R1+0x1a18] ;  /* 0x001a1800011a7983 */ /* 0x000f220000300a00 */
[----:B------:R-:W4:Y:S11]  /*278c0*/  LDL.LU.64 R24, [R1+0x1a10] ;  /* 0x001a100001187983 */ /* 0x000f360000300a00 */
[----:B------:R-:W-:Y:S10]  /*278d0*/  @!UPT UIADD3 URZ, URZ, URZ, URZ ;  /* 0x0000003f3f3ff290 */ /* 0x000ff4000fffe03f */
[----:B------:R-:W-:Y:S01]  /*278e0*/  IMAD.MOV.U32 R22, RZ, RZ, R19 ;  /* 0x000000ffff167224 */ /* 0x000fe200078e0013 */
[----:B------:R-:W-:Y:S01]  /*278f0*/  MOV R29, R18 ;  /* 0x00000012001d7202 */ /* 0x000fe20000000f00 */
[----:B------:R0:W-:Y:S01]  /*27900*/  STL.64 [R1+0x100], R16 ;  /* 0x0001001001007387 */ /* 0x0001e20000100a00 */
[----:B------:R-:W3:Y:S03]  /*27910*/  LDL.LU.64 R18, [R1+0x1a08] ;  /* 0x001a080001127983 */ /* 0x000ee60000300a00 */
[----:B0-----:R-:W3:Y:S01]  /*27920*/  LDL.LU.64 R16, [R1+0x1a00] ;  /* 0x001a000001107983 */ /* 0x001ee20000300a00 */
[----:B------:R-:W-:Y:S02]  /*27930*/  STL [R1+0x18b8], R22 ;  /* 0x0018b81601007387 */ /* 0x000fe40000100800 */
[----:B------:R-:W-:Y:S01]  /*27940*/  STL [R1+0x18b4], R29 ;  /* 0x0018b41d01007387 */ /* 0x000fe20000100800 */
[C---:B----4-:R-:W-:Y:S01]  /*27950*/  HMMA.16816.F32.BF16 R4, R12.reuse, R4, R24 ;  /* 0x000000040c04723c */ /* 0x050fe20000041818 */
[----:B------:R-:W4:Y:S01]  /*27960*/  LDL.LU.64 R26, [R1+0x19f8] ;  /* 0x0019f800011a7983 */ /* 0x000f220000300a00 */
[----:B------:R-:W3:Y:S11]  /*27970*/  LDL.LU.64 R24, [R1+0x19f0] ;  /* 0x0019f00001187983 */ /* 0x000ef60000300a00 */
[----:B------:R-:W-:Y:S10]  /*27980*/  @!UPT UIADD3 URZ, URZ, URZ, URZ ;  /* 0x0000003f3f3ff290 */ /* 0x000ff4000fffe03f */
[----:B------:R-:W-:Y:S01]  /*27990*/  STL.64 [R1+0xf0], R4 ;  /* 0x0000f00401007387 */ /* 0x000fe20000100a00 */
[----:B------:R3:W-:Y:S02]  /*279a0*/  STL.64 [R1+0xf8], R6 ;  /* 0x0000f80601007387 */ /* 0x0007e40000100a00 */
[C---:B---3--:R-:W-:Y:S11]  /*279b0*/  HMMA.16816.F32.BF16 R4, R12.reuse, R24, R16 ;  /* 0x000000180c04723c */ /* 0x048ff60000041810 */
[----:B------:R-:W-:Y:S11]  /*279c0*/  @!UPT UIADD3 URZ, URZ, URZ, URZ ;  /* 0x0000003f3f3ff290 */ /* 0x000ff6000fffe03f */
[----:B------:R-:W-:Y:S01]  /*279d0*/  @!UPT UIADD3 URZ, URZ, URZ, URZ ;  /* 0x0000003f3f3ff290 */ /* 0x000fe2000fffe03f */
[----:B------:R-:W-:Y:S01]  /*279e0*/  STL [R1+0xe0], R4 ;  /* 0x0000e00401007387 */ /* 0x000fe20000100800 */
[----:B------:R-:W-:Y:S01]  /*279f0*/  MOV R25, R6 ;  /* 0x0000000600197202 */ /* 0x000fe20000000f00 */
[----:B------:R-:W-:Y:S02]  /*27a00*/  IMAD.MOV.U32 R24, RZ, RZ, R7 ;  /* 0x000000ffff187224 */ /* 0x000fe400078e0007 */
[----:B------:R-:W3:Y:S01]  /*27a10*/  LDL.LU R16, [R1+0x1d0] ;  /* 0x0001d00001107983 */ /* 0x000ee20000300800 */
[----:B------:R-:W3:Y:S01]  /*27a20*/  LDL.LU R17, [R1+0x1d4] ;  /* 0x0001d40001117983 */ /* 0x000ee20000300800 */
[----:B------:R-:W3:Y:S02]  /*27a30*/  LDL.LU R18, [R1+0x1d8] ;  /* 0x0001d80001127983 */ /* 0x000ee40000300800 */
[----:B------:R-:W3:Y:S02]  /*27a40*/  LDL.LU R19, [R1+0x1dc] ;  /* 0x0001dc0001137983 */ /* 0x000ee40000300800 */
[----:B----4-:R0:W-:Y:S01]  /*27a50*/  STL.64 [R1+0x1928], R26 ;  /* 0x0019281a01007387 */ /* 0x0101e20000100a00 */
[----:B------:R-:W-:Y:S04]  /*27a60*/  STL.64 [R1+0x1968], R24 ;  /* 0x0019681801007387 */ /* 0x000fe80000100a00 */
[----:B0-----:R-:W4:Y:S04]  /*27a70*/  LDL.LU.64 R26, [R1+0x78] ;  /* 0x00007800011a7983 */ /* 0x001f280000300a00 */
[----:B----4-:R0:W-:Y:S04]  /*27a80*/  STL.64 [R1+0x1978], R26 ;  /* 0x0019781a01007387 */ /* 0x0101e80000100a00 */
[----:B0-----:R-:W4:Y:S04]  /*27a90*/  LDL.LU.64 R26, [R1+0x88] ;  /* 0x00008800011a7983 */ /* 0x001f280000300a00 */
[----:B----4-:R0:W-:Y:S04]  /*27aa0*/  STL.64 [R1+0x1980], R26 ;  /* 0x0019801a01007387 */ /* 0x0101e80000100a00 */
[----:B0-----:R-:W4:Y:S04]  /*27ab0*/  LDL.LU.64 R26, [R1+0x98] ;  /* 0x00009800011a7983 */ /* 0x001f280000300a00 */
[----:B----4-:R0:W-:Y:S04]  /*27ac0*/  STL.64 [R1+0x1990], R26 ;  /* 0x0019901a01007387 */ /* 0x0101e80000100a00 */
[----:B0-----:R-:W4:Y:S01]  /*27ad0*/  LDL.LU.64 R26, [R1+0xa8] ;  /* 0x0000a800011a7983 */ /* 0x001f220000300a00 */
[C---:B--2---:R-:W-:Y:S03]  /*27ae0*/  HMMA.16816.F32.BF16 R8, R12.reuse, R20, R8 ;  /* 0x000000140c08723c */ /* 0x044fe60000041808 */
[----:B----4-:R0:W-:Y:S04]  /*27af0*/  STL.64 [R1+0x19a0], R26 ;  /* 0x0019a01a01007387 */ /* 0x0101e80000100a00 */
[----:B0-----:R-:W2:Y:S01]  /*27b00*/  LDL.LU.64 R26, [R1+0xb8] ;  /* 0x0000b800011a7983 */ /* 0x001ea20000300a00 */
[----:B------:R-:W-:Y:S11]  /*27b10*/  MOV R29, R5 ;  /* 0x00000005001d7202 */ /* 0x000ff60000000f00 */
[----:B------:R-:W-:Y:S05]  /*27b20*/  @!UPT UIADD3 URZ, URZ, URZ, URZ ;  /* 0x0000003f3f3ff290 */ /* 0x000fea000fffe03f */
[----:B------:R-:W-:Y:S01]  /*27b30*/  IMAD.MOV.U32 R5, RZ, RZ, R10 ;  /* 0x000000ffff057224 */ /* 0x000fe200078e000a */
[----:B------:R-:W-:Y:S02]  /*27b40*/  MOV R4, R11 ;  /* 0x0000000b00047202 */ /* 0x000fe40000000f00 */
[----:B------:R-:W-:Y:S02]  /*27b50*/  MOV R22, R8 ;  /* 0x0000000800167202 */ /* 0x000fe40000000f00 */
[----:B------:R-:W-:Y:S01]  /*27b60*/  MOV R21, R9 ;  /* 0x0000000900157202 */ /* 0x000fe20000000f00 */
[----:B--2---:R0:W-:Y:S04]  /*27b70*/  STL.64 [R1+0x19b8], R26 ;  /* 0x0019b81a01007387 */ /* 0x0041e80000100a00 */
[----:B0-----:R-:W2:Y:S01]  /*27b80*/  LDL.LU.64 R26, [R1+0xc8] ;  /* 0x0000c800011a7983 */ /* 0x001ea20000300a00 */
[----:B------:R-:W4:Y:S02]  /*27b90*/  LDL.LU.64 R10, [R1+0x19e8] ;  /* 0x0019e800010a7983 */ /* 0x000f240000300a00 */
[----:B------:R-:W3:Y:S02]  /*27ba0*/  LDL.LU.64 R8, [R1+0x19e0] ;  /* 0x0019e00001087983 */ /* 0x000ee40000300a00 */
[----:B------:R-:W-:Y:S01]  /*27bb0*/  STL [R1+0x19c4], R22 ;  /* 0x0019c41601007387 */ /* 0x000fe20000100800 */
[----:B------:R0:W-:Y:S01]  /*27bc0*/  STL [R1+0x19c0], R21 ;  /* 0x0019c01501007387 */ /* 0x0001e20000100800 */
[----:B------:R-:W2:Y:S03]  /*27bd0*/  LDL.LU R20, [R1+0x2c0] ;  /* 0x0002c00001147983 */ /* 0x000ea60000300800 */
[----:B0-----:R-:W2:Y:S01]  /*27be0*/  LDL.LU R21, [R1+0x2c4] ;  /* 0x0002c40001157983 */ /* 0x001ea20000300800 */
[----:B------:R-:W2:Y:S02]  /*27bf0*/  LDL.LU R22, [R1+0x2c8] ;  /* 0x0002c80001167983 */ /* 0x000ea40000300800 */
[----:B------:R-:W2:Y:S02]  /*27c00*/  LDL.LU R23, [R1+0x2cc] ;  /* 0x0002cc0001177983 */ /* 0x000ea40000300800 */
[----:B------:R0:W-:Y:S02]  /*27c10*/  STL.64 [R1+0x1998], R4 ;  /* 0x0019980401007387 */ /* 0x0001e40000100a00 */
[----:B0-----:R-:W2:Y:S01]  /*27c20*/  LDL.LU R4, [R1+0x2a0] ;  /* 0x0002a00001047983 */ /* 0x001ea20000300800 */
[----:B------:R-:W2:Y:S01]  /*27c30*/  LDL.LU R5, [R1+0x2a4] ;  /* 0x0002a40001057983 */ /* 0x000ea20000300800 */
[----:B----4-:R-:W-:Y:S01]  /*27c40*/  MOV R6, R10 ;  /* 0x0000000a00067202 */ /* 0x010fe20000000f00 */
[----:B------:R-:W-:Y:S01]  /*27c50*/  IMAD.MOV.U32 R7, RZ, RZ, R11 ;  /* 0x000000ffff077224 */ /* 0x000fe200078e000b */
[----:B------:R-:W4:Y:S01]  /*27c60*/  LDL.LU R10, [R1+0x19dc] ;  /* 0x0019dc00010a7983 */ /* 0x000f220000300800 */
[----:B------:R-:W4:Y:S01]  /*27c70*/  LDL.LU R11, [R1+0x19d8] ;  /* 0x0019d800010b7983 */ /* 0x000f220000300800 */
[----:B---3--:R-:W-:Y:S02]  /*27c80*/  HMMA.16816.F32.BF16 R12, R12, R8, R16 ;  /* 0x000000080c0c723c */ /* 0x008fe40000041810 */
[----:B------:R-:W-:Y:S04]  /*27c90*/  STL.64 [R1+0x19b0], R6 ;  /* 0x0019b00601007387 */ /* 0x000fe80000100a00 */
[----:B--2---:R0:W-:Y:S04]  /*27ca0*/  STL.64 [R1+0x19a8], R4 ;  /* 0x0019a80401007387 */ /* 0x0041e80000100a00 */
[----:B0-----:R-:W2:Y:S01]  /*27cb0*/  LDL.LU R4, [R1+0x2b0] ;  /* 0x0002b00001047983 */ /* 0x001ea20000300800 */
[----:B------:R-:W2:Y:S02]  /*27cc0*/  LDL.LU R5, [R1+0x2b4] ;  /* 0x0002b40001057983 */ /* 0x000ea40000300800 */
[----:B------:R-:W2:Y:S02]  /*27cd0*/  LDL.LU R6, [R1+0x2b8] ;  /* 0x0002b80001067983 */ /* 0x000ea40000300800 */
[----:B------:R-:W2:Y:S01]  /*27ce0*/  LDL.LU R7, [R1+0x2bc] ;  /* 0x0002bc0001077983 */ /* 0x000ea20000300800 */
[----:B------:R-:W3:Y:S01]  /*27cf0*/  LDL.LU.64 R18, [R1+0x19d0] ;  /* 0x0019d00001127983 */ /* 0x000ee20000300a00 */
[----:B------:R-:W3:Y:S03]  /*27d00*/  LDL.LU.64 R16, [R1+0x19c8] ;  /* 0x0019c80001107983 */ /* 0x000ee60000300a00 */
[----:B----4-:R0:W-:Y:S01]  /*27d10*/  STL.64 [R1+0x1988], R10 ;  /* 0x0019880a01007387 */ /* 0x0101e20000100a00 */
[----:B------:R-:W4:Y:S02]  /*27d20*/  LDL.LU R8, [R1+0x290] ;  /* 0x0002900001087983 */ /* 0x000f240000300800 */
[----:B------:R-:W4:Y:S01]  /*27d30*/  LDL.LU R9, [R1+0x294] ;  /* 0x0002940001097983 */ /* 0x000f220000300800 */
[----:B0-----:R-:W4:Y:S01]  /*27d40*/  LDL.LU R10, [R1+0x298] ;  /* 0x00029800010a7983 */ /* 0x001f220000300800 */
[----:B------:R-:W4:Y:S02]  /*27d50*/  LDL.LU R11, [R1+0x29c] ;  /* 0x00029c00010b7983 */ /* 0x000f240000300800 */
[----:B------:R0:W-:Y:S02]  /*27d60*/  STL.64 [R1+0x16a0], R14 ;  /* 0x0016a00e01007387 */ /* 0x0001e40000100a00 */
[----:B------:R1:W-:Y:S01]  /*27d70*/  STL.64 [R1+0x1698], R12 ;  /* 0x0016980c01007387 */ /* 0x0003e20000100a00 */
[----:B0-----:R-:W2:Y:S01]  /*27d80*/  LDL.LU.64 R14, [R1+0x68] ;  /* 0x00006800010e7983 */ /* 0x001ea20000300a00 */
[----:B---3--:R-:W-:Y:S01]  /*27d90*/  HMMA.16816.F32.BF16 R20, R16, R26, R20 ;  /* 0x0000001a1014723c */ /* 0x008fe20000041814 */
[----:B------:R-:W-:-:S02]  /*27da0*/  MOV R0, R26 ;  /* 0x0000001a00007202 */ /* 0x000fc40000000f00 */
[----:B--2---:R0:W-:Y:S01]  /*27db0*/  STL.64 [R1+0x1970], R14 ;  /* 0x0019700e01007387 */ /* 0x0041e20000100a00 */
[----:B-1----:R-:W2:Y:S02]  /*27dc0*/  LDL.LU R12, [R1+0x270] ;  /* 0x00027000010c7983 */ /* 0x002ea40000300800 */
[----:B------:R-:W2:Y:S01]  /*27dd0*/  LDL.LU R13, [R1+0x274] ;  /* 0x00027400010d7983 */ /* 0x000ea20000300800 */
[----:B0-----:R-:W2:Y:S01]  /*27de0*/  LDL.LU R14, [R1+0x278] ;  /* 0x00027800010e7983 */ /* 0x001ea20000300800 */
[----:B------:R-:W2:Y:S11]  /*27df0*/  LDL.LU R15, [R1+0x27c] ;  /* 0x00027c00010f7983 */ /* 0x000eb60000300800 */
[----:B------:R-:W-:Y:S04]  /*27e00*/  @!UPT UIADD3 URZ, URZ, URZ, URZ ;  /* 0x0000003f3f3ff290 */ /* 0x000fe8000fffe03f */
[----:B------:R0:W-:Y:S02]  /*27e10*/  STL.64 [R1+0x2c0], R20 ;  /* 0x0002c01401007387 */ /* 0x0001e40000100a00 */
[----:B------:R1:W-:Y:S01]  /*27e20*/  STL.64 [R1+0x2c8], R22 ;  /* 0x0002c81601007387 */ /* 0x0003e20000100a00 */
[----:B0-----:R-:W-:Y:S01]  /*27e30*/  MOV R20, R27 ;  /* 0x0000001b00147202 */ /* 0x001fe20000000f00 */
[----:B-1----:R-:W3:Y:S01]  /*27e40*/  LDL.LU R22, [R1+0x19c4] ;  /* 0x0019c40001167983 */ /* 0x002ee20000300800 */
[----:B------:R-:W2:Y:S02]  /*27e50*/  LDL.LU R21, [R1+0x19c0] ;  /* 0x0019c00001157983 */ /* 0x000ea40000300800 */
[----:B------:R-:W2:Y:S01]  /*27e60*/  LDL.LU.64 R26, [R1+0x19b8] ;  /* 0x0019b800011a7983 */ /* 0x000ea20000300a00 */
[----:B------:R-:W-:Y:S01]  /*27e70*/  STL [R1+0x18d4], R20 ;  /* 0x0018d41401007387 */ /* 0x000fe20000100800 */
[----:B------:R-:W-:Y:S01]  /*27e80*/  STL [R1+0x18d0], R0 ;  /* 0x0018d00001007387 */ /* 0x000fe20000100800 */
        /* <DEDUP_REMOVED lines=9> */
[----:B------:R-:W-:Y:S01]  /*27f20*/  STL [R1+0x18dc], R3 ;  /* 0x0018dc0301007387 */ /* 0x000fe20000100800 */
[----:B------:R-:W-:Y:S01]  /*27f30*/  STL [R1+0x18d8], R2 ;  /* 0x0018d80201007387 */ /* 0x000fe20000100800 */
[C---:B--2---:R-:W-:Y:S11]  /*27f40*/  HMMA.16816.F32.BF16 R4, R16.reuse, R26, R4 ;  /* 0x0000001a1004723c */ /* 0x044ff60000041804 */
[----:B------:R-:W-:Y:S11]  /*27f50*/  @!UPT UIADD3 URZ, URZ, URZ, URZ ;  /* 0x0000003f3f3ff290 */ /* 0x000ff6000fffe03f */
[----:B------:R-:W-:Y:S01]  /*27f60*/  @!UPT UIADD3 URZ, URZ, URZ, URZ ;  /* 0x0000003f3f3ff290 */ /* 0x000fe2000fffe03f */
[----:B------:R0:W-:Y:S01]  /*27f70*/  STL.64 [R1+0x2e0], R4 ;  /* 0x0002e00401007387 */ /* 0x0001e20000100a00 */
[----:B------:R1:W-:Y:S03]  /*27f80*/  STL.64 [R1+0x2e8], R6 ;  /* 0x0002e80601007387 */ /* 0x0003e60000100a00 */
[----:B0-----:R-:W2:Y:S01]  /*27f90*/  LDL.LU.64 R4, [R1+0x1998] ;  /* 0x0019980001047983 */ /* 0x001ea20000300a00 */
[----:B-1----:R-:W-:Y:S01]  /*27fa0*/  MOV R6, R26 ;  /* 0x0000001a00067202 */ /* 0x002fe20000000f00 */
[----:B------:R-:W-:Y:S02]  /*27fb0*/  IMAD.MOV.U32 R7, RZ, RZ, R27 ;  /* 0x000000ffff077224 */ /* 0x000fe400078e001b */
[----:B------:R-:W4:Y:S03]  /*27fc0*/  LDL.LU.64 R26, [R1+0x1990] ;  /* 0x00199000011a7983 */ /* 0x000f260000300a00 */
[----:B------:R-:W-:Y:S01]  /*27fd0*/  STL.64 [R1+0x1948], R6 ;  /* 0x0019480601007387 */ /* 0x000fe20000100a00 */
[C---:B----4-:R-:W-:Y:S11]  /*27fe0*/  HMMA.16816.F32.BF16 R8, R16.reuse, R26, R8 ;  /* 0x0000001a1008723c */ /* 0x050ff60000041808 */
[----:B------:R-:W-:Y:S11]  /*27ff0*/  @!UPT UIADD3 URZ, URZ, URZ, URZ ;  /* 0x0000003f3f3ff290 */ /* 0x000ff6000fffe03f */
[----:B------:R-:W-:Y:S01]  /*28000*/  @!UPT UIADD3 URZ, URZ, URZ, URZ ;  /* 0x0000003f3f3ff290 */ /* 0x000fe2000fffe03f */
[----:B------:R-:W-:Y:S01]  /*28010*/  STL.64 [R1+0x2f0], R8 ;  /* 0x0002f00801007387 */ /* 0x000fe20000100a00 */
[----:B------:R0:W-:Y:S03]  /*28020*/  STL.64 [R1+0x2f8], R10 ;  /* 0x0002f80a01007387 */ /* 0x0001e60000100a00 */
[----:B0-----:R-:W4:Y:S01]  /*28030*/  LDL.LU.64 R10, [R1+0x1988] ;  /* 0x00198800010a7983 */ /* 0x001f220000300a00 */
[----:B------:R-:W-:Y:S02]  /*28040*/  MOV R9, R26 ;  /* 0x0000001a00097202 */ /* 0x000fe40000000f00 */
[----:B------:R-:W-:Y:S02]  /*28050*/  MOV R8, R27 ;  /* 0x0000001b00087202 */ /* 0x000fe40000000f00 */
[----:B------:R-:W2:Y:S04]  /*28060*/  LDL.LU.64 R26, [R1+0x1980] ;  /* 0x00198000011a7983 */ /* 0x000ea80000300a00 */
[----:B----4-:R-:W-:Y:S01]  /*28070*/  STL.64 [R1+0x1808], R10 ;  /* 0x0018080a01007387 */ /* 0x010fe20000100a00 */
[----:B------:R0:W-:Y:S03]  /*28080*/  STL.64 [R1+0x1800], R8 ;  /* 0x0018000801007387 */ /* 0x0001e60000100a00 */
[----:B0-----:R-:W2:Y:S01]  /*28090*/  LDL.LU R8, [R1+0x280] ;  /* 0x0002800001087983 */ /* 0x001ea20000300800 */
[----:B------:R-:W2:Y:S02]  /*280a0*/  LDL.LU R9, [R1+0x284] ;  /* 0x0002840001097983 */ /* 0x000ea40000300800 */
[----:B------:R-:W2:Y:S02]  /*280b0*/  LDL.LU R10, [R1+0x288] ;  /* 0x00028800010a7983 */ /* 0x000ea40000300800 */
[----:B------:R-:W2:Y:S02]  /*280c0*/  LDL.LU R11, [R1+0x28c] ;  /* 0x00028c00010b7983 */ /* 0x000ea40000300800 */
[C---:B--2---:R-:W-:Y:S11]  /*280d0*/  HMMA.16816.F32.BF16 R8, R16.reuse, R26, R8 ;  /* 0x0000001a1008723c */ /* 0x044ff60000041808 */
[----:B------:R-:W-:Y:S11]  /*280e0*/  @!UPT UIADD3 URZ, URZ, URZ, URZ ;  /* 0x0000003f3f3ff290 */ /* 0x000ff6000fffe03f */
[----:B------:R-:W-:Y:S01]  /*280f0*/  @!UPT UIADD3 URZ, URZ, URZ, URZ ;  /* 0x0000003f3f3ff290 */ /* 0x000fe2000fffe03f */
[----:B------:R0:W-:Y:S01]  /*28100*/  STL.64 [R1+0x300], R8 ;  /* 0x0003000801007387 */ /* 0x0001e20000100a00 */
[----:B------:R1:W-:Y:S02]  /*28110*/  STL.64 [R1+0x308], R10 ;  /* 0x0003080a01007387 */ /* 0x0003e40000100a00 */
[----:B0-----:R-:W-:Y:S01]  /*28120*/  IMAD.MOV.U32 R9, RZ, RZ, R26 ;  /* 0x000000ffff097224 */ /* 0x001fe200078e001a */
[----:B------:R-:W-:Y:S02]  /*28130*/  MOV R8, R27 ;  /* 0x0000001b00087202 */ /* 0x000fe40000000f00 */
[----:B------:R-:W2:Y:S02]  /*28140*/  LDL.LU.64 R26, [R1+0x1978] ;  /* 0x00197800011a7983 */ /* 0x000ea40000300a00 */
[C---:B--2---:R-:W-:Y:S01]  /*28150*/  HMMA.16816.F32.BF16 R12, R16.reuse, R26, R12 ;  /* 0x0000001a100c723c */ /* 0x044fe2000004180c */
[----:B-1----:R-:W-:Y:S01]  /*28160*/  MOV R11, R26 ;  /* 0x0000001a000b7202 */ /* 0x002fe20000000f00 */
[----:B------:R-:W-:Y:S11]  /*28170*/  IMAD.MOV.U32 R10, RZ, RZ, R27 ;  /* 0x000000ffff0a7224 */ /* 0x000ff600078e001b */
[----:B------:R-:W-:Y:S10]  /*28180*/  @!UPT UIADD3 URZ, URZ, URZ, URZ ;  /* 0x0000003f3f3ff290 */ /* 0x000ff4000fffe03f */
[----:B------:R-:W-:Y:S01]  /*28190*/  STL.64 [R1+0x310], R12 ;  /* 0x0003100c01007387 */ /* 0x000fe20000100a00 */
[----:B------:R0:W-:Y:S03]  /*281a0*/  STL.64 [R1+0x318], R14 ;  /* 0x0003180e01007387 */ /* 0x0001e60000100a00 */
[----:B0-----:R-:W2:Y:S01]  /*281b0*/  LDL.LU.64 R14, [R1+0x1970] ;  /* 0x00197000010e7983 */ /* 0x001ea20000300a00 */
[----:B------:R-:W4:Y:S02]  /*281c0*/  LDL.LU.64 R24, [R1+0x1968] ;  /* 0x0019680001187983 */ /* 0x000f240000300a00 */
[----:B------:R-:W-:Y:S02]  /*281d0*/  STL.64 [R1+0x18c8], R10 ;  /* 0x0018c80a01007387 */ /* 0x000fe40000100a00 */
[----:B------:R0:W-:Y:S02]  /*281e0*/  STL.64 [R1+0x18c0], R8 ;  /* 0x0018c00801007387 */ /* 0x0001e40000100a00 */
[----:B0-----:R-:W2:Y:S01]  /*281f0*/  LDL.LU R8, [R1+0x260] ;  /* 0x0002600001087983 */ /* 0x001ea20000300800 */
[----:B------:R-:W2:Y:S02]  /*28200*/  LDL.LU R9, [R1+0x264] ;  /* 0x0002640001097983 */ /* 0x000ea40000300800 */
[----:B------:R-:W2:Y:S02]  /*28210*/  LDL.LU R10, [R1+0x268] ;  /* 0x00026800010a7983 */ /* 0x000ea40000300800 */
[----:B------:R-:W2:Y:S02]  /*28220*/  LDL.LU R11, [R1+0x26c] ;  /* 0x00026c00010b7983 */ /* 0x000ea40000300800 */
[----:B--2---:R-:W-:Y:S01]  /*28230*/  HMMA.16816.F32.BF16 R8, R16, R14, R8 ;  /* 0x0000000e1008723c */ /* 0x004fe20000041808 */
[----:B------:R-:W-:Y:S11]  /*28240*/  MOV R23, R14 ;  /* 0x0000000e00177202 */ /* 0x000ff60000000f00 */
[----:B------:R-:W-:Y:S11]  /*28250*/  @!UPT UIADD3 URZ, URZ, URZ, URZ ;  /* 0x0000003f3f3ff290 */ /* 0x000ff6000fffe03f */
[----:B------:R0:W-:Y:S01]  /*28260*/  STL.64 [R1+0x370], R8 ;  /* 0x0003700801007387 */ /* 0x0001e20000100a00 */
[----:B------:R1:W-:Y:S02]  /*28270*/  STL.64 [R1+0x378], R10 ;  /* 0x0003780a01007387 */ /* 0x0003e40000100a00 */
[----:B------:R-:W-:Y:S01]  /*28280*/  STL [R1+0x1930], R23 ;  /* 0x0019301701007387 */ /* 0x000fe20000100800 */
[----:B0-----:R-:W2:Y:S01]  /*28290*/  LDL.LU R8, [R1+0x1f0] ;  /* 0x0001f00001087983 */ /* 0x001ea20000300800 */
[----:B------:R-:W2:Y:S02]  /*282a0*/  LDL.LU R9, [R1+0x1f4] ;  /* 0x0001f40001097983 */ /* 0x000ea40000300800 */
[----:B-1----:R-:W2:Y:S02]  /*282b0*/  LDL.LU R10, [R1+0x1f8] ;  /* 0x0001f800010a7983 */ /* 0x002ea40000300800 */
[----:B------:R-:W2:Y:S01]  /*282c0*/  LDL.LU R11, [R1+0x1fc] ;  /* 0x0001fc00010b7983 */ /* 0x000ea20000300800 */
[----:B------:R-:W-:Y:S01]  /*282d0*/  MOV R13, R21 ;  /* 0x00000015000d7202 */ /* 0x000fe20000000f00 */
[----:B---3--:R-:W-:Y:S01]  /*282e0*/  IMAD.MOV.U32 R12, RZ, RZ, R22 ;  /* 0x000000ffff0c7224 */ /* 0x008fe200078e0016 */
[----:B------:R-:W-:Y:S01]  /*282f0*/  MOV R28, R15 ;  /* 0x0000000f001c7202 */ /* 0x000fe20000000f00 */
[----:B------:R-:W-:Y:S01]  /*28300*/  IMAD.MOV.U32 R15, RZ, RZ, R4 ;  /* 0x000000ffff0f7224 */ /* 0x000fe200078e0004 */
[----:B------:R-:W-:Y:S01]  /*28310*/  MOV R14, R5 ;  /* 0x00000005000e7202 */ /* 0x000fe20000000f00 */
[----:B--2---:R-:W-:Y:S01]  /*28320*/  STL.64 [R1+0x18e8], R10 ;  /* 0x0018e80a01007387 */ /* 0x004fe20000100a00 */
[----:B------:R0:W-:Y:S03]  /*28330*/  STL.64 [R1+0x18e0], R8 ;  /* 0x0018e00801007387 */ /* 0x0001e60000100a00 */
[----:B0-----:R-:W2:Y:S01]  /*28340*/  LDL.LU R8, [R1+0x200] ;  /* 0x0002000001087983 */ /* 0x001ea20000300800 */
[----:B------:R-:W2:Y:S02]  /*28350*/  LDL.LU R9, [R1+0x204] ;  /* 0x0002040001097983 */ /* 0x000ea40000300800 */
[----:B------:R-:W3:Y:S02]  /*28360*/  LDL.LU R10, [R1+0x208] ;  /* 0x00020800010a7983 */ /* 0x000ee40000300800 */
[----:B------:R-:W3:Y:S01]  /*28370*/  LDL.LU R11, [R1+0x20c] ;  /* 0x00020c00010b7983 */ /* 0x000ee20000300800 */
[----:B------:R-:W2:Y:S01]  /*28380*/  LDL.LU R20, [R1+0x230] ;  /* 0x0002300001147983 */ /* 0x000ea20000300800 */
[----:B------:R-:W2:Y:S02]  /*28390*/  LDL.LU R21, [R1+0x234] ;  /* 0x0002340001157983 */ /* 0x000ea40000300800 */
[----:B------:R-:W2:Y:S02]  /*283a0*/  LDL.LU R22, [R1+0x238] ;  /* 0x0002380001167983 */ /* 0x000ea40000300800 */
[----:B------:R-:W2:Y:S01]  /*283b0*/  LDL.LU R23, [R1+0x23c] ;  /* 0x00023c0001177983 */ /* 0x000ea20000300800 */
[----:B------:R-:W2:Y:S01]  /*283c0*/  LDL.LU R4, [R1+0x240] ;  /* 0x0002400001047983 */ /* 0x000ea20000300800 */
[----:B------:R-:W2:Y:S02]  /*283d0*/  LDL.LU R5, [R1+0x244] ;  /* 0x0002440001057983 */ /* 0x000ea40000300800 */
[----:B------:R-:W2:Y:S02]  /*283e0*/  LDL.LU R6, [R1+0x248] ;  /* 0x0002480001067983 */ /* 0x000ea40000300800 */
[----:B------:R-:W2:Y:S02]  /*283f0*/  LDL.LU R7, [R1+0x24c] ;  /* 0x00024c0001077983 */ /* 0x000ea40000300800 */
[----:B--2---:R0:W-:Y:S01]  /*28400*/  STL.64 [R1+0x1958], R6 ;  /* 0x0019580601007387 */ /* 0x0041e20000100a00 */
[----:B------:R-:W-:Y:S03]  /*28410*/  STL.64 [R1+0x1950], R4 ;  /* 0x0019500401007387 */ /* 0x000fe60000100a00 */
[----:B0-----:R-:W2:Y:S01]  /*28420*/  LDL.LU.64 R6, [R1+0x58] ;  /* 0x0000580001067983 */ /* 0x001ea20000300a00 */
[----:B------:R0:W-:Y:S02]  /*28430*/  STL.64 [R1+0x1940], R22 ;  /* 0x0019401601007387 */ /* 0x0001e40000100a00 */
[----:B------:R1:W-:Y:S01]  /*28440*/  STL.64 [R1+0x1938], R20 ;  /* 0x0019381401007387 */ /* 0x0003e20000100a00 */
[----:B0-----:R-:W2:Y:S04]  /*28450*/  LDL.LU.64 R22, [R1+0x48] ;  /* 0x0000480001167983 */ /* 0x001ea80000300a00 */
[----:B--2---:R0:W-:Y:S01]  /*28460*/  STL.64 [R1+0x1960], R22 ;  /* 0x0019601601007387 */ /* 0x0041e20000100a00 */
[----:B-1----:R-:W2:Y:S02]  /*28470*/  LDL.LU R20, [R1+0x250] ;  /* 0x0002500001147983 */ /* 0x002ea40000300800 */
[----:B------:R-:W2:Y:S01]  /*28480*/  LDL.LU R21, [R1+0x254] ;  /* 0x0002540001157983 */ /* 0x000ea20000300800 */
[----:B0-----:R-:W2:Y:S01]  /*28490*/  LDL.LU R22, [R1+0x258] ;  /* 0x0002580001167983 */ /* 0x001ea20000300800 */
[----:B------:R-:W2:Y:S02]  /*284a0*/  LDL.LU R23, [R1+0x25c] ;  /* 0x00025c0001177983 */ /* 0x000ea40000300800 */
[----:B------:R-:W2:Y:S02]  /*284b0*/  LDL.LU.64 R26, [R1+0x38] ;  /* 0x00003800011a7983 */ /* 0x000ea40000300a00 */
[----:B---3--:R0:W-:Y:S01]  /*284c0*/  STL.64 [R1+0x18f8], R10 ;  /* 0x0018f80a01007387 */ /* 0x0081e20000100a00 */
[----:B------:R-:W-:Y:S04]  /*284d0*/  STL.64 [R1+0x18f0], R8 ;  /* 0x0018f00801007387 */ /* 0x000fe80000100a00 */
[----:B0-----:R-:W3:Y:S04]  /*284e0*/  LDL.LU.64 R10, [R1+0x18] ;  /* 0x00001800010a7983 */ /* 0x001ee80000300a00 */
[----:B---3--:R0:W-:Y:S04]  /*284f0*/  STL.64 [R1+0x1910], R10 ;  /* 0x0019100a01007387 */ /* 0x0081e80000100a00 */
[----:B0-----:R-:W3:Y:S01]  /*28500*/  LDL.LU.64 R10, [R1+0x28] ;  /* 0x00002800010a7983 */ /* 0x001ee20000300a00 */
[----:B------:R-:W-:Y:S02]  /*28510*/  STL.64 [R1+0x16b0], R14 ;  /* 0x0016b00e01007387 */ /* 0x000fe40000100a00 */
[----:B------:R0:W-:Y:S02]  /*28520*/  STL.64 [R1+0x16a8], R12 ;  /* 0x0016a80c01007387 */ /* 0x0001e40000100a00 */
[----:B0-----:R-:W3:Y:S01]  /*28530*/  LDL.LU R12, [R1+0xe0] ;  /* 0x0000e000010c7983 */ /* 0x001ee20000300800 */
[----:B----4-:R-:W-:Y:S01]  /*28540*/  MOV R14, R25 ;  /* 0x00000019000e7202 */ /* 0x010fe20000000f00 */
[----:B------:R-:W-:Y:S01]  /*28550*/  IMAD.MOV.U32 R15, RZ, RZ, R24 ;  /* 0x000000ffff0f7224 */ /* 0x000fe200078e0018 */
[----:B------:R-:W-:-:S04]  /*28560*/  MOV R13, R29 ;  /* 0x0000001d000d7202 */ /* 0x000fc80000000f00 */
[----:B------:R0:W-:Y:S01]  /*28570*/  STL.64 [R1+0x16c0], R14 ;  /* 0x0016c00e01007387 */ /* 0x0001e20000100a00 */
[C---:B--2---:R-:W-:Y:S03]  /*28580*/  HMMA.16816.F32.BF16 R20, R16.reuse, R6, R20 ;  /* 0x000000061014723c */ /* 0x044fe60000041814 */
[----:B---3--:R1:W-:Y:S01]  /*28590*/  STL.64 [R1+0x16b8], R12 ;  /* 0x0016b80c01007387 */ /* 0x0083e20000100a00 */
[----:B0-----:R-:W2:Y:S02]  /*285a0*/  LDL.LU R14, [R1+0x8] ;  /* 0x00000800010e7983 */ /* 0x001ea40000300800 */
[----:B------:R-:W2:Y:S11]  /*285b0*/  LDL.LU R15, [R1+0xc] ;  /* 0x00000c00010f7983 */ /* 0x000eb60000300800 */
[----:B------:R-:W-:Y:S06]  /*285c0*/  @!UPT UIADD3 URZ, URZ, URZ, URZ ;  /* 0x0000003f3f3ff290 */ /* 0x000fec000fffe03f */
[----:B------:R-:W-:Y:S01]  /*285d0*/  STL.64 [R1+0x380], R20 ;  /* 0x0003801401007387 */ /* 0x000fe20000100a00 */
[----:B------:R0:W-:Y:S01]  /*285e0*/  STL.64 [R1+0x388], R22 ;  /* 0x0003881601007387 */ /* 0x0001e20000100a00 */
[----:B-1----:R-:W-:Y:S02]  /*285f0*/  MOV R13, R6 ;  /* 0x00000006000d7202 */ /* 0x002fe40000000f00 */
[----:B------:R-:W-:Y:S01]  /*28600*/  MOV R12, R7 ;  /* 0x00000007000c7202 */ /* 0x000fe20000000f00 */
[----:B0-----:R-:W3:Y:S01]  /*28610*/  LDL.LU.64 R22, [R1+0x1960] ;  /* 0x0019600001167983 */ /* 0x001ee20000300a00 */
[----:B------:R-:W3:Y:S02]  /*28620*/  LDL.LU.64 R6, [R1+0x1958] ;  /* 0x0019580001067983 */ /* 0x000ee40000300a00 */
[----:B------:R-:W3:Y:S01]  /*28630*/  LDL.LU.64 R4, [R1+0x1950] ;  /* 0x0019500001047983 */ /* 0x000ee20000300a00 */
[----:B--2---:R-:W-:Y:S01]  /*28640*/  STL.64 [R1+0x1908], R14 ;  /* 0x0019080e01007387 */ /* 0x004fe20000100a00 */
[----:B------:R0:W-:Y:S03]  /*28650*/  STL.64 [R1+0x1900], R12 ;  /* 0x0019000c01007387 */ /* 0x0001e60000100a00 */
[----:B0-----:R-:W2:Y:S01]  /*28660*/  LDL.LU R12, [R1+0x210] ;  /* 0x00021000010c7983 */ /* 0x001ea20000300800 */
[----:B------:R-:W2:Y:S02]  /*28670*/  LDL.LU R13, [R1+0x214] ;  /* 0x00021400010d7983 */ /* 0x000ea40000300800 */
[----:B------:R-:W4:Y:S02]  /*28680*/  LDL.LU R14, [R1+0x218] ;  /* 0x00021800010e7983 */ /* 0x000f240000300800 */
[----:B------:R-:W4:Y:S01]  /*28690*/  LDL.LU R15, [R1+0x21c] ;  /* 0x00021c00010f7983 */ /* 0x000f220000300800 */
[C---:B---3--:R-:W-:Y:S01]  /*286a0*/  HMMA.16816.F32.BF16 R4, R16.reuse, R22, R4 ;  /* 0x000000161004723c */ /* 0x048fe20000041804 */
[----:B----4-:R-:W-:Y:S01]  /*286b0*/  STL.64 [R1+0x1920], R14 ;  /* 0x0019200e01007387 */ /* 0x010fe20000100a00 */
[----:B--2---:R0:W-:Y:S03]  /*286c0*/  STL.64 [R1+0x1918], R12 ;  /* 0x0019180c01007387 */ /* 0x0041e60000100a00 */
[----:B0-----:R-:W2:Y:S01]  /*286d0*/  LDL.LU R12, [R1+0x220] ;  /* 0x00022000010c7983 */ /* 0x001ea20000300800 */
[----:B------:R-:W2:Y:S02]  /*286e0*/  LDL.LU R13, [R1+0x224] ;  /* 0x00022400010d7983 */ /* 0x000ea40000300800 */
[----:B------:R-:W2:Y:S02]  /*286f0*/  LDL.LU R14, [R1+0x228] ;  /* 0x00022800010e7983 */ /* 0x000ea40000300800 */
[----:B------:R-:W2:Y:S11]  /*28700*/  LDL.LU R15, [R1+0x22c] ;  /* 0x00022c00010f7983 */ /* 0x000eb60000300800 */
[----:B------:R-:W-:Y:S02]  /*28710*/  @!UPT UIADD3 URZ, URZ, URZ, URZ ;  /* 0x0000003f3f3ff290 */ /* 0x000fe4000fffe03f */
[----:B------:R0:W-:Y:S01]  /*28720*/  STL.64 [R1+0x390], R4 ;  /* 0x0003900401007387 */ /* 0x0001e20000100a00 */
[----:B------:R1:W-:Y:S02]  /*28730*/  STL.64 [R1+0x398], R6 ;  /* 0x0003980601007387 */ /* 0x0003e40000100a00 */
[----:B0-----:R-:W-:Y:S01]  /*28740*/  IMAD.MOV.U32 R4, RZ, RZ, R22 ;  /* 0x000000ffff047224 */ /* 0x001fe200078e0016 */
[----:B-1----:R-:W3:Y:S01]  /*28750*/  LDL.LU.64 R6, [R1+0x1948] ;  /* 0x0019480001067983 */ /* 0x002ee20000300a00 */
[----:B------:R-:W-:Y:S02]  /*28760*/  MOV R5, R23 ;  /* 0x0000001700057202 */ /* 0x000fe40000000f00 */
[----:B------:R-:W4:Y:S02]  /*28770*/  LDL.LU.64 R22, [R1+0x1940] ;  /* 0x0019400001167983 */ /* 0x000f240000300a00 */
[----:B------:R-:W4:Y:S02]  /*28780*/  LDL.LU.64 R20, [R1+0x1938] ;  /* 0x0019380001147983 */ /* 0x000f240000300a00 */
[----:B------:R-:W-:Y:S01]  /*28790*/  IMAD.MOV.U32 R29, RZ, RZ, R27 ;  /* 0x000000ffff1d7224 */ /* 0x000fe200078e001b */
[----:B------:R-:W-:Y:S01]  /*287a0*/  MOV R0, R11 ;  /* 0x0000000b00007202 */ /* 0x000fe20000000f00 */
[C---:B--2---:R-:W-:Y:S08]  /*287b0*/  HMMA.16816.F32.BF16 R12, R16.reuse, R10, R12 ;  /* 0x0000000a100c723c */ /* 0x044ff0000004180c */
[C---:B----4-:R-:W-:Y:S11]  /*287c0*/  HMMA.16816.F32.BF16 R20, R16.reuse, R26, R20 ;  /* 0x0000001a1014723c */ /* 0x050ff60000041814 */
[----:B------:R-:W-:Y:S11]  /*287d0*/  @!UPT UIADD3 URZ, URZ, URZ, URZ ;  /* 0x0000003f3f3ff290 */ /* 0x000ff6000fffe03f */
[----:B------:R-:W-:Y:S01]  /*287e0*/  @!UPT UIADD3 URZ, URZ, URZ, URZ ;  /* 0x0000003f3f3ff290 */ /* 0x000fe2000fffe03f */
[----:B------:R-:W-:Y:S01]  /*287f0*/  STL.64 [R1+0x3a0], R20 ;  /* 0x0003a01401007387 */ /* 0x000fe20000100a00 */
[----:B------:R0:W-:Y:S03]  /*28800*/  STL.64 [R1+0x3a8], R22 ;  /* 0x0003a81601007387 */ /* 0x0001e60000100a00 */
[----:B0-----:R-:W2:Y:S01]  /*28810*/  LDL.LU R23, [R1+0x1930] ;  /* 0x0019300001177983 */ /* 0x001ea20000300800 */
[----:B------:R-:W-:Y:S02]  /*28820*/  MOV R22, R26 ;  /* 0x0000001a00167202 */ /* 0x000fe40000000f00 */
[----:B------:R-:W4:Y:S02]  /*28830*/  LDL.LU.64 R26, [R1+0x1928] ;  /* 0x00192800011a7983 */ /* 0x000f240000300a00 */
[----:B------:R-:W2:Y:S01]  /*28840*/  LDL.LU R21, [R1+0x60c] ;  /* 0x00060c0001157983 */ /* 0x000ea20000300800 */
[----:B------:R-:W2:Y:S01]  /*28850*/  LDL.LU R24, [R1+0x608] ;  /* 0x0006080001187983 */ /* 0x000ea20000300800 */
[----:B------:R-:W2:Y:S02]  /*28860*/  LDL.LU R25, [R1+0x604] ;  /* 0x0006040001197983 */ /* 0x000ea40000300800 */
[----:B------:R-:W-:Y:S02]  /*28870*/  STL.64 [R1+0x3b0], R12 ;  /* 0x0003b00c01007387 */ /* 0x000fe40000100a00 */
[----:B------:R0:W-:Y:S01]  /*28880*/  STL.64 [R1+0x3b8], R14 ;  /* 0x0003b80e01007387 */ /* 0x0001e20000100a00 */
[----:B------:R-:W-:Y:S01]  /*28890*/  MOV R20, R10 ;  /* 0x0000000a00147202 */ /* 0x000fe20000000f00 */
        /* <DEDUP_REMOVED lines=13> */
[----:B--2---:R-:W-:Y:S11]  /*28970*/  HMMA.16816.F32.BF16 R8, R16, R14, R8 ;  /* 0x0000000e1008723c */ /* 0x004ff60000041808 */
[----:B------:R-:W-:Y:S11]  /*28980*/  @!UPT UIADD3 URZ, URZ, URZ, URZ ;  /* 0x0000003f3f3ff290 */ /* 0x000ff6000fffe03f */
[----:B------:R-:W-:Y:S01]  /*28990*/  @!UPT UIADD3 URZ, URZ, URZ, URZ ;  /* 0x0000003f3f3ff290 */ /* 0x000fe2000fffe03f */
[----:B------:R-:W-:Y:S01]  /*289a0*/  STL.64 [R1+0x3d0], R8 ;  /* 0x0003d00801007387 */ /* 0x000fe20000100a00 */
[----:B------:R0:W-:Y:S03]  /*289b0*/  STL.64 [R1+0x3d8], R10 ;  /* 0x0003d80a01007387 */ /* 0x0001e60000100a00 */
[----:B0-----:R-:W4:Y:S01]  /*289c0*/  LDL.LU.64 R10, [R1+0x18e8] ;  /* 0x0018e800010a7983 */ /* 0x001f220000300a00 */
[----:B------:R-:W4:Y:S02]  /*289d0*/  LDL.LU.64 R8, [R1+0x18e0] ;  /* 0x0018e00001087983 */ /* 0x000f240000300a00 */
[----:B------:R0:W-:Y:S02]  /*289e0*/  STL.64 [R1+0x16d8], R14 ;  /* 0x0016d80e01007387 */ /* 0x0001e40000100a00 */
[----:B0-----:R-:W-:Y:S01]  /*289f0*/  MOV R14, R3 ;  /* 0x00000003000e7202 */ /* 0x001fe20000000f00 */
[----:B------:R-:W-:Y:S01]  /*28a00*/  IMAD.MOV.U32 R15, RZ, RZ, R2 ;  /* 0x000000ffff0f7224 */ /* 0x000fe200078e0002 */
[----:B------:R-:W2:Y:S01]  /*28a10*/  LDL.LU R3, [R1+0x18dc] ;  /* 0x0018dc0001037983 */ /* 0x000ea20000300800 */
[----:B------:R-:W2:Y:S03]  /*28a20*/  LDL.LU R2, [R1+0x18d8] ;  /* 0x0018d80001027983 */ /* 0x000ea60000300800 */
[----:B------:R0:W-:Y:S02]  /*28a30*/  STL.64 [R1+0x16f0], R14 ;  /* 0x0016f00e01007387 */ /* 0x0001e40000100a00 */
[----:B0-----:R-:W-:-:S02]  /*28a40*/  MOV R14, R20 ;  /* 0x00000014000e7202 */ /* 0x001fc40000000f00 */
[----:B------:R-:W-:Y:S01]  /*28a50*/  MOV R15, R0 ;  /* 0x00000000000f7202 */ /* 0x000fe20000000f00 */
[----:B------:R-:W2:Y:S01]  /*28a60*/  LDL.LU R20, [R1+0x18d4] ;  /* 0x0018d40001147983 */ /* 0x000ea20000300800 */
[----:B------:R-:W2:Y:S03]  /*28a70*/  LDL.LU R0, [R1+0x18d0] ;  /* 0x0018d00001007983 */ /* 0x000ea60000300800 */
[----:B------:R0:W-:Y:S02]  /*28a80*/  STL.64 [R1+0x1708], R14 ;  /* 0x0017080e01007387 */ /* 0x0001e40000100a00 */
[----:B0-----:R-:W-:Y:S01]  /*28a90*/  IMAD.MOV.U32 R14, RZ, RZ, R22 ;  /* 0x000000ffff0e7224 */ /* 0x001fe200078e0016 */
[----:B------:R-:W-:Y:S01]  /*28aa0*/  MOV R15, R29 ;  /* 0x0000001d000f7202 */ /* 0x000fe20000000f00 */
[----:B----4-:R-:W-:Y:S11]  /*28ab0*/  HMMA.16816.F32.BF16 R8, R16, R26, R8 ;  /* 0x0000001a1008723c */ /* 0x010ff60000041808 */
[----:B------:R-:W-:Y:S11]  /*28ac0*/  @!UPT UIADD3 URZ, URZ, URZ, URZ ;  /* 0x0000003f3f3ff290 */ /* 0x000ff6000fffe03f */
[----:B------:R-:W-:Y:S01]  /*28ad0*/  @!UPT UIADD3 URZ, URZ, URZ, URZ ;  /* 0x0000003f3f3ff290 */ /* 0x000fe2000fffe03f */
[----:B------:R-:W-:Y:S01]  /*28ae0*/  STL.64 [R1+0x3e0], R8 ;  /* 0x0003e00801007387 */ /* 0x000fe20000100a00 */
[----:B------:R0:W-:Y:S03]  /*28af0*/  STL.64 [R1+0x3e8], R10 ;  /* 0x0003e80a01007387 */ /* 0x0001e60000100a00 */
[----:B0-----:R-:W4:Y:S01]  /*28b00*/  LDL.LU.64 R10, [R1+0x18c8] ;  /* 0x0018c800010a7983 */ /* 0x001f220000300a00 */
[----:B------:R-:W2:Y:S02]  /*28b10*/  LDL.LU.64 R8, [R1+0x18c0] ;  /* 0x0018c00001087983 */ /* 0x000ea40000300a00 */
[----:B------:R-:W2:Y:S02]  /*28b20*/  LDL.LU R22, [R1+0x18b8] ;  /* 0x0018b80001167983 */ /* 0x000ea40000300800 */
[----:B------:R-:W2:Y:S01]  /*28b30*/  LDL.LU R29, [R1+0x18b4] ;  /* 0x0018b400011d7983 */ /* 0x000ea20000300800 */
[----:B------:R-:W-:Y:S01]  /*28b40*/  STL.64 [R1+0x1720], R14 ;  /* 0x0017200e01007387 */ /* 0x000fe20000100a00 */
[----:B------:R-:W-:Y:S02]  /*28b50*/  STL.64 [R1+0x16d0], R26 ;  /* 0x0016d01a01007387 */ /* 0x000fe40000100a00 */
[----:B------:R0:W-:Y:S02]  /*28b60*/  STL.64 [R1+0x16c8], R24 ;  /* 0x0016c81801007387 */ /* 0x0001e40000100a00 */
[----:B0-----:R-:W2:Y:S01]  /*28b70*/  LDL.LU R24, [R1+0xf0] ;  /* 0x0000f00001187983 */ /* 0x001ea20000300800 */
[----:B------:R-:W2:Y:S02]  /*28b80*/  LDL.LU R25, [R1+0xf4] ;  /* 0x0000f40001197983 */ /* 0x000ea40000300800 */
[----:B------:R-:W2:Y:S02]  /*28b90*/  LDL.LU R26, [R1+0xf8] ;  /* 0x0000f800011a7983 */ /* 0x000ea40000300800 */
[----:B------:R-:W2:Y:S01]  /*28ba0*/  LDL.LU R27, [R1+0xfc] ;  /* 0x0000fc00011b7983 */ /* 0x000ea20000300800 */
[----:B------:R-:W-:Y:S01]  /*28bb0*/  MOV R14, R4 ;  /* 0x00000004000e7202 */ /* 0x000fe20000000f00 */
[----:B------:R-:W-:Y:S01]  /*28bc0*/  IMAD.MOV.U32 R15, RZ, RZ, R5 ;  /* 0x000000ffff0f7224 */ /* 0x000fe200078e0005 */
[----:B------:R-:W3:Y:S01]  /*28bd0*/  LDL.LU R4, [R1+0x18b0] ;  /* 0x0018b00001047983 */ /* 0x000ee20000300800 */
[----:B------:R-:W3:Y:S03]  /*28be0*/  LDL.LU R5, [R1+0x18ac] ;  /* 0x0018ac0001057983 */ /* 0x000ee60000300800 */
[----:B------:R-:W-:Y:S04]  /*28bf0*/  STL.64 [R1+0x1738], R14 ;  /* 0x0017380e01007387 */ /* 0x000fe80000100a00 */
[----:B--2---:R-:W-:Y:S01]  /*28c00*/  STL.64 [R1+0x16e8], R26 ;  /* 0x0016e81a01007387 */ /* 0x004fe20000100a00 */
[----:B------:R0:W-:Y:S03]  /*28c10*/  STL.64 [R1+0x16e0], R24 ;  /* 0x0016e01801007387 */ /* 0x0001e60000100a00 */
[----:B0-----:R-:W2:Y:S01]  /*28c20*/  LDL.LU R24, [R1+0x100] ;  /* 0x0001000001187983 */ /* 0x001ea20000300800 */
[----:B------:R-:W2:Y:S02]  /*28c30*/  LDL.LU R25, [R1+0x104] ;  /* 0x0001040001197983 */ /* 0x000ea40000300800 */
[----:B------:R-:W-:Y:S01]  /*28c40*/  IMAD.MOV.U32 R14, RZ, RZ, R13 ;  /* 0x000000ffff0e7224 */ /* 0x000fe200078e000d */
[----:B------:R-:W-:-:S02]  /*28c50*/  MOV R15, R12 ;  /* 0x0000000c000f7202 */ /* 0x000fc40000000f00 */
[----:B------:R-:W-:Y:S02]  /*28c60*/  MOV R26, R29 ;  /* 0x0000001d001a7202 */ /* 0x000fe40000000f00 */
[----:B------:R-:W-:Y:S01]  /*28c70*/  MOV R27, R22 ;  /* 0x00000016001b7202 */ /* 0x000fe20000000f00 */
[----:B------:R-:W4:Y:S01]  /*28c80*/  LDL.LU R29, [R1+0x18a8] ;  /* 0x0018a800011d7983 */ /* 0x000f220000300800 */
[----:B------:R-:W4:Y:S02]  /*28c90*/  LDL.LU R22, [R1+0x18a4] ;  /* 0x0018a40001167983 */ /* 0x000f240000300800 */
[----:B------:R0:W-:Y:S02]  /*28ca0*/  STL.64 [R1+0x1750], R14 ;  /* 0x0017500e01007387 */ /* 0x0001e40000100a00 */
[----:B0-----:R-:W-:Y:S01]  /*28cb0*/  MOV R14, R23 ;  /* 0x00000017000e7202 */ /* 0x001fe20000000f00 */
[----:B------:R-:W-:Y:S01]  /*28cc0*/  IMAD.MOV.U32 R15, RZ, RZ, R28 ;  /* 0x000000ffff0f7224 */ /* 0x000fe200078e001c */
[----:B------:R-:W4:Y:S01]  /*28cd0*/  LDL.LU R23, [R1+0x18a0] ;  /* 0x0018a00001177983 */ /* 0x000f220000300800 */
[----:B------:R-:W4:Y:S03]  /*28ce0*/  LDL.LU R28, [R1+0x189c] ;  /* 0x00189c00011c7983 */ /* 0x000f260000300800 */
[----:B------:R-:W-:Y:S01]  /*28cf0*/  STL.64 [R1+0x1768], R14 ;  /* 0x0017680e01007387 */ /* 0x000fe20000100a00 */
[----:B------:R3:W-:Y:S02]  /*28d00*/  STL.64 [R1+0x1700], R26 ;  /* 0x0017001a01007387 */ /* 0x0007e40000100a00 */
[----:B---3--:R-:W-:-:S02]  /*28d10*/  MOV R26, R5 ;  /* 0x00000005001a7202 */ /* 0x008fc40000000f00 */
[----:B------:R-:W-:Y:S01]  /*28d20*/  MOV R27, R4 ;  /* 0x00000004001b7202 */ /* 0x000fe20000000f00 */
[----:B--2---:R0:W-:Y:S04]  /*28d30*/  STL.64 [R1+0x16f8], R24 ;  /* 0x0016f81801007387 */ /* 0x0041e80000100a00 */
[----:B0-----:R-:W2:Y:S01]  /*28d40*/  LDL.LU R24, [R1+0x110] ;  /* 0x0001100001187983 */ /* 0x001ea20000300800 */
[----:B------:R-:W2:Y:S02]  /*28d50*/  LDL.LU R25, [R1+0x114] ;  /* 0x0001140001197983 */ /* 0x000ea40000300800 */
[----:B------:R-:W3:Y:S02]  /*28d60*/  LDL.LU R5, [R1+0x1898] ;  /* 0x0018980001057983 */ /* 0x000ee40000300800 */
[----:B------:R-:W3:Y:S02]  /*28d70*/  LDL.LU R4, [R1+0x1894] ;  /* 0x0018940001047983 */ /* 0x000ee40000300800 */
[----:B----4-:R-:W-:Y:S01]  /*28d80*/  IMAD.MOV.U32 R14, RZ, RZ, R11 ;  /* 0x000000ffff0e7224 */ /* 0x010fe200078e000b */
[----:B------:R-:W-:-:S05]  /*28d90*/  MOV R15, R10 ;  /* 0x0000000a000f7202 */ /* 0x000fca0000000f00 */
[----:B------:R0:W-:Y:S01]  /*28da0*/  STL.64 [R1+0x1780], R14 ;  /* 0x0017800e01007387 */ /* 0x0001e20000100a00 */
[----:B------:R1:W-:Y:S02]  /*28db0*/  STL.64 [R1+0x1718], R26 ;  /* 0x0017181a01007387 */ /* 0x0003e40000100a00 */
[----:B0-----:R-:W-:Y:S01]  /*28dc0*/  IMAD.MOV.U32 R14, RZ, RZ, R9 ;  /* 0x000000ffff0e7224 */ /* 0x001fe200078e0009 */
[----:B------:R-:W-:Y:S02]  /*28dd0*/  MOV R15, R8 ;  /* 0x00000008000f7202 */ /* 0x000fe40000000f00 */
[----:B-1----:R-:W-:Y:S02]  /*28de0*/  MOV R26, R22 ;  /* 0x00000016001a7202 */ /* 0x002fe40000000f00 */
[----:B------:R-:W-:Y:S01]  /*28df0*/  MOV R27, R29 ;  /* 0x0000001d001b7202 */ /* 0x000fe20000000f00 */
[----:B--2---:R0:W-:Y:S02]  /*28e00*/  STL.64 [R1+0x1710], R24 ;  /* 0x0017101801007387 */ /* 0x0041e40000100a00 */
[----:B0-----:R-:W-:Y:S01]  /*28e10*/  MOV R24, R28 ;  /* 0x0000001c00187202 */ /* 0x001fe20000000f00 */
[----:B------:R-:W-:Y:S01]  /*28e20*/  IMAD.MOV.U32 R25, RZ, RZ, R23 ;  /* 0x000000ffff197224 */ /* 0x000fe200078e0017 */
[----:B------:R-:W2:Y:S01]  /*28e30*/  LDL.LU R28, [R1+0x1890] ;  /* 0x00189000011c7983 */ /* 0x000ea20000300800 */
[----:B------:R-:W4:Y:S02]  /*28e40*/  LDL.LU R23, [R1+0x188c] ;  /* 0x00188c0001177983 */ /* 0x000f240000300800 */
[----:B------:R-:W2:Y:S02]  /*28e50*/  LDL.LU R22, [R1+0x1888] ;  /* 0x0018880001167983 */ /* 0x000ea40000300800 */
[----:B------:R-:W2:Y:S01]  /*28e60*/  LDL.LU R29, [R1+0x1884] ;  /* 0x00188400011d7983 */ /* 0x000ea20000300800 */
[----:B------:R-:W-:Y:S01]  /*28e70*/  STL.64 [R1+0x1798], R14 ;  /* 0x0017980e01007387 */ /* 0x000fe20000100a00 */
[----:B------:R3:W-:Y:S02]  /*28e80*/  STL.64 [R1+0x1730], R26 ;  /* 0x0017301a01007387 */ /* 0x0007e40000100a00 */
[----:B------:R0:W-:Y:S01]  /*28e90*/  STL.64 [R1+0x1728], R24 ;  /* 0x0017281801007387 */ /* 0x0001e20000100a00 */
[----:B---3--:R-:W-:Y:S01]  /*28ea0*/  MOV R26, R4 ;  /* 0x00000004001a7202 */ /* 0x008fe20000000f00 */
[----:B0-----:R-:W3:Y:S01]  /*28eb0*/  LDL.LU R24, [R1+0x130] ;  /* 0x0001300001187983 */ /* 0x001ee20000300800 */
[----:B------:R-:W3:Y:S02]  /*28ec0*/  LDL.LU R25, [R1+0x134] ;  /* 0x0001340001197983 */ /* 0x000ee40000300800 */
[----:B------:R-:W2:Y:S02]  /*28ed0*/  LDL.LU R4, [R1+0x1880] ;  /* 0x0018800001047983 */ /* 0x000ea40000300800 */
[----:B------:R-:W-:-:S02]  /*28ee0*/  IMAD.MOV.U32 R27, RZ, RZ, R5 ;  /* 0x000000ffff1b7224 */ /* 0x000fc400078e0005 */
[----:B------:R-:W2:Y:S01]  /*28ef0*/  LDL.LU R5, [R1+0x187c] ;  /* 0x00187c0001057983 */ /* 0x000ea20000300800 */
[----:B------:R-:W2:Y:S02]  /*28f00*/  LDL.LU R12, [R1+0x180] ;  /* 0x00018000010c7983 */ /* 0x000ea40000300800 */
[----:B------:R-:W2:Y:S02]  /*28f10*/  LDL.LU R13, [R1+0x184] ;  /* 0x00018400010d7983 */ /* 0x000ea40000300800 */
[----:B------:R-:W2:Y:S01]  /*28f20*/  LDL.LU R14, [R1+0x188] ;  /* 0x00018800010e7983 */ /* 0x000ea20000300800 */
[----:B------:R-:W2:Y:S04]  /*28f30*/  LDL.LU R15, [R1+0x18c] ;  /* 0x00018c00010f7983 */ /* 0x000ea80000300800 */
[----:B--2---:R0:W-:Y:S01]  /*28f40*/  STL.64 [R1+0x17a8], R14 ;  /* 0x0017a80e01007387 */ /* 0x0041e20000100a00 */
[----:B------:R-:W-:Y:S01]  /*28f50*/  STL.64 [R1+0x17a0], R12 ;  /* 0x0017a00c01007387 */ /* 0x000fe20000100a00 */
[----:B0-----:R-:W-:-:S02]  /*28f60*/  MOV R14, R6 ;  /* 0x00000006000e7202 */ /* 0x001fc40000000f00 */
[----:B------:R-:W-:Y:S01]  /*28f70*/  MOV R15, R7 ;  /* 0x00000007000f7202 */ /* 0x000fe20000000f00 */
[----:B------:R-:W2:Y:S01]  /*28f80*/  LDL.LU R6, [R1+0x1878] ;  /* 0x0018780001067983 */ /* 0x000ea20000300800 */
[----:B------:R-:W2:Y:S03]  /*28f90*/  LDL.LU R7, [R1+0x1874] ;  /* 0x0018740001077983 */ /* 0x000ea60000300800 */
[----:B------:R0:W-:Y:S02]  /*28fa0*/  STL.64 [R1+0x17c0], R14 ;  /* 0x0017c00e01007387 */ /* 0x0001e40000100a00 */
[----:B0-----:R-:W-:Y:S01]  /*28fb0*/  IMAD.MOV.U32 R14, RZ, RZ, R2 ;  /* 0x000000ffff0e7224 */ /* 0x001fe200078e0002 */
[----:B------:R-:W-:Y:S01]  /*28fc0*/  MOV R15, R3 ;  /* 0x00000003000f7202 */ /* 0x000fe20000000f00 */
[----:B------:R-:W2:Y:S01]  /*28fd0*/  LDL.LU R2, [R1+0x1870] ;  /* 0x0018700001027983 */ /* 0x000ea20000300800 */
[----:B------:R-:W2:Y:S03]  /*28fe0*/  LDL.LU R3, [R1+0x186c] ;  /* 0x00186c0001037983 */ /* 0x000ea60000300800 */
[----:B------:R-:W-:Y:S01]  /*28ff0*/  STL.64 [R1+0x17d8], R14 ;  /* 0x0017d80e01007387 */ /* 0x000fe20000100a00 */
[----:B------:R4:W-:Y:S02]  /*29000*/  STL.64 [R1+0x1748], R26 ;  /* 0x0017481a01007387 */ /* 0x0009e40000100a00 */
[----:B---3--:R0:W-:Y:S01]  /*29010*/  STL.64 [R1+0x1740], R24 ;  /* 0x0017401801007387 */ /* 0x0081e20000100a00 */
[----:B----4-:R-:W-:-:S02]  /*29020*/  MOV R26, R23 ;  /* 0x00000017001a7202 */ /* 0x010fc40000000f00 */
[----:B0-----:R-:W-:Y:S01]  /*29030*/  MOV R24, R29 ;  /* 0x0000001d00187202 */ /* 0x001fe20000000f00 */
[----:B------:R-:W-:Y:S01]  /*29040*/  IMAD.MOV.U32 R25, RZ, RZ, R22 ;  /* 0x000000ffff197224 */ /* 0x000fe200078e0016 */
[----:B------:R-:W3:Y:S01]  /*29050*/  LDL.LU R29, [R1+0x1868] ;  /* 0x00186800011d7983 */ /* 0x000ee20000300800 */
[----:B------:R-:W-:Y:S01]  /*29060*/  MOV R27, R28 ;  /* 0x0000001c001b7202 */ /* 0x000fe20000000f00 */
[----:B------:R-:W4:Y:S02]  /*29070*/  LDL.LU R22, [R1+0x1864] ;  /* 0x0018640001167983 */ /* 0x000f240000300800 */
[----:B------:R-:W4:Y:S01]  /*29080*/  LDL.LU R23, [R1+0x1860] ;  /* 0x0018600001177983 */ /* 0x000f220000300800 */
[----:B------:R-:W4:Y:S01]  /*29090*/  LDL.LU R28, [R1+0x185c] ;  /* 0x00185c00011c7983 */ /* 0x000f220000300800 */
[----:B------:R-:W-:Y:S02]  /*290a0*/  IMAD.MOV.U32 R14, RZ, RZ, R0 ;  /* 0x000000ffff0e7224 */ /* 0x000fe400078e0000 */
[----:B------:R-:W4:Y:S02]  /*290b0*/  LDL.LU R0, [R1+0x1858] ;  /* 0x0018580001007983 */ /* 0x000f240000300800 */
[----:B------:R0:W-:Y:S01]  /*290c0*/  STL.64 [R1+0x1760], R26 ;  /* 0x0017601a01007387 */ /* 0x0001e20000100a00 */
[----:B------:R2:W-:Y:S01]  /*290d0*/  STL.64 [R1+0x1758], R24 ;  /* 0x0017581801007387 */ /* 0x0005e20000100a00 */
[----:B0-----:R-:W-:-:S02]  /*290e0*/  MOV R27, R4 ;  /* 0x00000004001b7202 */ /* 0x001fc40000000f00 */
[----:B------:R-:W-:Y:S01]  /*290f0*/  MOV R26, R5 ;  /* 0x00000005001a7202 */ /* 0x000fe20000000f00 */
[----:B------:R-:W4:Y:S01]  /*29100*/  LDL.LU R4, [R1+0x1c0] ;  /* 0x0001c00001047983 */ /* 0x000f220000300800 */
[----:B------:R-:W4:Y:S02]  /*29110*/  LDL.LU R5, [R1+0x1c4] ;  /* 0x0001c40001057983 */ /* 0x000f240000300800 */
[----:B--2---:R-:W-:Y:S01]  /*29120*/  IMAD.MOV.U32 R25, RZ, RZ, R6 ;  /* 0x000000ffff197224 */ /* 0x004fe200078e0006 */
[----:B------:R-:W-:Y:S01]  /*29130*/  MOV R24, R7 ;  /* 0x0000000700187202 */ /* 0x000fe20000000f00 */
[----:B------:R-:W2:Y:S01]  /*29140*/  LDL.LU R6, [R1+0x1c8] ;  /* 0x0001c80001067983 */ /* 0x000ea20000300800 */
[----:B------:R-:W2:Y:S02]  /*29150*/  LDL.LU R7, [R1+0x1cc] ;  /* 0x0001cc0001077983 */ /* 0x000ea40000300800 */
[----:B------:R-:W2:Y:S02]  /*29160*/  LDL.LU R8, [R1+0x1e0] ;  /* 0x0001e00001087983 */ /* 0x000ea40000300800 */
[----:B------:R-:W2:Y:S01]  /*29170*/  LDL.LU R9, [R1+0x1e4] ;  /* 0x0001e40001097983 */ /* 0x000ea20000300800 */
[----:B------:R-:W2:Y:S01]  /*29180*/  LDL.LU R10, [R1+0x1e8] ;  /* 0x0001e800010a7983 */ /* 0x000ea20000300800 */
[----:B------:R-:W2:Y:S02]  /*29190*/  LDL.LU R11, [R1+0x1ec] ;  /* 0x0001ec00010b7983 */ /* 0x000ea40000300800 */
[----:B------:R-:W-:Y:S02]  /*291a0*/  STL.64 [R1+0x1778], R26 ;  /* 0x0017781a01007387 */ /* 0x000fe40000100a00 */
[----:B------:R0:W-:Y:S02]  /*291b0*/  STL.64 [R1+0x1770], R24 ;  /* 0x0017701801007387 */ /* 0x0001e40000100a00 */
[----:B0-----:R-:W2:Y:S01]  /*291c0*/  LDL.LU R24, [R1+0x160] ;  /* 0x0001600001187983 */ /* 0x001ea20000300800 */
[----:B------:R-:W-:-:S02]  /*291d0*/  MOV R26, R3 ;  /* 0x00000003001a7202 */ /* 0x000fc40000000f00 */
[----:B------:R-:W-:Y:S01]  /*291e0*/  MOV R27, R2 ;  /* 0x00000002001b7202 */ /* 0x000fe20000000f00 */
[----:B---3--:R-:W-:Y:S02]  /*291f0*/  IMAD.MOV.U32 R25, RZ, RZ, R29 ;  /* 0x000000ffff197224 */ /* 0x008fe400078e001d */
[----:B------:R-:W3:Y:S01]  /*29200*/  LDL.LU R29, [R1+0x1854] ;  /* 0x00185400011d7983 */ /* 0x000ee20000300800 */
[----:B------:R-:W3:Y:S02]  /*29210*/  LDL.LU R3, [R1+0x1850] ;  /* 0x0018500001037983 */ /* 0x000ee40000300800 */
[----:B------:R-:W3:Y:S02]  /*29220*/  LDL.LU R2, [R1+0x184c] ;  /* 0x00184c0001027983 */ /* 0x000ee40000300800 */
[----:B------:R4:W-:Y:S02]  /*29230*/  STL.64 [R1+0x1790], R26 ;  /* 0x0017901a01007387 */ /* 0x0009e40000100a00 */
[----:B----4-:R-:W-:Y:S01]  /*29240*/  MOV R26, R23 ;  /* 0x00000017001a7202 */ /* 0x010fe20000000f00 */
[----:B------:R-:W-:Y:S01]  /*29250*/  IMAD.MOV.U32 R27, RZ, RZ, R22 ;  /* 0x000000ffff1b7224 */ /* 0x000fe200078e0016 */
[----:B--2---:R0:W-:Y:S02]  /*29260*/  STL.64 [R1+0x1788], R24 ;  /* 0x0017881801007387 */ /* 0x0041e40000100a00 */
[----:B0-----:R-:W-:-:S02]  /*29270*/  IMAD.MOV.U32 R24, RZ, RZ, R0 ;  /* 0x000000ffff187224 */ /* 0x001fc400078e0000 */
[----:B------:R-:W2:Y:S01]  /*29280*/  LDL.LU R0, [R1+0x1848] ;  /* 0x0018480001007983 */ /* 0x000ea20000300800 */
[----:B------:R-:W-:Y:S02]  /*29290*/  MOV R25, R28 ;  /* 0x0000001c00197202 */ /* 0x000fe40000000f00 */
[----:B------:R-:W4:Y:S02]  /*292a0*/  LDL.LU R28, [R1+0x1844] ;  /* 0x00184400011c7983 */ /* 0x000f240000300800 */
[----:B------:R-:W4:Y:S01]  /*292b0*/  LDL.LU R23, [R1+0x1840] ;  /* 0x0018400001177983 */ /* 0x000f220000300800 */
[----:B------:R-:W4:Y:S01]  /*292c0*/  LDL.LU R22, [R1+0x183c] ;  /* 0x00183c0001167983 */ /* 0x000f220000300800 */
[----:B------:R3:W-:Y:S02]  /*292d0*/  STL.64 [R1+0x17b8], R26 ;  /* 0x0017b81a01007387 */ /* 0x0007e40000100a00 */
[----:B------:R0:W-:Y:S02]  /*292e0*/  STL.64 [R1+0x17b0], R24 ;  /* 0x0017b01801007387 */ /* 0x0001e40000100a00 */
[----:B---3--:R-:W-:Y:S01]  /*292f0*/  IMAD.MOV.U32 R26, RZ, RZ, R3 ;  /* 0x000000ffff1a7224 */ /* 0x008fe200078e0003 */
[----:B0-----:R-:W-:-:S02]  /*29300*/  MOV R24, R2 ;  /* 0x0000000200187202 */ /* 0x001fc40000000f00 */
[----:B------:R-:W-:Y:S01]  /*29310*/  MOV R27, R29 ;  /* 0x0000001d001b7202 */ /* 0x000fe20000000f00 */
[----:B------:R-:W3:Y:S01]  /*29320*/  LDL.LU R2, [R1+0x1838] ;  /* 0x0018380001027983 */ /* 0x000ee20000300800 */
[----:B--2---:R-:W-:-:S03]  /*29330*/  MOV R25, R0 ;  /* 0x0000000000197202 */ /* 0x004fc60000000f00 */
[----:B------:R-:W2:Y:S01]  /*29340*/  LDL.LU R0, [R1+0x1834] ;  /* 0x0018340001007983 */ /* 0x000ea20000300800 */
[----:B------:R-:W2:Y:S02]  /*29350*/  LDL.LU R3, [R1+0x1830] ;  /* 0x0018300001037983 */ /* 0x000ea40000300800 */
[----:B------:R-:W2:Y:S02]  /*29360*/  LDL.LU R29, [R1+0x182c] ;  /* 0x00182c00011d7983 */ /* 0x000ea40000300800 */
[----:B------:R4:W-:Y:S01]  /*29370*/  STL.64 [R1+0x17d0], R26 ;  /* 0x0017d01a01007387 */ /* 0x0009e20000100a00 */
[----:B------:R0:W-:Y:S01]  /*29380*/  STL.64 [R1+0x17c8], R24 ;  /* 0x0017c81801007387 */ /* 0x0001e20000100a00 */
[----:B----4-:R-:W-:-:S03]  /*29390*/  IMAD.MOV.U32 R26, RZ, RZ, R23 ;  /* 0x000000ffff1a7224 */ /* 0x010fc600078e0017 */
[----:B0-----:R-:W4:Y:S01]  /*293a0*/  LDL.LU R24, [R1+0x1a0] ;  /* 0x0001a00001187983 */ /* 0x001f220000300800 */
[----:B------:R-:W-:Y:S02]  /*293b0*/  MOV R25, R22 ;  /* 0x0000001600197202 */ /* 0x000fe40000000f00 */
[----:B------:R-:W2:Y:S02]  /*293c0*/  LDL.LU R22, [R1+0x1828] ;  /* 0x0018280001167983 */ /* 0x000ea40000300800 */
[----:B------:R-:W2:Y:S01]  /*293d0*/  LDL.LU R23, [R1+0x1824] ;  /* 0x0018240001177983 */ /* 0x000ea20000300800 */
[----:B------:R-:W-:Y:S02]  /*293e0*/  MOV R27, R28 ;  /* 0x0000001c001b7202 */ /* 0x000fe40000000f00 */
[----:B------:R-:W4:Y:S03]  /*293f0*/  LDL.LU R28, [R1+0x1820] ;  /* 0x00182000011c7983 */ /* 0x000f260000300800 */
[----:B------:R3:W-:Y:S02]  /*29400*/  STL.64 [R1+0x17e8], R26 ;  /* 0x0017e81a01007387 */ /* 0x0007e40000100a00 */
[----:B---3--:R-:W-:Y:S01]  /*29410*/  MOV R27, R2 ;  /* 0x00000002001b7202 */ /* 0x008fe20000000f00 */
[----:B--2---:R-:W-:Y:S01]  /*29420*/  HMMA.16816.F32.BF16 R8, R16, R22, R8 ;  /* 0x000000161008723c */ /* 0x004fe20000041808 */
[----:B----4-:R0:W-:Y:S01]  /*29430*/  STL.64 [R1+0x17e0], R24 ;  /* 0x0017e01801007387 */ /* 0x0101e20000100a00 */
[----:B------:R-:W-:-:S02]  /*29440*/  MOV R26, R0 ;  /* 0x00000000001a7202 */ /* 0x000fc40000000f00 */
[----:B0-----:R-:W-:Y:S01]  /*29450*/  MOV R24, R29 ;  /* 0x0000001d00187202 */ /* 0x001fe20000000f00 */
[----:B------:R-:W-:Y:S01]  /*29460*/  IMAD.MOV.U32 R25, RZ, RZ, R3 ;  /* 0x000000ffff197224 */ /* 0x000fe200078e0003 */
[----:B------:R-:W2:Y:S01]  /*29470*/  LDL.LU R29, [R1+0x181c] ;  /* 0x00181c00011d7983 */ /* 0x000ea20000300800 */
[----:B------:R-:W3:Y:S02]  /*29480*/  LDL.LU R3, [R1+0x1818] ;  /* 0x0018180001037983 */ /* 0x000ee40000300800 */
[----:B------:R-:W4:Y:S02]  /*29490*/  LDL.LU R0, [R1+0x1814] ;  /* 0x0018140001007983 */ /* 0x000f240000300800 */
[----:B------:R-:W2:Y:S11]  /*294a0*/  LDL.LU R2, [R1+0x1810] ;  /* 0x0018100001027983 */ /* 0x000eb60000300800 */
[----:B------:R-:W-:Y:S01]  /*294b0*/  @!UPT UIADD3 URZ, URZ, URZ, URZ ;  /* 0x0000003f3f3ff290 */ /* 0x000fe2000fffe03f */
[----:B------:R-:W-:Y:S01]  /*294c0*/  STL.64 [R1+0x420], R8 ;  /* 0x0004200801007387 */ /* 0x000fe20000100a00 */
[----:B------:R0:W-:Y:S03]  /*294d0*/  STL.64 [R1+0x428], R10 ;  /* 0x0004280a01007387 */ /* 0x0001e60000100a00 */
[----:B0-----:R-:W2:Y:S01]  /*294e0*/  LDL.LU.64 R10, [R1+0x1808] ;  /* 0x00180800010a7983 */ /* 0x001ea20000300a00 */
[----:B------:R-:W3:Y:S01]  /*294f0*/  LDL.LU.64 R8, [R1+0x1800] ;  /* 0x0018000001087983 */ /* 0x000ee20000300a00 */
[----:B------:R-:W-:Y:S01]  /*29500*/  MOV R15, R20 ;  /* 0x00000014000f7202 */ /* 0x000fe20000000f00 */
[----:B--2---:R-:W-:Y:S01]  /*29510*/  HMMA.16816.F32.BF16 R16, R16, R10, R4 ;  /* 0x0000000a1010723c */ /* 0x004fe20000041804 */
[----:B------:R-:W2:Y:S01]  /*29520*/  LDL.LU.64 R6, [R1+0x17f8] ;  /* 0x0017f80001067983 */ /* 0x000ea20000300a00 */
[----:B------:R-:W2:Y:S11]  /*29530*/  LDL.LU.64 R4, [R1+0x17f0] ;  /* 0x0017f00001047983 */ /* 0x000eb60000300a00 */
[----:B------:R-:W-:Y:S10]  /*29540*/  @!UPT UIADD3 URZ, URZ, URZ, URZ ;  /* 0x0000003f3f3ff290 */ /* 0x000ff4000fffe03f */
[----:B------:R-:W-:Y:S01]  /*29550*/  STL.64 [R1+0x410], R16 ;  /* 0x0004101001007387 */ /* 0x000fe20000100a00 */
[----:B------:R-:W-:Y:S01]  /*29560*/  STL.64 [R1+0x418], R18 ;  /* 0x0004181201007387 */ /* 0x000fe20000100a00 */
[C---:B--2---:R-:W-:Y:S02]  /*29570*/  HMMA.16816.F32.BF16 R12, R4.reuse, R14, R24 ;  /* 0x0000000e040c723c */ /* 0x044fe40000041818 */
[----:B------:R-:W2:Y:S01]  /*29580*/  LDL.LU.64 R26, [R1+0x17e8] ;  /* 0x0017e800011a7983 */ /* 0x000ea20000300a00 */
[----:B------:R-:W2:Y:S11]  /*29590*/  LDL.LU.64 R24, [R1+0x17e0] ;  /* 0x0017e00001187983 */ /* 0x000eb60000300a00 */
        /* <DEDUP_REMOVED lines=10> */
[----:B0-----:R-:W2:Y:S02]  /*29640*/  LDL.LU.64 R14, [R1+0x17c0] ;  /* 0x0017c000010e7983 */ /* 0x001ea40000300a00 */
[----:B--2---:R-:W-:Y:S02]  /*29650*/  HMMA.16816.F32.BF16 R12, R4, R14, R24 ;  /* 0x0000000e040c723c */ /* 0x004fe40000041818 */
[----:B------:R-:W2:Y:S01]  /*29660*/  LDL.LU.64 R26, [R1+0x17b8] ;  /* 0x0017b800011a7983 */ /* 0x000ea20000300a00 */
[----:B------:R-:W2:Y:S11]  /*29670*/  LDL.LU.64 R24, [R1+0x17b0] ;  /* 0x0017b00001187983 */ /* 0x000eb60000300a00 */
[----:B------:R-:W-:Y:S09]  /*29680*/  @!UPT UIADD3 URZ, URZ, URZ, URZ ;  /* 0x0000003f3f3ff290 */ /* 0x000ff2000fffe03f */
[----:B------:R-:W-:Y:S01]  /*29690*/  STL.64 [R1+0x430], R12 ;  /* 0x0004300c01007387 */ /* 0x000fe20000100a00 */
[----:B------:R0:W-:Y:S03]  /*296a0*/  STL.64 [R1+0x438], R14 ;  /* 0x0004380e01007387 */ /* 0x0001e60000100a00 */
[----:B0-----:R-:W2:Y:S01]  /*296b0*/  LDL.LU.64 R14, [R1+0x17a8] ;  /* 0x0017a800010e7983 */ /* 0x001ea20000300a00 */
[----:B------:R-:W2:Y:S02]  /*296c0*/  LDL.LU.64 R12, [R1+0x17a0] ;  /* 0x0017a000010c7983 */ /* 0x000ea40000300a00 */
[----:B---3--:R-:W-:Y:S01]  /*296d0*/  IMAD.MOV.U32 R18, RZ, RZ, R9 ;  /* 0x000000ffff127224 */ /* 0x008fe200078e0009 */
[----:B------:R-:W-:-:S07]  /*296e0*/  MOV R19, R8 ;  /* 0x0000000800137202 */ /* 0x000fce0000000f00 */
[C---:B--2---:R-:W-:Y:S01]  /*296f0*/  HMMA.16816.F32.BF16 R16, R4.reuse, R18, R12 ;  /* 0x000000120410723c */ /* 0x044fe2000004180c */
[----:B------:R-:W2:Y:S11]  /*29700*/  LDL.LU.64 R14, [R1+0x1798] ;  /* 0x00179800010e7983 */ /* 0x000eb60000300a00 */
[----:B------:R-:W-:Y:S11]  /*29710*/  @!UPT UIADD3 URZ, URZ, URZ, URZ ;  /* 0x0000003f3f3ff290 */ /* 0x000ff6000fffe03f */
[----:B------:R0:W-:Y:S01]  /*29720*/  STL.64 [R1+0x440], R16 ;  /* 0x0004401001007387 */ /* 0x0001e20000100a00 */
[----:B------:R-:W-:Y:S03]  /*29730*/  STL.64 [R1+0x448], R18 ;  /* 0x0004481201007387 */ /* 0x000fe60000100a00 */
[----:B0-----:R-:W3:Y:S01]  /*29740*/  LDL.LU R16, [R1+0x648] ;  /* 0x0006480001107983 */ /* 0x001ee20000300800 */
[C---:B--2---:R-:W-:Y:S03]  /*29750*/  HMMA.16816.F32.BF16 R12, R4.reuse, R14, R24 ;  /* 0x0000000e040c723c */ /* 0x044fe60000041818 */
[----:B------:R-:W2:Y:S01]  /*29760*/  LDL.LU.64 R26, [R1+0x1790] ;  /* 0x00179000011a7983 */ /* 0x000ea20000300a00 */
[----:B------:R-:W2:Y:S11]  /*29770*/  LDL.LU.64 R24, [R1+0x1788] ;  /* 0x0017880001187983 */ /* 0x000eb60000300a00 */
[----:B------:R-:W-:Y:S08]  /*29780*/  @!UPT UIADD3 URZ, URZ, URZ, URZ ;  /* 0x0000003f3f3ff290 */ /* 0x000ff0000fffe03f */
        /* <DEDUP_REMOVED lines=10> */
[----:B------:R-:W3:Y:S01]  /*29830*/  LDL.LU R17, [R1+0x65c] ;  /* 0x00065c0001117983 */ /* 0x000ee20000300800 */
[C---:B--2---:R-:W-:Y:S02]  /*29840*/  HMMA.16816.F32.BF16 R12, R4.reuse, R14, R24 ;  /* 0x0000000e040c723c */ /* 0x044fe40000041818 */
[----:B------:R-:W2:Y:S01]  /*29850*/  LDL.LU.64 R26, [R1+0x1760] ;  /* 0x00176000011a7983 */ /* 0x000ea20000300a00 */
[----:B------:R-:W2:Y:S11]  /*29860*/  LDL.LU.64 R24, [R1+0x1758] ;  /* 0x0017580001187983 */ /* 0x000eb60000300a00 */
[----:B------:R-:W-:Y:S09]  /*29870*/  @!UPT UIADD3 URZ, URZ, URZ, URZ ;  /* 0x0000003f3f3ff290 */ /* 0x000ff2000fffe03f */
[----:B------:R-:W-:Y:S01]  /*29880*/  STL.64 [R1+0x470], R12 ;  /* 0x0004700c01007387 */ /* 0x000fe20000100a00 */
[----:B------:R0:W-:Y:S03]  /*29890*/  STL.64 [R1+0x478], R14 ;  /* 0x0004780e01007387 */ /* 0x0001e60000100a00 */
[----:B0-----:R-:W2:Y:S01]  /*298a0*/  LDL.LU.64 R14, [R1+0x1750] ;  /* 0x00175000010e7983 */ /* 0x001ea20000300a00 */
[----:B------:R-:W3:Y:S02]  /*298b0*/  LDL.LU R9, [R1+0x658] ;  /* 0x0006580001097983 */ /* 0x000ee40000300800 */
[----:B------:R-:W3:Y:S01]  /*298c0*/  LDL.LU R8, [R1+0x654] ;  /* 0x0006540001087983 */ /* 0x000ee20000300800 */
[C---:B--2---:R-:W-:Y:S01]  /*298d0*/  HMMA.16816.F32.BF16 R12, R4.reuse, R14, R24 ;  /* 0x0000000e040c723c */ /* 0x044fe20000041818 */
[----:B------:R-:W2:Y:S01]  /*298e0*/  LDL.LU.64 R26, [R1+0x1748] ;  /* 0x00174800011a7983 */ /* 0x000ea20000300a00 */
[----:B------:R-:W2:Y:S11]  /*298f0*/  LDL.LU.64 R24, [R1+0x1740] ;  /* 0x0017400001187983 */ /* 0x000eb60000300a00 */
[----:B------:R-:W-:Y:S10]  /*29900*/  @!UPT UIADD3 URZ, URZ, URZ, URZ ;  /* 0x0000003f3f3ff290 */ /* 0x000ff4000fffe03f */
        /* <DEDUP_REMOVED lines=52> */
[----:B------:R-:W2:Y:S01]  /*29c50*/  LDL.LU.64 R12, [R1+0x1698] ;  /* 0x00169800010c7983 */ /* 0x000ea20000300a00 */
[----:B---3--:R-:W-:Y:S01]  /*29c60*/  IADD3 R16, R16, 0x40, RZ ;  /* 0x0000004010107810 */ /* 0x008fe20007ffe0ff */
[----:B------:R-:W-:Y:S01]  /*29c70*/  FFMA R17, R3, R17, R21 ;  /* 0x0000001103117223 */ /* 0x000fe20000000015 */
[----:B--2---:R-:W-:Y:S11]  /*29c80*/  HMMA.16816.F32.BF16 R12, R4, R10, R12 ;  /* 0x0000000a040c723c */ /* 0x004ff6000004180c */
[----:B------:R-:W-:Y:S11]  /*29c90*/  @!UPT UIADD3 URZ, URZ, URZ, URZ ;  /* 0x0000003f3f3ff290 */ /* 0x000ff6000fffe03f */
[----:B------:R-:W-:Y:S01]  /*29ca0*/  @!UPT UIADD3 URZ, URZ, URZ, URZ ;  /* 0x0000003f3f3ff290 */ /* 0x000fe2000fffe03f */
[----:B------:R-:W-:Y:S01]  /*29cb0*/  STL.64 [R1+0x500], R12 ;  /* 0x0005000c01007387 */ /* 0x000fe20000100a00 */
[----:B------:R-:W-:Y:S02]  /*29cc0*/  STL.64 [R1+0x508], R14 ;  /* 0x0005080e01007387 */ /* 0x000fe40000100a00 */
[----:B------:R-:W2:Y:S02]  /*29cd0*/  LDL.LU R3, [R1+0x1690] ;  /* 0x0016900001037983 */ /* 0x000ea40000300800 */
[----:B------:R-:W-:Y:S01]  /*29ce0*/  STL [R1+0x648], R16 ;  /* 0x0006481001007387 */ /* 0x000fe20000100800 */
[----:B------:R-:W-:Y:S01]  /*29cf0*/  STL [R1+0x65c], R17 ;  /* 0x00065c1101007387 */ /* 0x000fe20000100800 */
[----:B------:R-:W3:Y:S01]  /*29d00*/  LDL R5, [R1+0x360] ;  /* 0x0003600001057983 */ /* 0x000ee20000100800 */
[----:B------:R-:W-:Y:S01]  /*29d10*/  MOV R4, 0x40 ;  /* 0x0000004000047802 */ /* 0x000fe20000000f00 */
[----:B------:R-:W-:Y:S02]  /*29d20*/  FFMA R9, R29, R9, R24 ;  /* 0x000000091d097223 */ /* 0x000fe40000000018 */
[----:B------:R-:W-:-:S02]  /*29d30*/  FFMA R8, R28, R8, R25 ;  /* 0x000000081c087223 */ /* 0x000fc40000000019 */
[C---:B------:R-:W-:Y:S02]  /*29d40*/  IMAD R2, R4.reuse, c[0x0][0x1a4], R2 ;  /* 0x0000690004027a24 */ /* 0x040fe400078e0202 */
[----:B----4-:R-:W-:Y:S01]  /*29d50*/  IMAD R0, R4, c[0x0][0x1b4], R0 ;  /* 0x00006d0004007a24 */ /* 0x010fe200078e0200 */
[----:B------:R-:W-:Y:S01]  /*29d60*/  STL [R1+0x658], R9 ;  /* 0x0006580901007387 */ /* 0x000fe20000100800 */
[----:B------:R-:W4:Y:S02]  /*29d70*/  LDL R4, [R1+0x35c] ;  /* 0x00035c0001047983 */ /* 0x000f240000100800 */
[----:B------:R-:W-:Y:S01]  /*29d80*/  STL [R1+0x654], R8 ;  /* 0x0006540801007387 */ /* 0x000fe20000100800 */
[----:B---3--:R0:W-:Y:S04]  /*29d90*/  STL [R1+0x638], R5 ;  /* 0x0006380501007387 */ /* 0x0081e80000100800 */
[----:B0-----:R-:W3:Y:S01]  /*29da0*/  LDL R5, [R1+0x358] ;  /* 0x0003580001057983 */ /* 0x001ee20000100800 */
[----:B----4-:R2:W-:Y:S02]  /*29db0*/  STL [R1+0x63c], R4 ;  /* 0x00063c0401007387 */ /* 0x0105e40000100800 */
[----:B--2---:R-:W-:-:S02]  /*29dc0*/  IMAD.MOV.U32 R4, RZ, RZ, R3 ;  /* 0x000000ffff047224 */ /* 0x004fc400078e0003 */
[----:B------:R0:W5:Y:S01]  /*29dd0*/  LDL.LU R3, [R1+0x168c] ;  /* 0x00168c0001037983 */ /* 0x0001620000300800 */
[----:B------:R-:W-:-:S03]  /*29de0*/  ISETP.GE.AND P2, PT, R16, c[0x0][0x1d0], PT ;  /* 0x0000740010007a0c */ /* 0x000fc60003f46270 */
[----:B---3--:R0:W-:Y:S01]  /*29df0*/  STL [R1+0x640], R5 ;  /* 0x0006400501007387 */ /* 0x0081e20000100800 */
[----:B------:R0:W-:Y:S09]  /*29e00*/  STL [R1+0x644], R4 ;  /* 0x0006440401007387 */ /* 0x0001f20000100800 */
[----:B------:R-:W-:Y:S01]  /*29e10*/  @P2 CALL.REL.NOINC `(.L_x_0) ;  /* 0x0000001000002944 */ /* 0x000fe20003c00000 */
[----:B------:R-:W-:Y:S05]  /*29e20*/  BRA `(.L_x_1) ;  /* 0xfffe424000007947 */ /* 0x000fea000383ffff */
.L_x_0:
[----:B01----:R-:W0:Y:S04]  /*29e30*/  S2R R4, SR_TID.X ;  /* 0x0000000000047919 */ /* 0x003e280000002100 */
[----:B------:R-:W1:Y:S04]  /*29e40*/  S2R R5, SR_CTAID.X ;  /* 0x0000000000057919 */ /* 0x000e680000002500 */
[----:B------:R-:W2:Y:S04]  /*29e50*/  S2R R8, SR_CTAID.Y ;  /* 0x0000000000087919 */ /* 0x000ea80000002600 */
[----:B------:R-:W3:Y:S04]  /*29e60*/  S2R R10, SR_TID.X ;  /* 0x00000000000a7919 */ /* 0x000ee80000002100 */
[----:B------:R-:W-:Y:S01]  /*29e70*/  BAR.SYNC.DEFER_BLOCKING 0x0 ;  /* 0x0000000000007b1d */ /* 0x000fe20000010000 */
[----:B0-----:R-:W-:-:S04]  /*29e80*/  LOP3.LUT R4, R4, 0x1f, RZ, 0xc0, !PT ;  /* 0x0000001f04047812 */ /* 0x001fc800078ec0ff */
[----:B-1----:R-:W-:Y:S01]  /*29e90*/  LEA R5, R5, R4, 0x5 ;  /* 0x0000000405057211 */ /* 0x002fe200078e28ff */
[----:B--2--5:R-:W-:-:S04]  /*29ea0*/  IMAD R3, R8, c[0x0][0x1c0], RZ ;  /* 0x0000700008037a24 */ /* 0x024fc800078e02ff */
[----:B------:R-:W-:Y:S01]  /*29eb0*/  IMAD R2, R5, c[0x0][0x1c4], RZ ;  /* 0x0000710005027a24 */ /* 0x000fe200078e02ff */
[C---:B---3--:R-:W-:Y:S01]  /*29ec0*/  SHF.L.U32 R6, R10.reuse, 0x5, RZ ;  /* 0x000000050a067819 */ /* 0x048fe200000006ff */
[C---:B------:R-:W-:Y:S01]  /*29ed0*/  IMAD.SHL.U32 R9, R10.reuse, 0x10, RZ ;  /* 0x000000100a097824 */ /* 0x040fe200078e00ff */
[C---:B------:R-:W-:Y:S01]  /*29ee0*/  LOP3.LUT R4, R10.reuse, 0x18, RZ, 0xc0, !PT ;  /* 0x000000180a047812 */ /* 0x040fe200078ec0ff */
[C---:B------:R-:W-:Y:S01]  /*29ef0*/  IMAD.HI R8, R3.reuse, 0x2, RZ ;  /* 0x0000000203087827 */ /* 0x040fe200078e02ff */
[C---:B------:R-:W-:Y:S02]  /*29f00*/  LOP3.LUT R7, R10.reuse, 0x40, RZ, 0xc0, !PT ;  /* 0x000000400a077812 */ /* 0x040fe400078ec0ff */
[C---:B------:R-:W-:Y:S01]  /*29f10*/  LOP3.LUT R11, R10.reuse, 0x3f, RZ, 0xc0, !PT ;  /* 0x0000003f0a0b7812 */ /* 0x040fe200078ec0ff */
[----:B------:R-:W-:Y:S01]  /*29f20*/  IMAD.SHL.U32 R10, R10, 0x800, RZ ;  /* 0x000008000a0a7824 */ /* 0x000fe200078e00ff */
[----:B------:R-:W-:Y:S02]  /*29f30*/  SHF.L.U32 R5, R3, 0x1, RZ ;  /* 0x0000000103057819 */ /* 0x000fe400000006ff */
[C---:B------:R-:W-:Y:S01]  /*29f40*/  SHF.L.U32 R0, R2.reuse, 0x1, RZ ;  /* 0x0000000102007819 */ /* 0x040fe200000006ff */
[----:B------:R-:W-:Y:S01]  /*29f50*/  IMAD.HI R2, R2, 0x2, RZ ;  /* 0x0000000202027827 */ /* 0x000fe200078e02ff */
[----:B------:R-:W-:-:S02]  /*29f60*/  LOP3.LUT R10, R10, 0x3000, RZ, 0xc0, !PT ;  /* 0x000030000a0a7812 */ /* 0x000fc400078ec0ff */
[----:B------:R-:W-:Y:S02]  /*29f70*/  LOP3.LUT R6, R6, 0xc60, RZ, 0xc0, !PT ;  /* 0x00000c6006067812 */ /* 0x000fe400078ec0ff */
[----:B------:R-:W-:Y:S02]  /*29f80*/  LOP3.LUT R3, R9, 0x70, RZ, 0xc0, !PT ;  /* 0x0000007009037812 */ /* 0x000fe400078ec0ff */
[----:B------:R-:W-:Y:S02]  /*29f90*/  IADD3 R0, P1, P2, R0, c[0x0][0x178], R5 ;  /* 0x00005e0000007a10 */ /* 0x000fe40007a3e005 */
[----:B------:R-:W-:Y:S02]  /*29fa0*/  SHF.R.U32.HI R7, RZ, 0x1, R7 ;  /* 0x00000001ff077819 */ /* 0x000fe40000011607 */
[----:B------:R-:W-:Y:S01]  /*29fb0*/  LEA R10, R11, R10, 0x4 ;  /* 0x0000000a0b0a7211 */ /* 0x000fe200078e20ff */
[----:B------:R0:W-:Y:S01]  /*29fc0*/  STL [R1+0x1998], R0 ;  /* 0x0019980001007387 */ /* 0x0001e20000100800 */
[----:B------:R-:W-:-:S02]  /*29fd0*/  LEA R5, R4, R6, 0x9 ;  /* 0x0000000604057211 */ /* 0x000fc400078e48ff */
[----:B------:R-:W-:Y:S02]  /*29fe0*/  LEA.HI R3, R4, R3, RZ, 0x1f ;  /* 0x0000000304037211 */ /* 0x000fe400078ff8ff */
[----:B------:R-:W-:Y:S01]  /*29ff0*/  IADD3.X R2, R2, c[0x0][0x17c], R8, P1, P2 ;  /* 0x00005f0002027a10 */ /* 0x000fe20000fe4408 */
[----:B------:R-:W-:Y:S01]  /*2a000*/  STL [R1+0x27c], R5 ;  /* 0x00027c0501007387 */ /* 0x000fe20000100800 */
[----:B0-----:R-:W-:-:S03]  /*2a010*/  LOP3.LUT R0, R10, R7, RZ, 0x3c, !PT ;  /* 0x000000070a007212 */ /* 0x001fc600078e3cff */
[----:B------:R-:W-:Y:S04]  /*2a020*/  STL [R1+0x510], R3 ;  /* 0x0005100301007387 */ /* 0x000fe80000100800 */
[----:B------:R-:W-:Y:S04]  /*2a030*/  STL [R1+0x199c], R2 ;  /* 0x00199c0201007387 */ /* 0x000fe80000100800 */
[----:B------:R0:W-:Y:S04]  /*2a040*/  STL [R1+0x278], R0 ;  /* 0x0002780001007387 */ /* 0x0001e80000100800 */
[----:B0-----:R-:W2:Y:S04]  /*2a050*/  LDL.LU R0, [R1+0x2c0] ;  /* 0x0002c00001007983 */ /* 0x001ea80000300800 */
[----:B------:R-:W3:Y:S04]  /*2a060*/  LDL.LU R2, [R1+0x2c4] ;  /* 0x0002c40001027983 */ /* 0x000ee80000300800 */
[----:B--2---:R0:W-:Y:S04]  /*2a070*/  STL [R1+0x198], R0 ;  /* 0x0001980001007387 */ /* 0x0041e80000100800 */
[----:B0-----:R-:W2:Y:S04]  /*2a080*/  LDL.LU R0, [R1+0x2c8] ;  /* 0x0002c80001007983 */ /* 0x001ea80000300800 */
[----:B---3--:R0:W-:Y:S04]  /*2a090*/  STL [R1+0x19c], R2 ;  /* 0x00019c0201007387 */ /* 0x0081e80000100800 */
[----:B0-----:R-:W3:Y:S04]  /*2a0a0*/  LDL.LU R2, [R1+0x2cc] ;  /* 0x0002cc0001027983 */ /* 0x001ee80000300800 */
        /* <DEDUP_REMOVED lines=95> */
[----:B--2---:R1:W-:Y:S04]  /*2a6a0*/  STL [R1+0x1a8c], R0 ;  /* 0x001a8c0001007387 */ /* 0x0043e80000100800 */
[----:B0-----:R-:W2:Y:S04]  /*2a6b0*/  LDL.LU R2, [R1+0x3dc] ;  /* 0x0003dc0001027983 */ /* 0x001ea80000300800 */
[----:B-1----:R-:W3:Y:S04]  /*2a6c0*/  LDL.LU R0, [R1+0x3e0] ;  /* 0x0003e00001007983 */ /* 0x002ee80000300800 */
[----:B--2---:R0:W-:Y:S04]  /*2a6d0*/  STL [R1+0xb8], R2 ;  /* 0x0000b80201007387 */ /* 0x0041e80000100800 */
[----:B0-----:R-:W2:Y:S04]  /*2a6e0*/  LDL.LU R2, [R1+0x3e4] ;  /* 0x0003e40001027983 */ /* 0x001ea80000300800 */
[----:B---3--:R0:W-:Y:S04]  /*2a6f0*/  STL [R1+0xe8], R0 ;  /* 0x0000e80001007387 */ /* 0x0081e80000100800 */
[----:B0-----:R-:W3:Y:S04]  /*2a700*/  LDL.LU R0, [R1+0x3e8] ;  /* 0x0003e80001007983 */ /* 0x001ee80000300800 */
[----:B--2---:R0:W-:Y:S04]  /*2a710*/  STL [R1+0xe0], R2 ;  /* 0x0000e00201007387 */ /* 0x0041e80000100800 */
[----:B---3--:R1:W-:Y:S04]  /*2a720*/  STL [R1+0x1a90], R0 ;  /* 0x001a900001007387 */ /* 0x0083e80000100800 */
[----:B0-----:R-:W2:Y:S04]  /*2a730*/  LDL.LU R2, [R1+0x3ec] ;  /* 0x0003ec0001027983 */ /* 0x001ea80000300800 */
[----:B-1----:R-:W3:Y:S04]  /*2a740*/  LDL.LU R0, [R1+0x420] ;  /* 0x0004200001007983 */ /* 0x002ee80000300800 */
[----:B--2---:R0:W-:Y:S04]  /*2a750*/  STL [R1+0xb0], R2 ;  /* 0x0000b00201007387 */ /* 0x0041e80000100800 */
[----:B0-----:R-:W2:Y:S04]  /*2a760*/  LDL.LU R2, [R1+0x424] ;  /* 0x0004240001027983 */ /* 0x001ea80000300800 */
[----:B---3--:R0:W-:Y:S04]  /*2a770*/  STL [R1+0xd8], R0 ;  /* 0x0000d80001007387 */ /* 0x0081e80000100800 */
[----:B--2---:R-:W-:Y:S04]  /*2a780*/  STL [R1+0x1a4c], R2 ;  /* 0x001a4c0201007387 */ /* 0x004fe80000100800 */
[----:B0-----:R-:W2:Y:S04]  /*2a790*/  LDL.LU R0, [R1+0x428] ;  /* 0x0004280001007983 */ /* 0x001ea80000300800 */
[----:B--2---:R0:W-:Y:S04]  /*2a7a0*/  STL [R1+0x1a94], R0 ;  /* 0x001a940001007387 */ /* 0x0041e80000100800 */
[----:B0-----:R-:W2:Y:S04]  /*2a7b0*/  LDL.LU R0, [R1+0x42c] ;  /* 0x00042c0001007983 */ /* 0x001ea80000300800 */
[----:B------:R-:W3:Y:S04]  /*2a7c0*/  LDL.LU R2, [R1+0x410] ;  /* 0x0004100001027983 */ /* 0x000ee80000300800 */
[----:B--2---:R-:W-:Y:S04]  /*2a7d0*/  STL [R1+0xa8], R0 ;  /* 0x0000a80001007387 */ /* 0x004fe80000100800 */
[----:B---3--:R0:W-:Y:S04]  /*2a7e0*/  STL [R1+0x1a50], R2 ;  /* 0x001a500201007387 */ /* 0x0081e80000100800 */
[----:B0-----:R-:W2:Y:S04]  /*2a7f0*/  LDL.LU R2, [R1+0x414] ;  /* 0x0004140001027983 */ /* 0x001ea80000300800 */
[----:B--2---:R0:W-:Y:S04]  /*2a800*/  STL [R1+0x1a98], R2 ;  /* 0x001a980201007387 */ /* 0x0041e80000100800 */
[----:B------:R-:W2:Y:S04]  /*2a810*/  LDL.LU R0, [R1+0x418] ;  /* 0x0004180001007983 */ /* 0x000ea80000300800 */
[----:B0-----:R-:W3:Y:S04]  /*2a820*/  LDL.LU R2, [R1+0x41c] ;  /* 0x00041c0001027983 */ /* 0x001ee80000300800 */
        /* <DEDUP_REMOVED lines=20> */
[----:B--2---:R-:W-:Y:S04]  /*2a970*/  STL [R1+0x84], R2 ;  /* 0x0000840201007387 */ /* 0x004fe80000100800 */
[----:B------:R-:W2:Y:S04]  /*2a980*/  LDL.LU R26, [R1+0x438] ;  /* 0x00043800011a7983 */ /* 0x000ea80000300800 */
[----:B---3--:R-:W-:Y:S04]  /*2a990*/  STL [R1+0x7c], R0 ;  /* 0x00007c0001007387 */ /* 0x008fe80000100800 */
[----:B--2---:R-:W-:Y:S04]  /*2a9a0*/  STL [R1+0x1b48], R26 ;  /* 0x001b481a01007387 */ /* 0x004fe80000100800 */
[----:B------:R-:W2:Y:S04]  /*2a9b0*/  LDL.LU R25, [R1+0x43c] ;  /* 0x00043c0001197983 */ /* 0x000ea80000300800 */
        /* <DEDUP_REMOVED lines=14> */
[----:B------:R-:W3:Y:S04]  /*2aaa0*/  LDL.LU R17, [R1+0x45c] ;  /* 0x00045c0001117983 */ /* 0x000ee80000300800 */
[----:B------:R-:W4:Y:S04]  /*2aab0*/  LDL.LU R16, [R1+0x460] ;  /* 0x0004600001107983 */ /* 0x000f280000300800 */
[----:B----4-:R-:W-:Y:S04]  /*2aac0*/  STL [R1+0x1af0], R16 ;  /* 0x001af01001007387 */ /* 0x010fe80000100800 */
[----:B------:R-:W4:Y:S04]  /*2aad0*/  LDL.LU R15, [R1+0x464] ;  /* 0x00046400010f7983 */ /* 0x000f280000300800 */
[----:B----4-:R-:W-:Y:S04]  /*2aae0*/  STL [R1+0x1af4], R15 ;  /* 0x001af40f01007387 */ /* 0x010fe80000100800 */
[----:B------:R-:W4:Y:S04]  /*2aaf0*/  LDL.LU R14, [R1+0x468] ;  /* 0x00046800010e7983 */ /* 0x000f280000300800 */
[----:B------:R-:W2:Y:S04]  /*2ab00*/  LDL.LU R13, [R1+0x46c] ;  /* 0x00046c00010d7983 */ /* 0x000ea80000300800 */
[----:B------:R-:W2:Y:S04]  /*2ab10*/  LDL.LU R12, [R1+0x470] ;  /* 0x00047000010c7983 */ /* 0x000ea80000300800 */
[----:B--2---:R0:W-:Y:S04]  /*2ab20*/  STL [R1+0x1af8], R12 ;  /* 0x001af80c01007387 */ /* 0x0041e80000100800 */
[----:B------:R-:W2:Y:S04]  /*2ab30*/  LDL.LU R11, [R1+0x474] ;  /* 0x00047400010b7983 */ /* 0x000ea80000300800 */
[----:B--2---:R1:W-:Y:S04]  /*2ab40*/  STL [R1+0x1afc], R11 ;  /* 0x001afc0b01007387 */ /* 0x0043e80000100800 */
[----:B------:R-:W2:Y:S04]  /*2ab50*/  LDL.LU R10, [R1+0x478] ;  /* 0x00047800010a7983 */ /* 0x000ea80000300800 */
        /* <DEDUP_REMOVED lines=8> */
[----:B--2---:R-:W-:Y:S04]  /*2abe0*/  STL [R1+0x1b08], R4 ;  /* 0x001b080401007387 */ /* 0x004fe80000100800 */
[----:B------:R-:W2:Y:S04]  /*2abf0*/  LDL.LU R3, [R1+0x494] ;  /* 0x0004940001037983 */ /* 0x000ea80000300800 */
[----:B--2---:R-:W-:Y:S04]  /*2ac00*/  STL [R1+0x1b0c], R3 ;  /* 0x001b0c0301007387 */ /* 0x004fe80000100800 */
[----:B0-----:R-:W2:Y:S04]  /*2ac10*/  LDL.LU R12, [R1+0x498] ;  /* 0x00049800010c7983 */ /* 0x001ea80000300800 */
[----:B-1----:R-:W2:Y:S04]  /*2ac20*/  LDL.LU R11, [R1+0x49c] ;  /* 0x00049c00010b7983 */ /* 0x002ea80000300800 */
[----:B------:R-:W2:Y:S04]  /*2ac30*/  LDL.LU R2, [R1+0x4a0] ;  /* 0x0004a00001027983 */ /* 0x000ea80000300800 */
[----:B------:R-:W3:Y:S04]  /*2ac40*/  LDL.LU R0, [R1+0x4a4] ;  /* 0x0004a40001007983 */ /* 0x000ee80000300800 */
[----:B--2---:R0:W-:Y:S04]  /*2ac50*/  STL [R1+0x8], R2 ;  /* 0x0000080201007387 */ /* 0x0041e80000100800 */
[----:B------:R-:W2:Y:S04]  /*2ac60*/  LDL.LU R8, [R1+0x4a8] ;  /* 0x0004a80001087983 */ /* 0x000ea80000300800 */
[----:B---3--:R1:W-:Y:S04]  /*2ac70*/  STL [R1+0xc], R0 ;  /* 0x00000c0001007387 */ /* 0x0083e80000100800 */
[----:B------:R-:W3:Y:S04]  /*2ac80*/  LDL.LU R7, [R1+0x4ac] ;  /* 0x0004ac0001077983 */ /* 0x000ee80000300800 */
[----:B0-----:R-:W2:Y:S04]  /*2ac90*/  LDL.LU R2, [R1+0x4b0] ;  /* 0x0004b00001027983 */ /* 0x001ea80000300800 */
[----:B-1----:R-:W3:Y:S04]  /*2aca0*/  LDL.LU R0, [R1+0x4b4] ;  /* 0x0004b40001007983 */ /* 0x002ee80000300800 */
[----:B--2---:R0:W-:Y:S04]  /*2acb0*/  STL [R1+0x18], R2 ;  /* 0x0000180201007387 */ /* 0x0041e80000100800 */
[----:B------:R-:W2:Y:S04]  /*2acc0*/  LDL.LU R4, [R1+0x4b8] ;  /* 0x0004b80001047983 */ /* 0x000ea80000300800 */
[----:B---3--:R1:W-:Y:S04]  /*2acd0*/  STL [R1+0x1c], R0 ;  /* 0x00001c0001007387 */ /* 0x0083e80000100800 */
[----:B------:R-:W3:Y:S04]  /*2ace0*/  LDL.LU R3, [R1+0x4bc] ;  /* 0x0004bc0001037983 */ /* 0x000ee80000300800 */
[----:B0-----:R-:W2:Y:S04]  /*2acf0*/  LDL.LU R2, [R1+0x4c0] ;  /* 0x0004c00001027983 */ /* 0x001ea80000300800 */
[----:B-1----:R-:W3:Y:S04]  /*2ad00*/  LDL.LU R0, [R1+0x4c4] ;  /* 0x0004c40001007983 */ /* 0x002ee80000300800 */
        /* <DEDUP_REMOVED lines=22> */
[----:B---3--:R0:W-:Y:S04]  /*2ae70*/  STL [R1+0x54], R0 ;  /* 0x0000540001007387 */ /* 0x0081e80000100800 */
[----:B0-----:R-:W3:Y:S04]  /*2ae80*/  LDL.LU R0, [R1+0x4f0] ;  /* 0x0004f00001007983 */ /* 0x001ee80000300800 */
[----:B---3--:R0:W-:Y:S04]  /*2ae90*/  STL [R1+0x1b10], R0 ;  /* 0x001b100001007387 */ /* 0x0081e80000100800 */
[----:B0-----:R-:W3:Y:S04]  /*2aea0*/  LDL.LU R0, [R1+0x30] ;  /* 0x0000300001007983 */ /* 0x001ee80000300800 */
[----:B------:R-:W2:Y:S04]  /*2aeb0*/  LDL.LU R2, [R1+0x4f4] ;  /* 0x0004f40001027983 */ /* 0x000ea80000300800 */
[----:B--2---:R0:W-:Y:S04]  /*2aec0*/  STL [R1+0x1b14], R2 ;  /* 0x001b140201007387 */ /* 0x0041e80000100800 */
[----:B0-----:R-:W2:Y:S04]  /*2aed0*/  LDL.LU R2, [R1+0x34] ;  /* 0x0000340001027983 */ /* 0x001ea80000300800 */
[----:B------:R-:W2:Y:S01]  /*2aee0*/  LDL.LU R26, [R1+0x4f8] ;  /* 0x0004f800011a7983 */ /* 0x000ea20000300800 */
[----:B------:R-:W-:-:S03]  /*2aef0*/  FSETP.GT.AND P2, PT, |R27|, 8.50705917302346158658e+37, PT ;  /* 0x7e8000001b00780b */ /* 0x000fc60003f44200 */
[----:B------:R-:W2:Y:S04]  /*2af00*/  LDL.LU R25, [R1+0x4fc] ;  /* 0x0004fc0001197983 */ /* 0x000ea80000300800 */
[----:B------:R-:W2:Y:S04]  /*2af10*/  LDL.LU R24, [R1+0x500] ;  /* 0x0005000001187983 */ /* 0x000ea80000300800 */
[----:B--2---:R0:W-:Y:S04]  /*2af20*/  STL [R1+0x1b18], R24 ;  /* 0x001b181801007387 */ /* 0x0041e80000100800 */
[----:B0-----:R-:W2:Y:S04]  /*2af30*/  LDL.LU R24, [R1+0x40] ;  /* 0x0000400001187983 */ /* 0x001ea80000300800 */
[----:B------:R-:W2:Y:S04]  /*2af40*/  LDL.LU R23, [R1+0x504] ;  /* 0x0005040001177983 */ /* 0x000ea80000300800 */
[----:B--2---:R0:W-:Y:S04]  /*2af50*/  STL [R1+0x1b1c], R23 ;  /* 0x001b1c1701007387 */ /* 0x0041e80000100800 */
[----:B0-----:R-:W2:Y:S04]  /*2af60*/  LDL.LU R23, [R1+0x44] ;  /* 0x0000440001177983 */ /* 0x001ea80000300800 */
[----:B------:R-:W2:Y:S04]  /*2af70*/  LDL.LU R22, [R1+0x508] ;  /* 0x0005080001167983 */ /* 0x000ea80000300800 */
[----:B------:R-:W2:Y:S04]  /*2af80*/  LDL.LU R21, [R1+0x50c] ;  /* 0x00050c0001157983 */ /* 0x000ea80000300800 */
[----:B------:R-:W2:Y:S01]  /*2af90*/  LDL.LU R28, [R1+0x658] ;  /* 0x00065800011c7983 */ /* 0x000ea20000300800 */
[C---:B------:R-:W-:Y:S01]  /*2afa0*/  FMUL R15, R27.reuse, 8388608 ;  /* 0x4b0000001b0f7820 */ /* 0x040fe20000400000 */
[----:B------:R-:W-:-:S02]  /*2afb0*/  FSETP.GEU.AND P1, PT, R27, 1.175494350822287508e-38, PT ;  /* 0x008000001b00780b */ /* 0x000fc40003f2e000 */
[----:B------:R-:W3:Y:S02]  /*2afc0*/  LDL.LU R29, [R1+0x65c] ;  /* 0x00065c00011d7983 */ /* 0x000ee40000300800 */
[----:B------:R-:W-:Y:S02]  /*2afd0*/  FSEL R19, R15, R27, !P1 ;  /* 0x0000001b0f137208 */ /* 0x000fe40004800000 */
[----:B--2---:R-:W-:Y:S01]  /*2afe0*/  FSETP.GT.AND P5, PT, |R28|, 8.50705917302346158658e+37, PT ;  /* 0x7e8000001c00780b */ /* 0x004fe20003fa4200 */
[----:B---3--:R0:W-:Y:S04]  /*2aff0*/  STL [R1+0x1b20], R29 ;  /* 0x001b201d01007387 */ /* 0x0081e80000100800 */
[----:B0-----:R-:W2:Y:S01]  /*2b000*/  LDL.LU R29, [R1+0x50] ;  /* 0x00005000011d7983 */ /* 0x001ea20000300800 */
[----:B------:R-:W-:-:S03]  /*2b010*/  FSETP.GEU.AND P3, PT, |R27|, 1.175494350822287508e-38, PT ;  /* 0x008000001b00780b */ /* 0x000fc60003f6e200 */
[----:B------:R0:W-:Y:S04]  /*2b020*/  STL [R1+0x1b24], R28 ;  /* 0x001b241c01007387 */ /* 0x0001e80000100800 */
[----:B0-----:R-:W3:Y:S01]  /*2b030*/  LDL.LU R28, [R1+0x54] ;  /* 0x00005400011c7983 */ /* 0x001ee20000300800 */
[----:B------:R-:W-:-:S03]  /*2b040*/  @P2 FMUL R21, R21, 0.25 ;  /* 0x3e80000015152820 */ /* 0x000fc60000400000 */
[----:B------:R-:W2:Y:S01]  /*2b050*/  LDL.LU R15, [R1+0x78] ;  /* 0x00007800010f7983 */ /* 0x000ea20000300800 */
[----:B------:R-:W-:-:S03]  /*2b060*/  @P2 FMUL R22, R22, 0.25 ;  /* 0x3e80000016162820 */ /* 0x000fc60000400000 */
[----:B------:R-:W2:Y:S01]  /*2b070*/  LDL.LU R16, [R1+0x80] ;  /* 0x0000800001107983 */ /* 0x000ea20000300800 */
[----:B------:R-:W-:-:S03]  /*2b080*/  @P2 FMUL R25, R25, 0.25 ;  /* 0x3e80000019192820 */ /* 0x000fc60000400000 */
[----:B------:R0:W-:Y:S01]  /*2b090*/  STL [R1+0x3ac], R19 ;  /* 0x0003ac1301007387 */ /* 0x0001e20000100800 */
[----:B------:R-:W-:-:S03]  /*2b0a0*/  @P2 FMUL R26, R26, 0.25 ;  /* 0x3e8000001a1a2820 */ /* 0x000fc60000400000 */
[----:B0-----:R-:W2:Y:S04]  /*2b0b0*/  LDL.LU R19, [R1+0x88] ;  /* 0x0000880001137983 */ /* 0x001ea80000300800 */
[----:B------:R-:W2:Y:S04]  /*2b0c0*/  LDL.LU R20, [R1+0x90] ;  /* 0x0000900001147983 */ /* 0x000ea80000300800 */
[----:B------:R0:W-:Y:S04]  /*2b0d0*/  STL [R1+0x6c], R21 ;  /* 0x00006c1501007387 */ /* 0x0001e80000100800 */
[----:B0-----:R-:W2:Y:S04]  /*2b0e0*/  LDL.LU R21, [R1+0x1b54] ;  /* 0x001b540001157983 */ /* 0x001ea80000300800 */
[----:B------:R0:W-:Y:S04]  /*2b0f0*/  STL [R1+0x68], R22 ;  /* 0x0000681601007387 */ /* 0x0001e80000100800 */
[----:B0-----:R-:W2:Y:S04]  /*2b100*/  LDL.LU R22, [R1+0x1b50] ;  /* 0x001b500001167983 */ /* 0x001ea80000300800 */
[----:B------:R0:W-:Y:S04]  /*2b110*/  STL [R1+0x64], R25 ;  /* 0x0000641901007387 */ /* 0x0001e80000100800 */
[----:B0-----:R-:W2:Y:S04]  /*2b120*/  LDL.LU R25, [R1+0x1b4c] ;  /* 0x001b4c0001197983 */ /* 0x001ea80000300800 */
[----:B------:R0:W-:Y:S04]  /*2b130*/  STL [R1+0x60], R26 ;  /* 0x0000601a01007387 */ /* 0x0001e80000100800 */
[----:B0-----:R-:W2:Y:S01]  /*2b140*/  LDL.LU R26, [R1+0x1b48] ;  /* 0x001b4800011a7983 */ /* 0x001ea20000300800 */
[----:B---3--:R-:W-:-:S05]  /*2b150*/  @P2 FMUL R28, R28, 0.25 ;  /* 0x3e8000001c1c2820 */ /* 0x008fca0000400000 */
[----:B------:R0:W-:Y:S04]  /*2b160*/  STL [R1+0x1b38], R28 ;  /* 0x001b381c01007387 */ /* 0x0001e80000100800 */
[----:B0-----:R-:W3:Y:S04]  /*2b170*/  LDL R28, [R1+0x60] ;  /* 0x00006000011c7983 */ /* 0x001ee80000100800 */
[----:B---3--:R0:W-:Y:S04]  /*2b180*/  STL [R1+0x1b3c], R28 ;  /* 0x001b3c1c01007387 */ /* 0x0081e80000100800 */
[----:B0-----:R-:W3:Y:S04]  /*2b190*/  LDL R28, [R1+0x64] ;  /* 0x00006400011c7983 */ /* 0x001ee80000100800 */
[----:B---3--:R0:W-:Y:S04]  /*2b1a0*/  STL [R1+0x1b40], R28 ;  /* 0x001b401c01007387 */ /* 0x0081e80000100800 */
[----:B0-----:R-:W3:Y:S04]  /*2b1b0*/  LDL R28, [R1+0x68] ;  /* 0x00006800011c7983 */ /* 0x001ee80000100800 */
[----:B---3--:R0:W-:Y:S04]  /*2b1c0*/  STL [R1+0x1b44], R28 ;  /* 0x001b441c01007387 */ /* 0x0081e80000100800 */
[----:B0-----:R-:W3:Y:S01]  /*2b1d0*/  LDL R28, [R1+0x6c] ;  /* 0x00006c00011c7983 */ /* 0x001ee20000100800 */
[----:B------:R-:W-:-:S02]  /*2b1e0*/  @P2 FMUL R27, R27, 0.25 ;  /* 0x3e8000001b1b2820 */ /* 0x000fc40000400000 */
[----:B--2---:R-:W-:Y:S02]  /*2b1f0*/  @P2 FMUL R29, R29, 0.25 ;  /* 0x3e8000001d1d2820 */ /* 0x004fe40000400000 */
[----:B------:R-:W-:Y:S02]  /*2b200*/  @P2 FMUL R23, R23, 0.25 ;  /* 0x3e80000017172820 */ /* 0x000fe40000400000 */
[----:B------:R-:W-:Y:S02]  /*2b210*/  @P2 FMUL R24, R24, 0.25 ;  /* 0x3e80000018182820 */ /* 0x000fe40000400000 */
[----:B------:R-:W-:Y:S02]  /*2b220*/  @P2 FMUL R2, R2, 0.25 ;  /* 0x3e80000002022820 */ /* 0x000fe40000400000 */
[----:B------:R-:W-:Y:S02]  /*2b230*/  @P2 FMUL R0, R0, 0.25 ;  /* 0x3e80000000002820 */ /* 0x000fe40000400000 */
[----:B------:R-:W-:-:S02]  /*2b240*/  @P2 FMUL R3, R3, 0.25 ;  /* 0x3e80000003032820 */ /* 0x000fc40000400000 */
[----:B------:R-:W-:Y:S02]  /*2b250*/  @P2 FMUL R4, R4, 0.25 ;  /* 0x3e80000004042820 */ /* 0x000fe40000400000 */
        /* <DEDUP_REMOVED lines=9> */
[----:B----4-:R-:W-:Y:S02]  /*2b2f0*/  @P2 FMUL R14, R14, 0.25 ;  /* 0x3e8000000e0e2820 */ /* 0x010fe40000400000 */
        /* <DEDUP_REMOVED lines=10> */
[----:B---3--:R-:W-:-:S05]  /*2b3a0*/  @!P3 FMUL R28, R28, 16777216 ;  /* 0x4b8000001c1cb820 */ /* 0x008fca0000400000 */
[----:B------:R0:W-:Y:S04]  /*2b3b0*/  @!P3 STL [R1+0x6c], R28 ;  /* 0x00006c1c0100b387 */ /* 0x0001e80000100800 */
[----:B0-----:R-:W2:Y:S02]  /*2b3c0*/  LDL.LU R28, [R1+0x1b44] ;  /* 0x001b4400011c7983 */ /* 0x001ea40000300800 */
[----:B--2---:R-:W-:-:S05]  /*2b3d0*/  @!P3 FMUL R28, R28, 16777216 ;  /* 0x4b8000001c1cb820 */ /* 0x004fca0000400000 */
        /* <DEDUP_REMOVED lines=9> */
[----:B------:R0:W-:Y:S04]  /*2b470*/  STL [R1+0x1b28], R28 ;  /* 0x001b281c01007387 */ /* 0x0001e80000100800 */
[----:B0-----:R-:W2:Y:S04]  /*2b480*/  LDL.LU R28, [R1+0x60] ;  /* 0x00006000011c7983 */ /* 0x001ea80000300800 */
[----:B--2---:R0:W-:Y:S04]  /*2b490*/  STL [R1+0x1b2c], R28 ;  /* 0x001b2c1c01007387 */ /* 0x0041e80000100800 */
[----:B0-----:R-:W2:Y:S04]  /*2b4a0*/  LDL.LU R28, [R1+0x64] ;  /* 0x00006400011c7983 */ /* 0x001ea80000300800 */
[----:B--2---:R0:W-:Y:S04]  /*2b4b0*/  STL [R1+0x1b30], R28 ;  /* 0x001b301c01007387 */ /* 0x0041e80000100800 */
[----:B0-----:R-:W2:Y:S01]  /*2b4c0*/  LDL.LU R28, [R1+0x68] ;  /* 0x00006800011c7983 */ /* 0x001ea20000300800 */
[----:B------:R-:W-:-:S06]  /*2b4d0*/  @!P3 FMUL R27, R27, 16777216 ;  /* 0x4b8000001b1bb820 */ /* 0x000fcc0000400000 */
[----:B------:R-:W0:Y:S01]  /*2b4e0*/  MUFU.RCP R27, R27 ;  /* 0x0000001b001b7308 */ /* 0x000e220000001000 */
[----:B--2---:R1:W-:Y:S04]  /*2b4f0*/  STL [R1+0x1b34], R28 ;  /* 0x001b341c01007387 */ /* 0x0043e80000100800 */
[----:B-1----:R-:W0:Y:S01]  /*2b500*/  LDL.LU R28, [R1+0x6c] ;  /* 0x00006c00011c7983 */ /* 0x002e220000300800 */
[----:B------:R-:W-:Y:S02]  /*2b510*/  @!P3 FMUL R29, R29, 16777216 ;  /* 0x4b8000001d1db820 */ /* 0x000fe40000400000 */
[----:B------:R-:W-:Y:S02]  /*2b520*/  @!P3 FMUL R23, R23, 16777216 ;  /* 0x4b8000001717b820 */ /* 0x000fe40000400000 */
[----:B------:R-:W-:-:S02]  /*2b530*/  @!P3 FMUL R24, R24, 16777216 ;  /* 0x4b8000001818b820 */ /* 0x000fc40000400000 */
[----:B------:R-:W-:Y:S02]  /*2b540*/  @!P3 FMUL R2, R2, 16777216 ;  /* 0x4b8000000202b820 */ /* 0x000fe40000400000 */
[----:B------:R-:W-:Y:S02]  /*2b550*/  @!P3 FMUL R0, R0, 16777216 ;  /* 0x4b8000000000b820 */ /* 0x000fe40000400000 */
[----:B------:R-:W-:Y:S02]  /*2b560*/  @!P3 FMUL R3, R3, 16777216 ;  /* 0x4b8000000303b820 */ /* 0x000fe40000400000 */
        /* <DEDUP_REMOVED lines=21> */
[----:B0-----:R-:W-:-:S05]  /*2b6c0*/  FMUL R28, R27, R28 ;  /* 0x0000001c1b1c7220 */ /* 0x001fca0000400000 */
[----:B------:R0:W-:Y:S04]  /*2b6d0*/  STL [R1+0x284], R28 ;  /* 0x0002841c01007387 */ /* 0x0001e80000100800 */
[----:B0-----:R-:W2:Y:S02]  /*2b6e0*/  LDL.LU R28, [R1+0x1b34] ;  /* 0x001b3400011c7983 */ /* 0x001ea40000300800 */
[----:B--2---:R-:W-:-:S05]  /*2b6f0*/  FMUL R28, R27, R28 ;  /* 0x0000001c1b1c7220 */ /* 0x004fca0000400000 */
[----:B------:R0:W-:Y:S04]  /*2b700*/  STL [R1+0x274], R28 ;  /* 0x0002741c01007387 */ /* 0x0001e80000100800 */
[----:B0-----:R-:W2:Y:S02]  /*2b710*/  LDL.LU R28, [R1+0x1b30] ;  /* 0x001b3000011c7983 */ /* 0x001ea40000300800 */
[----:B--2---:R-:W-:-:S05]  /*2b720*/  FMUL R28, R27, R28 ;  /* 0x0000001c1b1c7220 */ /* 0x004fca0000400000 */
[----:B------:R0:W-:Y:S04]  /*2b730*/  STL [R1+0x280], R28 ;  /* 0x0002801c01007387 */ /* 0x0001e80000100800 */
[----:B0-----:R-:W2:Y:S02]  /*2b740*/  LDL.LU R28, [R1+0x1b2c] ;  /* 0x001b2c00011c7983 */ /* 0x001ea40000300800 */
[----:B--2---:R-:W-:-:S05]  /*2b750*/  FMUL R28, R27, R28 ;  /* 0x0000001c1b1c7220 */ /* 0x004fca0000400000 */
[----:B------:R0:W-:Y:S04]  /*2b760*/  STL [R1+0x26c], R28 ;  /* 0x00026c1c01007387 */ /* 0x0001e80000100800 */
[----:B0-----:R-:W2:Y:S01]  /*2b770*/  LDL.LU R28, [R1+0x1b28] ;  /* 0x001b2800011c7983 */ /* 0x001ea20000300800 */
[C---:B------:R-:W-:Y:S02]  /*2b780*/  FMUL R29, R27.reuse, R29 ;  /* 0x0000001d1b1d7220 */ /* 0x040fe40000400000 */
[C---:B------:R-:W-:Y:S02]  /*2b790*/  FMUL R23, R27.reuse, R23 ;  /* 0x000000171b177220 */ /* 0x040fe40000400000 */
[C---:B------:R-:W-:Y:S02]  /*2b7a0*/  FMUL R24, R27.reuse, R24 ;  /* 0x000000181b187220 */ /* 0x040fe40000400000 */
[----:B------:R-:W-:-:S02]  /*2b7b0*/  FMUL R2, R27, R2 ;  /* 0x000000021b027220 */ /* 0x000fc40000400000 */
[C---:B------:R-:W-:Y:S02]  /*2b7c0*/  FMUL R0, R27.reuse, R0 ;  /* 0x000000001b007220 */ /* 0x040fe40000400000 */
[C---:B------:R-:W-:Y:S02]  /*2b7d0*/  FMUL R3, R27.reuse, R3 ;  /* 0x000000031b037220 */ /* 0x040fe40000400000 */
[C---:B------:R-:W-:Y:S02]  /*2b7e0*/  FMUL R4, R27.reuse, R4 ;  /* 0x000000041b047220 */ /* 0x040fe40000400000 */
[C---:B------:R-:W-:Y:S02]  /*2b7f0*/  FMUL R7, R27.reuse, R7 ;  /* 0x000000071b077220 */ /* 0x040fe40000400000 */
[C---:B------:R-:W-:Y:S02]  /*2b800*/  FMUL R8, R27.reuse, R8 ;  /* 0x000000081b087220 */ /* 0x040fe40000400000 */
[----:B------:R-:W-:-:S02]  /*2b810*/  FMUL R11, R27, R11 ;  /* 0x0000000b1b0b7220 */ /* 0x000fc40000400000 */
[C---:B------:R-:W-:Y:S02]  /*2b820*/  FMUL R12, R27.reuse, R12 ;  /* 0x0000000c1b0c7220 */ /* 0x040fe40000400000 */
[C---:B------:R-:W-:Y:S02]  /*2b830*/  FMUL R5, R27.reuse, R5 ;  /* 0x000000051b057220 */ /* 0x040fe40000400000 */
[C---:B------:R-:W-:Y:S02]  /*2b840*/  FMUL R6, R27.reuse, R6 ;  /* 0x000000061b067220 */ /* 0x040fe40000400000 */
[----:B--2---:R-:W-:-:S05]  /*2b850*/  FMUL R28, R27, R28 ;  /* 0x0000001c1b1c7220 */ /* 0x004fca0000400000 */
[----:B------:R0:W-:Y:S04]  /*2b860*/  STL [R1+0x270], R28 ;  /* 0x0002701c01007387 */ /* 0x0001e80000100800 */
[----:B0-----:R-:W2:Y:S04]  /*2b870*/  LDL.LU R28, [R1+0x1b24] ;  /* 0x001b2400011c7983 */ /* 0x001ea80000300800 */
[----:B------:R0:W-:Y:S04]  /*2b880*/  STL [R1+0x264], R29 ;  /* 0x0002641d01007387 */ /* 0x0001e80000100800 */
[----:B0-----:R-:W3:Y:S04]  /*2b890*/  LDL.LU R29, [R1+0x1b20] ;  /* 0x001b2000011d7983 */ /* 0x001ee80000300800 */
[----:B------:R0:W-:Y:S04]  /*2b8a0*/  STL [R1+0x268], R23 ;  /* 0x0002681701007387 */ /* 0x0001e80000100800 */
[----:B0-----:R-:W4:Y:S04]  /*2b8b0*/  LDL.LU R23, [R1+0x1b1c] ;  /* 0x001b1c0001177983 */ /* 0x001f280000300800 */
[----:B------:R0:W-:Y:S04]  /*2b8c0*/  STL [R1+0x260], R24 ;  /* 0x0002601801007387 */ /* 0x0001e80000100800 */
[----:B0-----:R-:W2:Y:S04]  /*2b8d0*/  LDL.LU R24, [R1+0x1b18] ;  /* 0x001b180001187983 */ /* 0x001ea80000300800 */
        /* <DEDUP_REMOVED lines=17> */
[----:B0-----:R-:W2:Y:S04]  /*2b9f0*/  LDL R5, [R1+0xa4] ;  /* 0x0000a40001057983 */ /* 0x001ea80000100800 */
[----:B------:R0:W-:Y:S04]  /*2ba00*/  STL [R1+0x1ec], R6 ;  /* 0x0001ec0601007387 */ /* 0x0001e80000100800 */
[----:B0-----:R-:W3:Y:S01]  /*2ba10*/  LDL.LU R6, [R1+0xa0] ;  /* 0x0000a00001067983 */ /* 0x001ee20000300800 */
[----:B------:R-:W-:-:S02]  /*2ba20*/  FMUL R9, R27, R9 ;  /* 0x000000091b097220 */ /* 0x000fc40000400000 */
[----:B------:R-:W-:-:S03]  /*2ba30*/  FMUL R10, R27, R10 ;  /* 0x0000000a1b0a7220 */ /* 0x000fc60000400000 */
[----:B------:R0:W-:Y:S04]  /*2ba40*/  STL [R1+0x1e8], R9 ;  /* 0x0001e80901007387 */ /* 0x0001e80000100800 */
[----:B------:R1:W-:Y:S01]  /*2ba50*/  STL [R1+0x1e0], R10 ;  /* 0x0001e00a01007387 */ /* 0x0003e20000100800 */
[C---:B0-----:R-:W-:Y:S02]  /*2ba60*/  FMUL R9, R27.reuse, R13 ;  /* 0x0000000d1b097220 */ /* 0x041fe40000400000 */
[C---:B------:R-:W-:Y:S02]  /*2ba70*/  FMUL R13, R27.reuse, R17 ;  /* 0x000000111b0d7220 */ /* 0x040fe40000400000 */
[C---:B-1----:R-:W-:Y:S01]  /*2ba80*/  FMUL R10, R27.reuse, R14 ;  /* 0x0000000e1b0a7220 */ /* 0x042fe20000400000 */
[----:B------:R0:W-:Y:S04]  /*2ba90*/  STL [R1+0x1d8], R9 ;  /* 0x0001d80901007387 */ /* 0x0001e80000100800 */
[----:B------:R1:W-:Y:S04]  /*2baa0*/  STL [R1+0x1d4], R10 ;  /* 0x0001d40a01007387 */ /* 0x0003e80000100800 */
[----:B------:R-:W-:Y:S01]  /*2bab0*/  STL [R1+0x1d0], R13 ;  /* 0x0001d00d01007387 */ /* 0x000fe20000100800 */
[----:B0-----:R-:W-:-:S02]  /*2bac0*/  FMUL R9, R27, R18 ;  /* 0x000000121b097220 */ /* 0x001fc40000400000 */
[----:B-1----:R-:W-:-:S03]  /*2bad0*/  FMUL R10, R27, R21 ;  /* 0x000000151b0a7220 */ /* 0x002fc60000400000 */
[----:B------:R0:W-:Y:S04]  /*2bae0*/  STL [R1+0x1cc], R9 ;  /* 0x0001cc0901007387 */ /* 0x0001e80000100800 */
[----:B------:R2:W-:Y:S01]  /*2baf0*/  STL [R1+0x1c8], R10 ;  /* 0x0001c80a01007387 */ /* 0x0005e20000100800 */
[----:B0-----:R-:W-:-:S05]  /*2bb00*/  FMUL R9, R27, R22 ;  /* 0x000000161b097220 */ /* 0x001fca0000400000 */
[----:B------:R-:W-:Y:S01]  /*2bb10*/  STL [R1+0x1c4], R9 ;  /* 0x0001c40901007387 */ /* 0x000fe20000100800 */
[----:B--2---:R-:W-:Y:S01]  /*2bb20*/  MOV R10, R5 ;  /* 0x00000005000a7202 */ /* 0x004fe20000000f00 */
[C---:B------:R-:W-:Y:S02]  /*2bb30*/  FMUL R5, R27.reuse, R15 ;  /* 0x0000000f1b057220 */ /* 0x040fe40000400000 */
[----:B---3--:R-:W-:Y:S02]  /*2bb40*/  IMAD.MOV.U32 R13, RZ, RZ, R6 ;  /* 0x000000ffff0d7224 */ /* 0x008fe400078e0006 */
[C---:B------:R-:W-:Y:S02]  /*2bb50*/  FMUL R6, R27.reuse, R25 ;  /* 0x000000191b067220 */ /* 0x040fe40000400000 */
[----:B------:R-:W2:Y:S04]  /*2bb60*/  LDL.LU R25, [R1+0xc] ;  /* 0x00000c0001197983 */ /* 0x000ea80000300800 */
[----:B------:R0:W-:Y:S04]  /*2bb70*/  STL [R1+0x1c0], R6 ;  /* 0x0001c00601007387 */ /* 0x0001e80000100800 */
[----:B------:R-:W3:Y:S01]  /*2bb80*/  LDL.LU R22, [R1+0x8] ;  /* 0x0000080001167983 */ /* 0x000ee20000300800 */
[----:B0-----:R-:W-:-:S03]  /*2bb90*/  FMUL R6, R27, R26 ;  /* 0x0000001a1b067220 */ /* 0x001fc60000400000 */
[----:B------:R-:W2:Y:S04]  /*2bba0*/  LDL.LU R26, [R1+0x18] ;  /* 0x00001800011a7983 */ /* 0x000ea80000300800 */
[----:B------:R0:W-:Y:S04]  /*2bbb0*/  STL [R1+0x1bc], R6 ;  /* 0x0001bc0601007387 */ /* 0x0001e80000100800 */
[----:B------:R-:W2:Y:S01]  /*2bbc0*/  LDL.LU R15, [R1+0x1af4] ;  /* 0x001af400010f7983 */ /* 0x000ea20000300800 */
[----:B0-----:R-:W-:-:S03]  /*2bbd0*/  FMUL R6, R27, R16 ;  /* 0x000000101b067220 */ /* 0x001fc60000400000 */
[----:B------:R-:W2:Y:S04]  /*2bbe0*/  LDL.LU R16, [R1+0x1af0] ;  /* 0x001af00001107983 */ /* 0x000ea80000300800 */
[----:B------:R0:W-:Y:S02]  /*2bbf0*/  STL [R1+0x1b8], R5 ;  /* 0x0001b80501007387 */ /* 0x0001e40000100800 */
[C---:B0-----:R-:W-:Y:S02]  /*2bc00*/  FMUL R5, R27.reuse, R19 ;  /* 0x000000131b057220 */ /* 0x041fe40000400000 */
[----:B------:R-:W2:Y:S04]  /*2bc10*/  LDL.LU R19, [R1+0x1aec] ;  /* 0x001aec0001137983 */ /* 0x000ea80000300800 */
[----:B------:R0:W-:Y:S02]  /*2bc20*/  STL [R1+0x1b4], R6 ;  /* 0x0001b40601007387 */ /* 0x0001e40000100800 */
[----:B0-----:R-:W-:-:S02]  /*2bc30*/  FMUL R6, R27, R20 ;  /* 0x000000141b067220 */ /* 0x001fc40000400000 */
[----:B------:R-:W2:Y:S04]  /*2bc40*/  LDL.LU R20, [R1+0x1ae8] ;  /* 0x001ae80001147983 */ /* 0x000ea80000300800 */
[----:B------:R0:W-:Y:S04]  /*2bc50*/  STL [R1+0x1b0], R5 ;  /* 0x0001b00501007387 */ /* 0x0001e80000100800 */
[----:B------:R-:W2:Y:S04]  /*2bc60*/  LDL.LU R27, [R1+0x1c] ;  /* 0x00001c00011b7983 */ /* 0x000ea80000300800 */
[----:B0-----:R-:W2:Y:S01]  /*2bc70*/  LDL.LU R5, [R1+0x660] ;  /* 0x0006600001057983 */ /* 0x001ea20000300800 */
[----:B------:R-:W-:-:S03]  /*2bc80*/  FMUL R9, R29, 8388608 ;  /* 0x4b0000001d097820 */ /* 0x000fc60000400000 */
[----:B------:R0:W-:Y:S01]  /*2bc90*/  STL [R1+0x1ac], R6 ;  /* 0x0001ac0601007387 */ /* 0x0001e20000100800 */
[C---:B------:R-:W-:Y:S02]  /*2bca0*/  FSETP.GEU.AND P2, PT, R28.reuse, 1.175494350822287508e-38, PT ;  /* 0x008000001c00780b */ /* 0x040fe40003f4e000 */
[C---:B------:R-:W-:Y:S01]  /*2bcb0*/  FSETP.GEU.AND P3, PT, R29.reuse, 1.175494350822287508e-38, PT ;  /* 0x008000001d00780b */ /* 0x040fe20003f6e000 */
[----:B0-----:R-:W-:Y:S01]  /*2bcc0*/  FMUL R6, R28, 8388608 ;  /* 0x4b0000001c067820 */ /* 0x001fe20000400000 */
[----:B------:R-:W-:-:S04]  /*2bcd0*/  FSETP.GT.AND P4, PT, |R29|, 8.50705917302346158658e+37, PT ;  /* 0x7e8000001d00780b */ /* 0x000fc80003f84200 */
[----:B------:R-:W-:Y:S01]  /*2bce0*/  FSEL R6, R6, R28, !P2 ;  /* 0x0000001c06067208 */ /* 0x000fe20005000000 */
[----:B--2---:R0:W-:Y:S04]  /*2bcf0*/  STL [R1+0x1a9c], R5 ;  /* 0x001a9c0501007387 */ /* 0x0041e80000100800 */
[----:B0-----:R-:W2:Y:S04]  /*2bd00*/  LDL.LU R5, [R1+0x2c] ;  /* 0x00002c0001057983 */ /* 0x001ea80000300800 */
[----:B------:R-:W2:Y:S04]  /*2bd10*/  LDL.LU R21, [R1+0x7c] ;  /* 0x00007c0001157983 */ /* 0x000ea80000300800 */
[----:B------:R-:W2:Y:S04]  /*2bd20*/  LDL.LU R18, [R1+0x84] ;  /* 0x0000840001127983 */ /* 0x000ea80000300800 */
[----:B------:R-:W2:Y:S04]  /*2bd30*/  LDL.LU R17, [R1+0x8c] ;  /* 0x00008c0001117983 */ /* 0x000ea80000300800 */
[----:B------:R-:W2:Y:S01]  /*2bd40*/  LDL.LU R14, [R1+0x94] ;  /* 0x00009400010e7983 */ /* 0x000ea20000300800 */
[----:B------:R-:W-:-:S03]  /*2bd50*/  FSETP.GEU.AND P6, PT, |R28|, 1.175494350822287508e-38, PT ;  /* 0x008000001c00780b */ /* 0x000fc60003fce200 */
[----:B------:R0:W-:Y:S04]  /*2bd60*/  STL [R1+0x1aa4], R9 ;  /* 0x001aa40901007387 */ /* 0x0001e80000100800 */
[----:B0-----:R-:W2:Y:S04]  /*2bd70*/  LDL.LU R9, [R1+0x3c] ;  /* 0x00003c0001097983 */ /* 0x001ea80000300800 */
[----:B------:R0:W-:Y:S04]  /*2bd80*/  STL [R1+0x1aa0], R29 ;  /* 0x001aa01d01007387 */ /* 0x0001e80000100800 */
[----:B0-----:R-:W2:Y:S04]  /*2bd90*/  LDL.LU R29, [R1+0x38] ;  /* 0x00003800011d7983 */ /* 0x001ea80000300800 */
[----:B------:R0:W-:Y:S04]  /*2bda0*/  STL [R1+0x1ac0], R13 ;  /* 0x001ac00d01007387 */ /* 0x0001e80000100800 */
[----:B------:R-:W-:Y:S04]  /*2bdb0*/  STL [R1+0x3a8], R6 ;  /* 0x0003a80601007387 */ /* 0x000fe80000100800 */
[----:B0-----:R-:W2:Y:S04]  /*2bdc0*/  LDL.LU R13, [R1+0x48] ;  /* 0x00004800010d7983 */ /* 0x001ea80000300800 */
[----:B------:R0:W-:Y:S04]  /*2bdd0*/  STL [R1+0x1ac4], R10 ;  /* 0x001ac40a01007387 */ /* 0x0001e80000100800 */
[----:B0-----:R-:W2:Y:S01]  /*2bde0*/  LDL.LU R10, [R1+0x4c] ;  /* 0x00004c00010a7983 */ /* 0x001ea20000300800 */
[----:B----4-:R-:W-:-:S02]  /*2bdf0*/  @P5 FMUL R23, R23, 0.25 ;  /* 0x3e80000017175820 */ /* 0x010fc40000400000 */
[----:B------:R-:W-:Y:S01]  /*2be00*/  @P5 FMUL R24, R24, 0.25 ;  /* 0x3e80000018185820 */ /* 0x000fe20000400000 */
[----:B------:R-:W4:Y:S01]  /*2be10*/  LDL.LU R6, [R1+0x28] ;  /* 0x0000280001067983 */ /* 0x000f220000300800 */
[----:B------:R-:W-:Y:S02]  /*2be20*/  @P5 FMUL R2, R2, 0.25 ;  /* 0x3e80000002025820 */ /* 0x000fe40000400000 */
[----:B------:R-:W-:Y:S01]  /*2be30*/  @P5 FMUL R0, R0, 0.25 ;  /* 0x3e80000000005820 */ /* 0x000fe20000400000 */
[----:B------:R0:W-:Y:S04]  /*2be40*/  STL [R1+0x74], R23 ;  /* 0x0000741701007387 */ /* 0x0001e80000100800 */
[----:B0-----:R-:W3:Y:S04]  /*2be50*/  LDL.LU R23, [R1+0x1ae4] ;  /* 0x001ae40001177983 */ /* 0x001ee80000300800 */
[----:B------:R0:W-:Y:S04]  /*2be60*/  STL [R1+0x70], R24 ;  /* 0x0000701801007387 */ /* 0x0001e80000100800 */
[----:B0-----:R-:W3:Y:S04]  /*2be70*/  LDL.LU R24, [R1+0x1ae0] ;  /* 0x001ae00001187983 */ /* 0x001ee80000300800 */
[----:B------:R0:W-:Y:S04]  /*2be80*/  STL [R1+0x5c], R2 ;  /* 0x00005c0201007387 */ /* 0x0001e80000100800 */
[----:B0-----:R-:W3:Y:S04]  /*2be90*/  LDL.LU R2, [R1+0x1adc] ;  /* 0x001adc0001027983 */ /* 0x001ee80000300800 */
[----:B------:R0:W-:Y:S04]  /*2bea0*/  STL [R1+0x58], R0 ;  /* 0x0000580001007387 */ /* 0x0001e80000100800 */
[----:B0-----:R-:W3:Y:S01]  /*2beb0*/  LDL.LU R0, [R1+0x1ad8] ;  /* 0x001ad80001007983 */ /* 0x001ee20000300800 */
[----:B--2---:R-:W-:-:S05]  /*2bec0*/  @P5 FMUL R10, R10, 0.25 ;  /* 0x3e8000000a0a5820 */ /* 0x004fca0000400000 */
[----:B------:R0:W-:Y:S04]  /*2bed0*/  STL [R1+0x1ac8], R10 ;  /* 0x001ac80a01007387 */ /* 0x0001e80000100800 */
[----:B0-----:R-:W2:Y:S04]  /*2bee0*/  LDL R10, [R1+0x58] ;  /* 0x00005800010a7983 */ /* 0x001ea80000100800 */
[----:B--2---:R0:W-:Y:S04]  /*2bef0*/  STL [R1+0x1acc], R10 ;  /* 0x001acc0a01007387 */ /* 0x0041e80000100800 */
[----:B0-----:R-:W2:Y:S04]  /*2bf00*/  LDL R10, [R1+0x5c] ;  /* 0x00005c00010a7983 */ /* 0x001ea80000100800 */
[----:B--2---:R0:W-:Y:S04]  /*2bf10*/  STL [R1+0x1ad0], R10 ;  /* 0x001ad00a01007387 */ /* 0x0041e80000100800 */
[----:B0-----:R-:W2:Y:S04]  /*2bf20*/  LDL R10, [R1+0x70] ;  /* 0x00007000010a7983 */ /* 0x001ea80000100800 */
[----:B--2---:R0:W-:Y:S04]  /*2bf30*/  STL [R1+0x1ad4], R10 ;  /* 0x001ad40a01007387 */ /* 0x0041e80000100800 */
[----:B0-----:R-:W2:Y:S01]  /*2bf40*/  LDL R10, [R1+0x74] ;  /* 0x00007400010a7983 */ /* 0x001ea20000100800 */
        /* <DEDUP_REMOVED lines=9> */
[----:B---3--:R-:W-:Y:S02]  /*2bfe0*/  @P5 FMUL R22, R22, 0.25 ;  /* 0x3e80000016165820 */ /* 0x008fe40000400000 */
        /* <DEDUP_REMOVED lines=29> */
[----:B0-----:R-:W2:Y:S01]  /*2c1c0*/  LDL.LU R10, [R1+0x1ac8] ;  /* 0x001ac800010a7983 */ /* 0x001ea20000300800 */
[----:B------:R-:W-:Y:S02]  /*2c1d0*/  @!P6 FMUL R13, R13, 16777216 ;  /* 0x4b8000000d0de820 */ /* 0x000fe40000400000 */
[----:B--2---:R-:W-:-:S05]  /*2c1e0*/  @!P6 FMUL R10, R10, 16777216 ;  /* 0x4b8000000a0ae820 */ /* 0x004fca0000400000 */
[----:B------:R0:W-:Y:S04]  /*2c1f0*/  STL [R1+0x4c], R10 ;  /* 0x00004c0a01007387 */ /* 0x0001e80000100800 */
[----:B0-----:R-:W2:Y:S04]  /*2c200*/  LDL.LU R10, [R1+0x1ac4] ;  /* 0x001ac400010a7983 */ /* 0x001ea80000300800 */
[----:B------:R0:W-:Y:S04]  /*2c210*/  STL [R1+0x48], R13 ;  /* 0x0000480d01007387 */ /* 0x0001e80000100800 */
[----:B0-----:R-:W3:Y:S04]  /*2c220*/  LDL.LU R13, [R1+0x1ac0] ;  /* 0x001ac000010d7983 */ /* 0x001ee80000300800 */
[----:B---3--:R0:W-:Y:S04]  /*2c230*/  STL [R1+0x1ab8], R13 ;  /* 0x001ab80d01007387 */ /* 0x0081e80000100800 */
[----:B0-----:R-:W3:Y:S01]  /*2c240*/  LDL.LU R13, [R1+0x70] ;  /* 0x00007000010d7983 */ /* 0x001ee20000300800 */
[----:B------:R-:W-:-:S03]  /*2c250*/  @!P6 FMUL R9, R9, 16777216 ;  /* 0x4b8000000909e820 */ /* 0x000fc60000400000 */
[----:B---3--:R0:W-:Y:S04]  /*2c260*/  STL [R1+0x1abc], R13 ;  /* 0x001abc0d01007387 */ /* 0x0081e80000100800 */
[----:B0-----:R-:W3:Y:S04]  /*2c270*/  LDL.LU R13, [R1+0x74] ;  /* 0x00007400010d7983 */ /* 0x001ee80000300800 */
[----:B--2---:R0:W-:Y:S04]  /*2c280*/  STL [R1+0x1ab4], R10 ;  /* 0x001ab40a01007387 */ /* 0x0041e80000100800 */
[----:B0-----:R-:W2:Y:S04]  /*2c290*/  LDL.LU R10, [R1+0x5c] ;  /* 0x00005c00010a7983 */ /* 0x001ea80000300800 */
[----:B------:R0:W-:Y:S04]  /*2c2a0*/  STL [R1+0x1aa8], R9 ;  /* 0x001aa80901007387 */ /* 0x0001e80000100800 */
[----:B0-----:R-:W4:Y:S01]  /*2c2b0*/  LDL.LU R9, [R1+0x48] ;  /* 0x0000480001097983 */ /* 0x001f220000300800 */
[----:B------:R-:W-:-:S06]  /*2c2c0*/  @!P6 FMUL R28, R28, 16777216 ;  /* 0x4b8000001c1ce820 */ /* 0x000fcc0000400000 */
[----:B------:R-:W3:Y:S01]  /*2c2d0*/  MUFU.RCP R28, R28 ;  /* 0x0000001c001c7308 */ /* 0x000ee20000001000 */
[----:B----4-:R0:W-:Y:S04]  /*2c2e0*/  STL [R1+0x1aac], R9 ;  /* 0x001aac0901007387 */ /* 0x0101e80000100800 */
[----:B0-----:R-:W4:Y:S01]  /*2c2f0*/  LDL.LU R9, [R1+0x4c] ;  /* 0x00004c0001097983 */ /* 0x001f220000300800 */
[----:B---3--:R-:W-:-:S03]  /*2c300*/  FMUL R13, R28, R13 ;  /* 0x0000000d1c0d7220 */ /* 0x008fc60000400000 */
[----:B----4-:R0:W-:Y:S04]  /*2c310*/  STL [R1+0x1ab0], R9 ;  /* 0x001ab00901007387 */ /* 0x0101e80000100800 */
[----:B0-----:R-:W3:Y:S01]  /*2c320*/  LDL.LU R9, [R1+0x58] ;  /* 0x0000580001097983 */ /* 0x001ee20000300800 */
[----:B------:R-:W-:Y:S02]  /*2c330*/  @!P6 FMUL R29, R29, 16777216 ;  /* 0x4b8000001d1de820 */ /* 0x000fe40000400000 */
[----:B------:R-:W-:Y:S01]  /*2c340*/  @!P6 FMUL R5, R5, 16777216 ;  /* 0x4b8000000505e820 */ /* 0x000fe20000400000 */
[----:B------:R0:W-:Y:S01]  /*2c350*/  STL [R1+0x23c], R13 ;  /* 0x00023c0d01007387 */ /* 0x0001e20000100800 */
[----:B------:R-:W-:Y:S02]  /*2c360*/  @!P6 FMUL R6, R6, 16777216 ;  /* 0x4b8000000606e820 */ /* 0x000fe40000400000 */
[----:B------:R-:W-:-:S02]  /*2c370*/  @!P6 FMUL R27, R27, 16777216 ;  /* 0x4b8000001b1be820 */ /* 0x000fc40000400000 */
[----:B------:R-:W-:Y:S02]  /*2c380*/  @!P6 FMUL R26, R26, 16777216 ;  /* 0x4b8000001a1ae820 */ /* 0x000fe40000400000 */
[----:B------:R-:W-:Y:S02]  /*2c390*/  @!P6 FMUL R25, R25, 16777216 ;  /* 0x4b8000001919e820 */ /* 0x000fe40000400000 */
[----:B------:R-:W-:Y:S01]  /*2c3a0*/  @!P6 FMUL R22, R22, 16777216 ;  /* 0x4b8000001616e820 */ /* 0x000fe20000400000 */
[----:B0-----:R-:W4:Y:S01]  /*2c3b0*/  LDL.LU R13, [R1+0x1abc] ;  /* 0x001abc00010d7983 */ /* 0x001f220000300800 */
[----:B--2---:R-:W-:Y:S02]  /*2c3c0*/  FMUL R10, R28, R10 ;  /* 0x0000000a1c0a7220 */ /* 0x004fe40000400000 */
        /* <DEDUP_REMOVED lines=18> */
[C---:B---3--:R-:W-:Y:S02]  /*2c4f0*/  FMUL R9, R28.reuse, R9 ;  /* 0x000000091c097220 */ /* 0x048fe40000400000 */
[----:B----4-:R-:W-:-:S05]  /*2c500*/  FMUL R13, R28, R13 ;  /* 0x0000000d1c0d7220 */ /* 0x010fca0000400000 */
[----:B------:R0:W-:Y:S04]  /*2c510*/  STL [R1+0x238], R13 ;  /* 0x0002380d01007387 */ /* 0x0001e80000100800 */
[----:B0-----:R-:W2:Y:S04]  /*2c520*/  LDL.LU R13, [R1+0x1ab8] ;  /* 0x001ab800010d7983 */ /* 0x001ea80000300800 */
[----:B------:R0:W-:Y:S04]  /*2c530*/  STL [R1+0x234], R10 ;  /* 0x0002340a01007387 */ /* 0x0001e80000100800 */
[----:B0-----:R-:W3:Y:S04]  /*2c540*/  LDL.LU R10, [R1+0x1ab4] ;  /* 0x001ab400010a7983 */ /* 0x001ee80000300800 */
[----:B------:R0:W-:Y:S04]  /*2c550*/  STL [R1+0x230], R9 ;  /* 0x0002300901007387 */ /* 0x0001e80000100800 */
[----:B0-----:R-:W4:Y:S02]  /*2c560*/  LDL.LU R9, [R1+0x1ab0] ;  /* 0x001ab00001097983 */ /* 0x001f240000300800 */
[----:B----4-:R-:W-:-:S05]  /*2c570*/  FMUL R9, R28, R9 ;  /* 0x000000091c097220 */ /* 0x010fca0000400000 */
[----:B------:R0:W-:Y:S04]  /*2c580*/  STL [R1+0x22c], R9 ;  /* 0x00022c0901007387 */ /* 0x0001e80000100800 */
[----:B0-----:R-:W4:Y:S02]  /*2c590*/  LDL.LU R9, [R1+0x1aac] ;  /* 0x001aac0001097983 */ /* 0x001f240000300800 */
[----:B----4-:R-:W-:-:S05]  /*2c5a0*/  FMUL R9, R28, R9 ;  /* 0x000000091c097220 */ /* 0x010fca0000400000 */
[----:B------:R0:W-:Y:S04]  /*2c5b0*/  STL [R1+0x228], R9 ;  /* 0x0002280901007387 */ /* 0x0001e80000100800 */
[----:B0-----:R-:W4:Y:S01]  /*2c5c0*/  LDL.LU R9, [R1+0x1aa8] ;  /* 0x001aa80001097983 */ /* 0x001f220000300800 */
[C---:B------:R-:W-:Y:S02]  /*2c5d0*/  FMUL R29, R28.reuse, R29 ;  /* 0x0000001d1c1d7220 */ /* 0x040fe40000400000 */
[C---:B------:R-:W-:Y:S02]  /*2c5e0*/  FMUL R5, R28.reuse, R5 ;  /* 0x000000051c057220 */ /* 0x040fe40000400000 */
[C---:B------:R-:W-:Y:S02]  /*2c5f0*/  FMUL R6, R28.reuse, R6 ;  /* 0x000000061c067220 */ /* 0x040fe40000400000 */
[----:B------:R-:W-:-:S02]  /*2c600*/  FMUL R26, R28, R26 ;  /* 0x0000001a1c1a7220 */ /* 0x000fc40000400000 */
[C---:B------:R-:W-:Y:S02]  /*2c610*/  FMUL R25, R28.reuse, R25 ;  /* 0x000000191c197220 */ /* 0x040fe40000400000 */
[C---:B------:R-:W-:Y:S02]  /*2c620*/  FMUL R3, R28.reuse, R3 ;  /* 0x000000031c037220 */ /* 0x040fe40000400000 */
[C---:B------:R-:W-:Y:S02]  /*2c630*/  FMUL R4, R28.reuse, R4 ;  /* 0x000000041c047220 */ /* 0x040fe40000400000 */
[----:B----4-:R-:W-:-:S05]  /*2c640*/  FMUL R9, R28, R9 ;  /* 0x000000091c097220 */ /* 0x010fca0000400000 */
[----:B------:R0:W-:Y:S04]  /*2c650*/  STL [R1+0x224], R9 ;  /* 0x0002240901007387 */ /* 0x0001e80000100800 */
[----:B0-----:R-:W4:Y:S04]  /*2c660*/  LDL.LU R9, [R1+0x1aa4] ;  /* 0x001aa40001097983 */ /* 0x001f280000300800 */
[----:B------:R0:W-:Y:S04]  /*2c670*/  STL [R1+0x220], R29 ;  /* 0x0002201d01007387 */ /* 0x0001e80000100800 */
[----:B0-----:R-:W4:Y:S04]  /*2c680*/  LDL.LU R29, [R1+0x1aa0] ;  /* 0x001aa000011d7983 */ /* 0x001f280000300800 */
[----:B------:R0:W-:Y:S04]  /*2c690*/  STL [R1+0x21c], R5 ;  /* 0x00021c0501007387 */ /* 0x0001e80000100800 */
[----:B0-----:R-:W2:Y:S04]  /*2c6a0*/  LDL.LU R5, [R1+0x1a9c] ;  /* 0x001a9c0001057983 */ /* 0x001ea80000300800 */
[----:B------:R0:W-:Y:S02]  /*2c6b0*/  STL [R1+0x214], R6 ;  /* 0x0002140601007387 */ /* 0x0001e40000100800 */
[----:B0-----:R-:W-:-:S05]  /*2c6c0*/  FMUL R6, R28, R27 ;  /* 0x0000001b1c067220 */ /* 0x001fca0000400000 */
[----:B------:R0:W-:Y:S04]  /*2c6d0*/  STL [R1+0x218], R6 ;  /* 0x0002180601007387 */ /* 0x0001e80000100800 */
[----:B------:R-:W-:Y:S01]  /*2c6e0*/  STL [R1+0x210], R26 ;  /* 0x0002101a01007387 */ /* 0x000fe20000100800 */
[----:B0-----:R-:W-:-:S03]  /*2c6f0*/  FMUL R6, R28, R22 ;  /* 0x000000161c067220 */ /* 0x001fc60000400000 */
[----:B------:R-:W-:Y:S04]  /*2c700*/  STL [R1+0x20c], R25 ;  /* 0x00020c1901007387 */ /* 0x000fe80000100800 */
[----:B------:R0:W-:Y:S04]  /*2c710*/  STL [R1+0x208], R6 ;  /* 0x0002080601007387 */ /* 0x0001e80000100800 */
[----:B------:R1:W-:Y:S01]  /*2c720*/  STL [R1+0x204], R3 ;  /* 0x0002040301007387 */ /* 0x0003e20000100800 */
[----:B0-----:R-:W-:-:S03]  /*2c730*/  FMUL R6, R28, R7 ;  /* 0x000000071c067220 */ /* 0x001fc60000400000 */
[----:B------:R0:W-:Y:S01]  /*2c740*/  STL [R1+0x200], R4 ;  /* 0x0002000401007387 */ /* 0x0001e20000100800 */
[----:B-1----:R-:W-:-:S03]  /*2c750*/  FMUL R3, R28, R8 ;  /* 0x000000081c037220 */ /* 0x002fc60000400000 */
[----:B------:R1:W-:Y:S01]  /*2c760*/  STL [R1+0x1a8], R6 ;  /* 0x0001a80601007387 */ /* 0x0003e20000100800 */
[----:B0-----:R-:W-:-:S03]  /*2c770*/  FMUL R4, R28, R11 ;  /* 0x0000000b1c047220 */ /* 0x001fc60000400000 */
[----:B------:R0:W-:Y:S01]  /*2c780*/  STL [R1+0x1a4], R3 ;  /* 0x0001a40301007387 */ /* 0x0001e20000100800 */
[----:B-1----:R-:W-:-:S03]  /*2c790*/  FMUL R6, R28, R12 ;  /* 0x0000000c1c067220 */ /* 0x002fc60000400000 */
[----:B------:R1:W-:Y:S04]  /*2c7a0*/  STL [R1+0x1a0], R4 ;  /* 0x0001a00401007387 */ /* 0x0003e80000100800 */
[----:B------:R3:W-:Y:S01]  /*2c7b0*/  STL [R1+0x90], R6 ;  /* 0x0000900601007387 */ /* 0x0007e20000100800 */
[C---:B0-----:R-:W-:Y:S02]  /*2c7c0*/  FMUL R3, R28.reuse, R15 ;  /* 0x0000000f1c037220 */ /* 0x041fe40000400000 */
[----:B-1----:R-:W-:-:S03]  /*2c7d0*/  FMUL R4, R28, R16 ;  /* 0x000000101c047220 */ /* 0x002fc60000400000 */
[----:B------:R0:W-:Y:S01]  /*2c7e0*/  STL [R1+0x88], R3 ;  /* 0x0000880301007387 */ /* 0x0001e20000100800 */
[----:B---3--:R-:W-:-:S03]  /*2c7f0*/  FMUL R6, R28, R19 ;  /* 0x000000131c067220 */ /* 0x008fc60000400000 */
        /* <DEDUP_REMOVED lines=10> */
[----:B------:R-:W-:Y:S01]  /*2c8a0*/  STL [R1+0x68], R3 ;  /* 0x0000680301007387 */ /* 0x000fe20000100800 */
[----:B---3--:R-:W-:-:S03]  /*2c8b0*/  FMUL R6, R28, R17 ;  /* 0x000000111c067220 */ /* 0x008fc60000400000 */
[----:B------:R0:W-:Y:S04]  /*2c8c0*/  STL [R1+0x64], R4 ;  /* 0x0000640401007387 */ /* 0x0001e80000100800 */
[----:B------:R-:W-:Y:S01]  /*2c8d0*/  STL [R1+0x60], R6 ;  /* 0x0000600601007387 */ /* 0x000fe20000100800 */
[----:B0-----:R-:W-:-:S03]  /*2c8e0*/  FMUL R4, R28, R2 ;  /* 0x000000021c047220 */ /* 0x001fc60000400000 */
[----:B------:R-:W3:Y:S01]  /*2c8f0*/  LDL.LU R2, [R1+0x1a98] ;  /* 0x001a980001027983 */ /* 0x000ee20000300800 */
[----:B------:R-:W-:-:S05]  /*2c900*/  FMUL R3, R28, R14 ;  /* 0x0000000e1c037220 */ /* 0x000fca0000400000 */
[----:B------:R0:W-:Y:S04]  /*2c910*/  STL [R1+0x5c], R3 ;  /* 0x00005c0301007387 */ /* 0x0001e80000100800 */
[----:B------:R-:W-:Y:S01]  /*2c920*/  STL [R1+0x58], R4 ;  /* 0x0000580401007387 */ /* 0x000fe20000100800 */
[----:B0-----:R-:W-:-:S03]  /*2c930*/  FMUL R3, R28, R0 ;  /* 0x000000001c037220 */ /* 0x001fc60000400000 */
[----:B------:R-:W3:Y:S04]  /*2c940*/  LDL.LU R0, [R1+0x1a94] ;  /* 0x001a940001007983 */ /* 0x000ee80000300800 */
[----:B------:R4:W-:Y:S02]  /*2c950*/  STL [R1+0x54], R3 ;  /* 0x0000540301007387 */ /* 0x0009e40000100800 */
[----:B----4-:R-:W-:Y:S02]  /*2c960*/  FSEL R3, R9, R29, !P3 ;  /* 0x0000001d09037208 */ /* 0x010fe40005800000 */
[----:B------:R-:W-:Y:S02]  /*2c970*/  FSETP.GEU.AND P6, PT, |R29|, 1.175494350822287508e-38, PT ;  /* 0x008000001d00780b */ /* 0x000fe40003fce200 */
[----:B--2---:R-:W-:Y:S01]  /*2c980*/  FSETP.GEU.AND P5, PT, R5, 1.175494350822287508e-38, PT ;  /* 0x008000000500780b */ /* 0x004fe20003fae000 */
[----:B------:R0:W-:Y:S04]  /*2c990*/  STL [R1+0x1a80], R5 ;  /* 0x001a800501007387 */ /* 0x0001e80000100800 */
[----:B0-----:R-:W2:Y:S04]  /*2c9a0*/  LDL R5, [R1+0xa8] ;  /* 0x0000a80001057983 */ /* 0x001ea80000100800 */
[----:B------:R0:W-:Y:S04]  /*2c9b0*/  STL [R1+0x1a84], R29 ;  /* 0x001a841d01007387 */ /* 0x0001e80000100800 */
[----:B------:R-:W-:Y:S04]  /*2c9c0*/  STL [R1+0x364], R3 ;  /* 0x0003640301007387 */ /* 0x000fe80000100800 */
[----:B0-----:R-:W4:Y:S01]  /*2c9d0*/  LDL R29, [R1+0xc4] ;  /* 0x0000c400011d7983 */ /* 0x001f220000100800 */
[----:B---3--:R-:W-:-:S05]  /*2c9e0*/  MOV R22, R2 ;  /* 0x0000000200167202 */ /* 0x008fca0000000f00 */
[----:B------:R0:W-:Y:S04]  /*2c9f0*/  STL [R1+0x1a58], R22 ;  /* 0x001a581601007387 */ /* 0x0001e80000100800 */
[----:B0-----:R-:W3:Y:S04]  /*2ca00*/  LDL.LU R22, [R1+0xb8] ;  /* 0x0000b80001167983 */ /* 0x001ee80000300800 */
[----:B------:R-:W2:Y:S01]  /*2ca10*/  LDL.LU R2, [R1+0xcc] ;  /* 0x0000cc0001027983 */ /* 0x000ea20000300800 */
[----:B------:R-:W-:Y:S01]  /*2ca20*/  MOV R23, R13 ;  /* 0x0000000d00177202 */ /* 0x000fe20000000f00 */
[----:B------:R-:W-:-:S02]  /*2ca30*/  @P4 FMUL R0, R0, 0.25 ;  /* 0x3e80000000004820 */ /* 0x000fc40000400000 */
[----:B------:R-:W-:Y:S01]  /*2ca40*/  IMAD.MOV.U32 R4, RZ, RZ, R10 ;  /* 0x000000ffff047224 */ /* 0x000fe200078e000a */
[----:B--2---:R0:W-:Y:S04]  /*2ca50*/  STL [R1+0x1a88], R2 ;  /* 0x001a880201007387 */ /* 0x0041e80000100800 */
[----:B0-----:R-:W2:Y:S04]  /*2ca60*/  LDL R2, [R1+0xb0] ;  /* 0x0000b00001027983 */ /* 0x001ea80000100800 */
        /* <DEDUP_REMOVED lines=22> */
[----:B------:R0:W-:Y:S04]  /*2cbd0*/  STL [R1+0xac], R0 ;  /* 0x0000ac0001007387 */ /* 0x0001e80000100800 */
[----:B0-----:R-:W2:Y:S01]  /*2cbe0*/  LDL.LU R0, [R1+0x1a90] ;  /* 0x001a900001007983 */ /* 0x001ea20000300800 */
[----:B------:R-:W-:-:S02]  /*2cbf0*/  @P4 FMUL R4, R4, 0.25 ;  /* 0x3e80000004044820 */ /* 0x000fc40000400000 */
[----:B------:R-:W-:-:S03]  /*2cc00*/  @P4 FMUL R5, R5, 0.25 ;  /* 0x3e80000005054820 */ /* 0x000fc60000400000 */
[----:B------:R-:W-:Y:S04]  /*2cc10*/  @P4 STL [R1+0xa4], R4 ;  /* 0x0000a40401004387 */ /* 0x000fe80000100800 */
[----:B------:R-:W-:Y:S01]  /*2cc20*/  @P4 STL [R1+0xa8], R5 ;  /* 0x0000a80501004387 */ /* 0x000fe20000100800 */
[----:B--2---:R-:W-:-:S05]  /*2cc30*/  @P4 FMUL R0, R0, 0.25 ;  /* 0x3e80000000004820 */ /* 0x004fca0000400000 */
[----:B------:R0:W-:Y:S04]  /*2cc40*/  STL [R1+0xb4], R0 ;  /* 0x0000b40001007387 */ /* 0x0001e80000100800 */
[----:B0-----:R-:W2:Y:S01]  /*2cc50*/  LDL.LU R0, [R1+0x1a8c] ;  /* 0x001a8c0001007983 */ /* 0x001ea20000300800 */
[----:B------:R-:W-:Y:S02]  /*2cc60*/  @P4 FMUL R2, R2, 0.25 ;  /* 0x3e80000002024820 */ /* 0x000fe40000400000 */
[----:B---3--:R-:W-:-:S03]  /*2cc70*/  @P4 FMUL R22, R22, 0.25 ;  /* 0x3e80000016164820 */ /* 0x008fc60000400000 */
[----:B------:R-:W-:Y:S04]  /*2cc80*/  @P4 STL [R1+0xb0], R2 ;  /* 0x0000b00201004387 */ /* 0x000fe80000100800 */
[----:B------:R0:W-:Y:S02]  /*2cc90*/  STL [R1+0x1a70], R22 ;  /* 0x001a701601007387 */ /* 0x0001e40000100800 */
[----:B0-----:R-:W-:Y:S02]  /*2cca0*/  MOV R22, R2 ;  /* 0x0000000200167202 */ /* 0x001fe40000000f00 */
[----:B------:R-:W3:Y:S01]  /*2ccb0*/  LDL.LU R2, [R1+0x1a88] ;  /* 0x001a880001027983 */ /* 0x000ee20000300800 */
[----:B--2---:R-:W-:-:S05]  /*2ccc0*/  @P4 FMUL R0, R0, 0.25 ;  /* 0x3e80000000004820 */ /* 0x004fca0000400000 */
[----:B------:R0:W-:Y:S04]  /*2ccd0*/  STL [R1+0x1a74], R0 ;  /* 0x001a740001007387 */ /* 0x0001e80000100800 */
[----:B0-----:R-:W2:Y:S01]  /*2cce0*/  LDL R0, [R1+0xac] ;  /* 0x0000ac0001007983 */ /* 0x001ea20000100800 */
[----:B----4-:R-:W-:-:S05]  /*2ccf0*/  @P4 FMUL R29, R29, 0.25 ;  /* 0x3e8000001d1d4820 */ /* 0x010fca0000400000 */
[----:B------:R0:W-:Y:S04]  /*2cd00*/  @P4 STL [R1+0xc4], R29 ;  /* 0x0000c41d01004387 */ /* 0x0001e80000100800 */
[----:B0-----:R-:W4:Y:S04]  /*2cd10*/  LDL.LU R29, [R1+0x1a84] ;  /* 0x001a8400011d7983 */ /* 0x001f280000300800 */
[----:B------:R0:W-:Y:S02]  /*2cd20*/  STL [R1+0x1a78], R22 ;  /* 0x001a781601007387 */ /* 0x0001e40000100800 */
[----:B0-----:R-:W-:-:S02]  /*2cd30*/  IMAD.MOV.U32 R22, RZ, RZ, R5 ;  /* 0x000000ffff167224 */ /* 0x001fc400078e0005 */
[----:B--2---:R0:W-:Y:S04]  /*2cd40*/  STL [R1+0x1a7c], R0 ;  /* 0x001a7c0001007387 */ /* 0x0041e80000100800 */
[----:B------:R-:W2:Y:S01]  /*2cd50*/  LDL.LU R5, [R1+0x1a80] ;  /* 0x001a800001057983 */ /* 0x000ea20000300800 */
[----:B0-----:R-:W-:Y:S01]  /*2cd60*/  MOV R0, R4 ;  /* 0x0000000400007202 */ /* 0x001fe20000000f00 */
[----:B------:R-:W-:Y:S02]  /*2cd70*/  @P4 FMUL R23, R23, 0.25 ;  /* 0x3e80000017174820 */ /* 0x000fe40000400000 */
[----:B---3--:R-:W-:Y:S02]  /*2cd80*/  @P4 FMUL R2, R2, 0.25 ;  /* 0x3e80000002024820 */ /* 0x008fe40000400000 */
[----:B------:R-:W-:-:S02]  /*2cd90*/  @!P6 FMUL R0, R0, 16777216 ;  /* 0x4b8000000000e820 */ /* 0x000fc40000400000 */
        /* <DEDUP_REMOVED lines=21> */
[----:B----4-:R-:W-:Y:S02]  /*2cef0*/  @P4 FMUL R29, R29, 0.25 ;  /* 0x3e8000001d1d4820 */ /* 0x010fe40000400000 */
[----:B------:R-:W-:Y:S02]  /*2cf00*/  @P4 FMUL R10, R10, 0.25 ;  /* 0x3e8000000a0a4820 */ /* 0x000fe40000400000 */
[----:B------:R-:W-:-:S02]  /*2cf10*/  @!P6 FMUL R22, R22, 16777216 ;  /* 0x4b8000001616e820 */ /* 0x000fc40000400000 */
[C---:B--2---:R-:W-:Y:S01]  /*2cf20*/  FMUL R4, R5.reuse, 8388608 ;  /* 0x4b00000005047820 */ /* 0x044fe20000400000 */
[----:B------:R-:W-:-:S04]  /*2cf30*/  FSETP.GT.AND P4, PT, |R5|, 8.50705917302346158658e+37, PT ;  /* 0x7e8000000500780b */ /* 0x000fc80003f84200 */
[----:B------:R0:W-:Y:S04]  /*2cf40*/  STL [R1+0x1a5c], R4 ;  /* 0x001a5c0401007387 */ /* 0x0001e80000100800 */
[----:B0-----:R-:W2:Y:S04]  /*2cf50*/  LDL.LU R4, [R1+0xb4] ;  /* 0x0000b40001047983 */ /* 0x001ea80000300800 */
[----:B------:R0:W-:Y:S04]  /*2cf60*/  STL [R1+0x1a54], R5 ;  /* 0x001a540501007387 */ /* 0x0001e80000100800 */
[----:B0-----:R-:W3:Y:S04]  /*2cf70*/  LDL.LU R5, [R1+0xc4] ;  /* 0x0000c40001057983 */ /* 0x001ee80000300800 */
[----:B------:R0:W-:Y:S04]  /*2cf80*/  @!P6 STL [R1+0xa4], R0 ;  /* 0x0000a4000100e387 */ /* 0x0001e80000100800 */
[----:B0-----:R-:W4:Y:S04]  /*2cf90*/  LDL.LU R0, [R1+0x1a7c] ;  /* 0x001a7c0001007983 */ /* 0x001f280000300800 */
[----:B------:R0:W-:Y:S04]  /*2cfa0*/  @!P6 STL [R1+0xa8], R22 ;  /* 0x0000a8160100e387 */ /* 0x0001e80000100800 */
[----:B0-----:R-:W3:Y:S01]  /*2cfb0*/  LDL.LU R22, [R1+0x1a78] ;  /* 0x001a780001167983 */ /* 0x001ee20000300800 */
[----:B--2---:R-:W-:-:S02]  /*2cfc0*/  @!P6 FMUL R4, R4, 16777216 ;  /* 0x4b8000000404e820 */ /* 0x004fc40000400000 */
[----:B----4-:R-:W-:-:S05]  /*2cfd0*/  @!P6 FMUL R0, R0, 16777216 ;  /* 0x4b8000000000e820 */ /* 0x010fca0000400000 */
[----:B------:R0:W-:Y:S01]  /*2cfe0*/  @!P6 STL [R1+0xac], R0 ;  /* 0x0000ac000100e387 */ /* 0x0001e20000100800 */
[----:B---3--:R-:W-:-:S03]  /*2cff0*/  @!P6 FMUL R22, R22, 16777216 ;  /* 0x4b8000001616e820 */ /* 0x008fc60000400000 */
[----:B0-----:R-:W2:Y:S04]  /*2d000*/  LDL.LU R0, [R1+0x1a74] ;  /* 0x001a740001007983 */ /* 0x001ea80000300800 */
[----:B------:R0:W-:Y:S04]  /*2d010*/  @!P6 STL [R1+0xb0], R22 ;  /* 0x0000b0160100e387 */ /* 0x0001e80000100800 */
[----:B0-----:R-:W3:Y:S04]  /*2d020*/  LDL.LU R22, [R1+0x1a70] ;  /* 0x001a700001167983 */ /* 0x001ee80000300800 */
[----:B------:R0:W-:Y:S04]  /*2d030*/  STL [R1+0x1a60], R4 ;  /* 0x001a600401007387 */ /* 0x0001e80000100800 */
[----:B0-----:R-:W4:Y:S04]  /*2d040*/  LDL.LU R4, [R1+0xac] ;  /* 0x0000ac0001047983 */ /* 0x001f280000300800 */
[----:B----4-:R0:W-:Y:S04]  /*2d050*/  STL [R1+0x1a64], R4 ;  /* 0x001a640401007387 */ /* 0x0101e80000100800 */
[----:B0-----:R-:W4:Y:S01]  /*2d060*/  LDL.LU R4, [R1+0xa8] ;  /* 0x0000a80001047983 */ /* 0x001f220000300800 */
[----:B------:R-:W-:-:S03]  /*2d070*/  @!P6 FMUL R23, R23, 16777216 ;  /* 0x4b8000001717e820 */ /* 0x000fc60000400000 */
[----:B----4-:R0:W-:Y:S04]  /*2d080*/  STL [R1+0x1a68], R4 ;  /* 0x001a680401007387 */ /* 0x0101e80000100800 */
[----:B0-----:R-:W4:Y:S01]  /*2d090*/  LDL.LU R4, [R1+0xa4] ;  /* 0x0000a40001047983 */ /* 0x001f220000300800 */
[----:B------:R-:W-:-:S03]  /*2d0a0*/  @!P6 FMUL R29, R29, 16777216 ;  /* 0x4b8000001d1de820 */ /* 0x000fc60000400000 */
[----:B----4-:R0:W-:Y:S02]  /*2d0b0*/  STL [R1+0x1a6c], R4 ;  /* 0x001a6c0401007387 */ /* 0x0101e40000100800 */
[----:B0-----:R-:W-:Y:S02]  /*2d0c0*/  MOV R4, R23 ;  /* 0x0000001700047202 */ /* 0x001fe40000000f00 */
[----:B------:R0:W1:Y:S02]  /*2d0d0*/  MUFU.RCP R23, R29 ;  /* 0x0000001d00177308 */ /* 0x0000640000001000 */
[----:B0-----:R-:W4:Y:S01]  /*2d0e0*/  LDL.LU R29, [R1+0xb0] ;  /* 0x0000b000011d7983 */ /* 0x001f220000300800 */
[----:B-1----:R-:W-:-:S05]  /*2d0f0*/  FMUL R4, R23, R4 ;  /* 0x0000000417047220 */ /* 0x002fca0000400000 */
        /* <DEDUP_REMOVED lines=11> */
[----:B----4-:R-:W-:Y:S02]  /*2d1b0*/  FMUL R29, R23, R29 ;  /* 0x0000001d171d7220 */ /* 0x010fe40000400000 */
[----:B------:R-:W-:-:S03]  /*2d1c0*/  @!P6 FMUL R0, R0, 16777216 ;  /* 0x4b8000000000e820 */ /* 0x000fc60000400000 */
[----:B------:R2:W-:Y:S01]  /*2d1d0*/  STL [R1+0x1dc], R29 ;  /* 0x0001dc1d01007387 */ /* 0x0005e20000100800 */
[----:B---3--:R-:W-:Y:S02]  /*2d1e0*/  @!P6 FMUL R22, R22, 16777216 ;  /* 0x4b8000001616e820 */ /* 0x008fe40000400000 */
[----:B------:R-:W-:Y:S02]  /*2d1f0*/  FMUL R0, R23, R0 ;  /* 0x0000000017007220 */ /* 0x000fe40000400000 */
        /* <DEDUP_REMOVED lines=10> */
[----:B------:R-:W-:Y:S02]  /*2d2a0*/  FMUL R15, R23, R15 ;  /* 0x0000000f170f7220 */ /* 0x000fe40000400000 */
[----:B------:R-:W-:Y:S02]  /*2d2b0*/  @!P6 FMUL R12, R12, 16777216 ;  /* 0x4b8000000c0ce820 */ /* 0x000fe40000400000 */
[----:B------:R-:W-:Y:S02]  /*2d2c0*/  @!P6 FMUL R26, R26, 16777216 ;  /* 0x4b8000001a1ae820 */ /* 0x000fe40000400000 */
[----:B------:R-:W-:Y:S02]  /*2d2d0*/  @!P6 FMUL R8, R8, 16777216 ;  /* 0x4b8000000808e820 */ /* 0x000fe40000400000 */
[----:B------:R-:W-:Y:S02]  /*2d2e0*/  @!P6 FMUL R14, R14, 16777216 ;  /* 0x4b8000000e0ee820 */ /* 0x000fe40000400000 */
[----:B------:R-:W-:-:S02]  /*2d2f0*/  @!P6 FMUL R18, R18, 16777216 ;  /* 0x4b8000001212e820 */ /* 0x000fc40000400000 */
[----:B------:R-:W-:Y:S02]  /*2d300*/  @!P6 FMUL R3, R3, 16777216 ;  /* 0x4b8000000303e820 */ /* 0x000fe40000400000 */
[----:B------:R-:W-:Y:S02]  /*2d310*/  FMUL R26, R23, R26 ;  /* 0x0000001a171a7220 */ /* 0x000fe40000400000 */
[----:B------:R-:W-:Y:S02]  /*2d320*/  @!P6 FMUL R17, R17, 16777216 ;  /* 0x4b8000001111e820 */ /* 0x000fe40000400000 */
[----:B------:R-:W-:Y:S02]  /*2d330*/  @!P6 FMUL R13, R13, 16777216 ;  /* 0x4b8000000d0de820 */ /* 0x000fe40000400000 */
[----:B------:R-:W-:Y:S02]  /*2d340*/  FMUL R14, R23, R14 ;  /* 0x0000000e170e7220 */ /* 0x000fe40000400000 */
[----:B------:R-:W-:-:S02]  /*2d350*/  @!P6 FMUL R7, R7, 16777216 ;  /* 0x4b8000000707e820 */ /* 0x000fc40000400000 */
[C---:B------:R-:W-:Y:S02]  /*2d360*/  FMUL R18, R23.reuse, R18 ;  /* 0x0000001217127220 */ /* 0x040fe40000400000 */
[----:B------:R-:W-:Y:S02]  /*2d370*/  @!P6 FMUL R6, R6, 16777216 ;  /* 0x4b8000000606e820 */ /* 0x000fe40000400000 */
[----:B------:R-:W-:Y:S02]  /*2d380*/  FMUL R3, R23, R3 ;  /* 0x0000000317037220 */ /* 0x000fe40000400000 */
[----:B------:R-:W-:Y:S02]  /*2d390*/  @!P6 FMUL R27, R27, 16777216 ;  /* 0x4b8000001b1be820 */ /* 0x000fe40000400000 */
[----:B------:R-:W-:Y:S02]  /*2d3a0*/  FMUL R17, R23, R17 ;  /* 0x0000001117117220 */ /* 0x000fe40000400000 */
[----:B------:R-:W-:-:S02]  /*2d3b0*/  @!P6 FMUL R25, R25, 16777216 ;  /* 0x4b8000001919e820 */ /* 0x000fc40000400000 */
[----:B------:R-:W-:Y:S02]  /*2d3c0*/  FMUL R13, R23, R13 ;  /* 0x0000000d170d7220 */ /* 0x000fe40000400000 */
[----:B------:R-:W-:-:S04]  /*2d3d0*/  @!P6 FMUL R21, R21, 16777216 ;  /* 0x4b8000001515e820 */ /* 0x000fc80000400000 */
[C---:B------:R-:W-:Y:S02]  /*2d3e0*/  FMUL R21, R23.reuse, R21 ;  /* 0x0000001517157220 */ /* 0x040fe40000400000 */
[C---:B--2---:R-:W-:Y:S02]  /*2d3f0*/  FMUL R29, R23.reuse, R4 ;  /* 0x00000004171d7220 */ /* 0x044fe40000400000 */
[----:B------:R-:W2:Y:S04]  /*2d400*/  LDL.LU R4, [R1+0x1a5c] ;  /* 0x001a5c0001047983 */ /* 0x000ea80000300800 */
[----:B------:R0:W-:Y:S02]  /*2d410*/  STL [R1+0xac], R29 ;  /* 0x0000ac1d01007387 */ /* 0x0001e40000100800 */
[----:B0-----:R-:W-:-:S02]  /*2d420*/  FMUL R29, R23, R22 ;  /* 0x00000016171d7220 */ /* 0x001fc40000400000 */
[----:B------:R-:W3:Y:S04]  /*2d430*/  LDL.LU R22, [R1+0x1a58] ;  /* 0x001a580001167983 */ /* 0x000ee80000300800 */
[----:B------:R0:W-:Y:S04]  /*2d440*/  STL [R1+0x19bc], R0 ;  /* 0x0019bc0001007387 */ /* 0x0001e80000100800 */
[----:B------:R1:W-:Y:S01]  /*2d450*/  STL [R1+0xb0], R29 ;  /* 0x0000b01d01007387 */ /* 0x0003e20000100800 */
[----:B0-----:R-:W-:-:S03]  /*2d460*/  FMUL R0, R23, R5 ;  /* 0x0000000517007220 */ /* 0x001fc60000400000 */
[----:B------:R-:W2:Y:S04]  /*2d470*/  LDL.LU R5, [R1+0x1a54] ;  /* 0x001a540001057983 */ /* 0x000ea80000300800 */
[----:B------:R0:W-:Y:S01]  /*2d480*/  STL [R1+0x19c0], R0 ;  /* 0x0019c00001007387 */ /* 0x0001e20000100800 */
[C---:B-1----:R-:W-:Y:S02]  /*2d490*/  FMUL R29, R23.reuse, R9 ;  /* 0x00000009171d7220 */ /* 0x042fe40000400000 */
[C---:B0-----:R-:W-:Y:S02]  /*2d4a0*/  FMUL R0, R23.reuse, R2 ;  /* 0x0000000217007220 */ /* 0x041fe40000400000 */
[----:B------:R-:W4:Y:S04]  /*2d4b0*/  LDL.LU R2, [R1+0x1a50] ;  /* 0x001a500001027983 */ /* 0x000f280000300800 */
[----:B------:R0:W-:Y:S01]  /*2d4c0*/  STL [R1+0x19c4], R0 ;  /* 0x0019c40001007387 */ /* 0x0001e20000100800 */
[----:B------:R-:W-:-:S03]  /*2d4d0*/  FMUL R9, R23, R24 ;  /* 0x0000001817097220 */ /* 0x000fc60000400000 */
[----:B------:R-:W-:Y:S01]  /*2d4e0*/  STL [R1+0x9c], R29 ;  /* 0x00009c1d01007387 */ /* 0x000fe20000100800 */
[----:B0-----:R-:W-:-:S05]  /*2d4f0*/  FMUL R0, R23, R28 ;  /* 0x0000001c17007220 */ /* 0x001fca0000400000 */
[----:B------:R0:W-:Y:S04]  /*2d500*/  STL [R1+0x98], R0 ;  /* 0x0000980001007387 */ /* 0x0001e80000100800 */
[----:B------:R1:W-:Y:S01]  /*2d510*/  STL [R1+0x94], R9 ;  /* 0x0000940901007387 */ /* 0x0003e20000100800 */
[C---:B0-----:R-:W-:Y:S02]  /*2d520*/  FMUL R0, R23.reuse, R20 ;  /* 0x0000001417007220 */ /* 0x041fe40000400000 */
[----:B-1----:R-:W-:-:S03]  /*2d530*/  FMUL R9, R23, R19 ;  /* 0x0000001317097220 */ /* 0x002fc60000400000 */
[----:B------:R0:W-:Y:S04]  /*2d540*/  STL [R1+0x19c8], R0 ;  /* 0x0019c80001007387 */ /* 0x0001e80000100800 */
[----:B------:R1:W-:Y:S01]  /*2d550*/  STL [R1+0x84], R9 ;  /* 0x0000840901007387 */ /* 0x0003e20000100800 */
[----:B0-----:R-:W-:-:S05]  /*2d560*/  FMUL R0, R23, R16 ;  /* 0x0000001017007220 */ /* 0x001fca0000400000 */
[----:B------:R0:W-:Y:S01]  /*2d570*/  STL [R1+0x7c], R0 ;  /* 0x00007c0001007387 */ /* 0x0001e20000100800 */
[----:B-1----:R-:W-:-:S03]  /*2d580*/  FMUL R9, R23, R12 ;  /* 0x0000000c17097220 */ /* 0x002fc60000400000 */
[----:B------:R1:W-:Y:S01]  /*2d590*/  STL [R1+0x34], R15 ;  /* 0x0000340f01007387 */ /* 0x0003e20000100800 */
[----:B0-----:R-:W-:-:S05]  /*2d5a0*/  FMUL R0, R23, R11 ;  /* 0x0000000b17007220 */ /* 0x001fca0000400000 */
[----:B------:R0:W-:Y:S01]  /*2d5b0*/  STL [R1+0x19f8], R0 ;  /* 0x0019f80001007387 */ /* 0x0001e20000100800 */
[----:B-1----:R-:W-:-:S03]  /*2d5c0*/  FMUL R15, R23, R7 ;  /* 0x00000007170f7220 */ /* 0x002fc60000400000 */
[----:B------:R-:W-:Y:S01]  /*2d5d0*/  STL [R1+0x2c], R9 ;  /* 0x00002c0901007387 */ /* 0x000fe20000100800 */
[----:B0-----:R-:W-:-:S03]  /*2d5e0*/  FMUL R0, R23, R8 ;  /* 0x0000000817007220 */ /* 0x001fc60000400000 */
[----:B------:R0:W-:Y:S01]  /*2d5f0*/  STL [R1+0x19fc], R26 ;  /* 0x0019fc1a01007387 */ /* 0x0001e20000100800 */
[----:B------:R-:W-:-:S03]  /*2d600*/  FMUL R19, R23, R6 ;  /* 0x0000000617137220 */ /* 0x000fc60000400000 */
[----:B------:R1:W-:Y:S01]  /*2d610*/  STL [R1+0x20], R0 ;  /* 0x0000200001007387 */ /* 0x0003e20000100800 */
[----:B------:R-:W-:-:S03]  /*2d620*/  FMUL R16, R23, R27 ;  /* 0x0000001b17107220 */ /* 0x000fc60000400000 */
[----:B------:R-:W-:Y:S01]  /*2d630*/  STL [R1+0x1a00], R14 ;  /* 0x001a000e01007387 */ /* 0x000fe20000100800 */
[----:B------:R-:W-:-:S03]  /*2d640*/  FMUL R12, R23, R25 ;  /* 0x00000019170c7220 */ /* 0x000fc60000400000 */
[----:B------:R-:W-:Y:S04]  /*2d650*/  STL [R1+0x1a04], R18 ;  /* 0x001a041201007387 */ /* 0x000fe80000100800 */
        /* <DEDUP_REMOVED lines=8> */
[----:B0-----:R-:W2:Y:S01]  /*2d6e0*/  LDL.LU R26, [R1+0x184] ;  /* 0x00018400011a7983 */ /* 0x001ea20000300800 */
[----:B------:R-:W-:-:S03]  /*2d6f0*/  @!P6 FMUL R10, R10, 16777216 ;  /* 0x4b8000000a0ae820 */ /* 0x000fc60000400000 */
[----:B--2---:R0:W-:Y:S04]  /*2d700*/  STL [R1+0x1a44], R26 ;  /* 0x001a441a01007387 */ /* 0x0041e80000100800 */
[----:B------:R-:W2:Y:S01]  /*2d710*/  LDL.LU R20, [R1+0x18c] ;  /* 0x00018c0001147983 */ /* 0x000ea20000300800 */
[----:B------:R-:W-:Y:S01]  /*2d720*/  FMUL R23, R23, R10 ;  /* 0x0000000a17177220 */ /* 0x000fe20000400000 */
[----:B------:R-:W-:Y:S01]  /*2d730*/  FSEL R24, R4, R5, !P5 ;  /* 0x0000000504187208 */ /* 0x000fe20006800000 */
[----:B----4-:R-:W-:Y:S01]  /*2d740*/  @P4 FMUL R2, R2, 0.25 ;  /* 0x3e80000002024820 */ /* 0x010fe20000400000 */
[----:B--2---:R2:W-:Y:S04]  /*2d750*/  STL [R1+0x1a48], R20 ;  /* 0x001a481401007387 */ /* 0x0045e80000100800 */
[----:B-1----:R-:W4:Y:S04]  /*2d760*/  LDL.LU R0, [R1+0x194] ;  /* 0x0001940001007983 */ /* 0x002f280000300800 */
[----:B0-----:R-:W3:Y:S04]  /*2d770*/  LDL R26, [R1+0xd8] ;  /* 0x0000d800011a7983 */ /* 0x001ee80000100800 */
[----:B--2---:R-:W2:Y:S04]  /*2d780*/  LDL R20, [R1+0xe0] ;  /* 0x0000e00001147983 */ /* 0x004ea80000100800 */
[----:B------:R0:W-:Y:S04]  /*2d790*/  STL [R1+0x1a28], R23 ;  /* 0x001a281701007387 */ /* 0x0001e80000100800 */
        /* <DEDUP_REMOVED lines=22> */
[----:B------:R-:W2:Y:S04]  /*2d900*/  LDL.LU R25, [R1+0x198] ;  /* 0x0001980001197983 */ /* 0x000ea80000300800 */
[----:B0-----:R-:W2:Y:S04]  /*2d910*/  LDL.LU R24, [R1+0x19c] ;  /* 0x00019c0001187983 */ /* 0x001ea80000300800 */
[----:B------:R0:W-:Y:S04]  /*2d920*/  STL [R1+0xc8], R2 ;  /* 0x0000c80201007387 */ /* 0x0001e80000100800 */
[----:B0-----:R-:W2:Y:S02]  /*2d930*/  LDL.LU R2, [R1+0x1a4c] ;  /* 0x001a4c0001027983 */ /* 0x001ea40000300800 */
[----:B--2---:R-:W-:-:S05]  /*2d940*/  @P4 FMUL R2, R2, 0.25 ;  /* 0x3e80000002024820 */ /* 0x004fca0000400000 */
[----:B------:R0:W-:Y:S04]  /*2d950*/  STL [R1+0x1a40], R2 ;  /* 0x001a400201007387 */ /* 0x0001e80000100800 */
[----:B0-----:R-:W2:Y:S01]  /*2d960*/  LDL R2, [R1+0xe8] ;  /* 0x0000e80001027983 */ /* 0x001ea20000100800 */
[----:B------:R-:W-:Y:S01]  /*2d970*/  FSETP.GEU.AND P6, PT, |R5|, 1.175494350822287508e-38, PT ;  /* 0x008000000500780b */ /* 0x000fe20003fce200 */
[----:B---3--:R-:W-:Y:S02]  /*2d980*/  @P4 FMUL R26, R26, 0.25 ;  /* 0x3e8000001a1a4820 */ /* 0x008fe40000400000 */
[----:B------:R-:W-:Y:S02]  /*2d990*/  @P4 FMUL R20, R20, 0.25 ;  /* 0x3e80000014144820 */ /* 0x000fe40000400000 */
[----:B--2---:R-:W-:-:S05]  /*2d9a0*/  @P4 FMUL R2, R2, 0.25 ;  /* 0x3e80000002024820 */ /* 0x004fca0000400000 */
[----:B------:R0:W-:Y:S04]  /*2d9b0*/  @P4 STL [R1+0xe8], R2 ;  /* 0x0000e80201004387 */ /* 0x0001e80000100800 */
[----:B0-----:R-:W2:Y:S01]  /*2d9c0*/  LDL R2, [R1+0xc8] ;  /* 0x0000c80001027983 */ /* 0x001ea20000100800 */
[----:B------:R-:W-:-:S03]  /*2d9d0*/  @P4 FMUL R23, R23, 0.25 ;  /* 0x3e80000017174820 */ /* 0x000fc60000400000 */
[----:B------:R-:W-:Y:S04]  /*2d9e0*/  @P4 STL [R1+0xd8], R26 ;  /* 0x0000d81a01004387 */ /* 0x000fe80000100800 */
[----:B------:R-:W-:Y:S04]  /*2d9f0*/  @P4 STL [R1+0xe0], R20 ;  /* 0x0000e01401004387 */ /* 0x000fe80000100800 */
[----:B------:R0:W-:Y:S02]  /*2da00*/  STL [R1+0x1a38], R23 ;  /* 0x001a381701007387 */ /* 0x0001e40000100800 */
[----:B0-----:R-:W-:-:S02]  /*2da10*/  IMAD.MOV.U32 R23, RZ, RZ, R20 ;  /* 0x000000ffff177224 */ /* 0x001fc400078e0014 */
[----:B------:R-:W3:Y:S04]  /*2da20*/  LDL.LU R20, [R1+0x1a48] ;  /* 0x001a480001147983 */ /* 0x000ee80000300800 */
[----:B------:R0:W-:Y:S02]  /*2da30*/  STL [R1+0x1a3c], R23 ;  /* 0x001a3c1701007387 */ /* 0x0001e40000100800 */
[----:B0-----:R-:W-:Y:S02]  /*2da40*/  MOV R23, R26 ;  /* 0x0000001a00177202 */ /* 0x001fe40000000f00 */
[----:B------:R-:W3:Y:S01]  /*2da50*/  LDL.LU R26, [R1+0x1a44] ;  /* 0x001a4400011a7983 */ /* 0x000ee20000300800 */
[----:B--2---:R-:W-:-:S05]  /*2da60*/  @!P6 FMUL R2, R2, 16777216 ;  /* 0x4b8000000202e820 */ /* 0x004fca0000400000 */
[----:B------:R0:W-:Y:S04]  /*2da70*/  @!P6 STL [R1+0xc8], R2 ;  /* 0x0000c8020100e387 */ /* 0x0001e80000100800 */
[----:B0-----:R-:W2:Y:S01]  /*2da80*/  LDL.LU R2, [R1+0x1a40] ;  /* 0x001a400001027983 */ /* 0x001ea20000300800 */
[----:B------:R-:W-:Y:S02]  /*2da90*/  @!P6 FMUL R23, R23, 16777216 ;  /* 0x4b8000001717e820 */ /* 0x000fe40000400000 */
[----:B--2---:R-:W-:-:S05]  /*2daa0*/  @!P6 FMUL R2, R2, 16777216 ;  /* 0x4b8000000202e820 */ /* 0x004fca0000400000 */
[----:B------:R0:W-:Y:S04]  /*2dab0*/  STL [R1+0x1a30], R2 ;  /* 0x001a300201007387 */ /* 0x0001e80000100800 */
[----:B0-----:R-:W2:Y:S04]  /*2dac0*/  LDL R2, [R1+0xe8] ;  /* 0x0000e80001027983 */ /* 0x001ea80000100800 */
[----:B------:R0:W-:Y:S04]  /*2dad0*/  @!P6 STL [R1+0xd8], R23 ;  /* 0x0000d8170100e387 */ /* 0x0001e80000100800 */
[----:B0-----:R-:W3:Y:S01]  /*2dae0*/  LDL.LU R23, [R1+0x1a3c] ;  /* 0x001a3c0001177983 */ /* 0x001ee20000300800 */
[----:B--2---:R-:W-:-:S02]  /*2daf0*/  @!P6 FMUL R2, R2, 16777216 ;  /* 0x4b8000000202e820 */ /* 0x004fc40000400000 */
[----:B---3--:R-:W-:-:S05]  /*2db00*/  @!P6 FMUL R23, R23, 16777216 ;  /* 0x4b8000001717e820 */ /* 0x008fca0000400000 */
[----:B------:R0:W-:Y:S04]  /*2db10*/  @!P6 STL [R1+0xe0], R23 ;  /* 0x0000e0170100e387 */ /* 0x0001e80000100800 */
[----:B0-----:R-:W2:Y:S04]  /*2db20*/  LDL.LU R23, [R1+0x1a38] ;  /* 0x001a380001177983 */ /* 0x001ea80000300800 */
[----:B------:R0:W-:Y:S04]  /*2db30*/  @!P6 STL [R1+0xe8], R2 ;  /* 0x0000e8020100e387 */ /* 0x0001e80000100800 */
[----:B0-----:R-:W3:Y:S01]  /*2db40*/  LDL.LU R2, [R1+0xc8] ;  /* 0x0000c80001027983 */ /* 0x001ee20000300800 */
[----:B------:R-:W-:-:S02]  /*2db50*/  @P4 FMUL R22, R22, 0.25 ;  /* 0x3e80000016164820 */ /* 0x000fc40000400000 */
[----:B------:R-:W-:Y:S02]  /*2db60*/  @P4 FMUL R5, R5, 0.25 ;  /* 0x3e80000005054820 */ /* 0x000fe40000400000 */
[----:B------:R-:W-:Y:S02]  /*2db70*/  @!P6 FMUL R22, R22, 16777216 ;  /* 0x4b8000001616e820 */ /* 0x000fe40000400000 */
[----:B------:R-:W-:Y:S01]  /*2db80*/  @!P6 FMUL R5, R5, 16777216 ;  /* 0x4b8000000505e820 */ /* 0x000fe20000400000 */
[----:B---3--:R0:W-:Y:S02]  /*2db90*/  STL [R1+0x1a34], R2 ;  /* 0x001a340201007387 */ /* 0x0081e40000100800 */
[----:B0-----:R-:W-:Y:S02]  /*2dba0*/  MOV R2, R22 ;  /* 0x0000001600027202 */ /* 0x001fe40000000f00 */
[----:B------:R-:W0:Y:S01]  /*2dbb0*/  MUFU.RCP R22, R5 ;  /* 0x0000000500167308 */ /* 0x000e220000001000 */
[----:B--2---:R-:W-:-:S05]  /*2dbc0*/  @!P6 FMUL R23, R23, 16777216 ;  /* 0x4b8000001717e820 */ /* 0x004fca0000400000 */
[----:B------:R1:W-:Y:S01]  /*2dbd0*/  STL [R1+0x1a2c], R23 ;  /* 0x001a2c1701007387 */ /* 0x0003e20000100800 */
[----:B0-----:R-:W-:-:S03]  /*2dbe0*/  FMUL R2, R22, R2 ;  /* 0x0000000216027220 */ /* 0x001fc60000400000 */
[----:B-1----:R-:W2:Y:S04]  /*2dbf0*/  LDL.LU R23, [R1+0xd8] ;  /* 0x0000d80001177983 */ /* 0x002ea80000300800 */
[----:B------:R-:W3:Y:S04]  /*2dc00*/  LDL.LU R5, [R1+0xe8] ;  /* 0x0000e80001057983 */ /* 0x000ee80000300800 */
[----:B------:R0:W-:Y:S04]  /*2dc10*/  STL [R1+0x50], R2 ;  /* 0x0000500201007387 */ /* 0x0001e80000100800 */
[----:B0-----:R-:W2:Y:S02]  /*2dc20*/  LDL.LU R2, [R1+0x1a34] ;  /* 0x001a340001027983 */ /* 0x001ea40000300800 */
[----:B--2---:R-:W-:-:S05]  /*2dc30*/  FMUL R2, R22, R2 ;  /* 0x0000000216027220 */ /* 0x004fca0000400000 */
[----:B------:R0:W-:Y:S04]  /*2dc40*/  STL [R1+0x4c], R2 ;  /* 0x00004c0201007387 */ /* 0x0001e80000100800 */
[----:B0-----:R-:W2:Y:S01]  /*2dc50*/  LDL.LU R2, [R1+0x1a30] ;  /* 0x001a300001027983 */ /* 0x001ea20000300800 */
[C---:B------:R-:W-:Y:S02]  /*2dc60*/  FMUL R23, R22.reuse, R23 ;  /* 0x0000001716177220 */ /* 0x040fe40000400000 */
[----:B--2---:R-:W-:-:S05]  /*2dc70*/  FMUL R2, R22, R2 ;  /* 0x0000000216027220 */ /* 0x004fca0000400000 */
[----:B------:R0:W-:Y:S04]  /*2dc80*/  STL [R1+0x19cc], R2 ;  /* 0x0019cc0201007387 */ /* 0x0001e80000100800 */
[----:B0-----:R-:W2:Y:S04]  /*2dc90*/  LDL.LU R2, [R1+0xe0] ;  /* 0x0000e00001027983 */ /* 0x001ea80000300800 */
[----:B------:R0:W-:Y:S04]  /*2dca0*/  STL [R1+0x44], R23 ;  /* 0x0000441701007387 */ /* 0x0001e80000100800 */
[----:B0-----:R-:W4:Y:S01]  /*2dcb0*/  LDL.LU R23, [R1+0x1a2c] ;  /* 0x001a2c0001177983 */ /* 0x001f220000300800 */
[----:B------:R-:W-:-:S02]  /*2dcc0*/  @P4 FMUL R21, R21, 0.25 ;  /* 0x3e80000015154820 */ /* 0x000fc40000400000 */
[----:B------:R-:W-:Y:S02]  /*2dcd0*/  @P4 FMUL R12, R12, 0.25 ;  /* 0x3e8000000c0c4820 */ /* 0x000fe40000400000 */
[----:B---3--:R-:W-:Y:S02]  /*2dce0*/  FMUL R5, R22, R5 ;  /* 0x0000000516057220 */ /* 0x008fe40000400000 */
[----:B------:R-:W-:Y:S02]  /*2dcf0*/  @!P6 FMUL R21, R21, 16777216 ;  /* 0x4b8000001515e820 */ /* 0x000fe40000400000 */
[----:B------:R-:W-:Y:S02]  /*2dd00*/  @P4 FMUL R16, R16, 0.25 ;  /* 0x3e80000010104820 */ /* 0x000fe40000400000 */
[----:B------:R-:W-:Y:S02]  /*2dd10*/  @!P6 FMUL R12, R12, 16777216 ;  /* 0x4b8000000c0ce820 */ /* 0x000fe40000400000 */
[----:B------:R-:W-:-:S02]  /*2dd20*/  @!P6 FMUL R16, R16, 16777216 ;  /* 0x4b8000001010e820 */ /* 0x000fc40000400000 */
[----:B--2---:R-:W-:-:S05]  /*2dd30*/  FMUL R2, R22, R2 ;  /* 0x0000000216027220 */ /* 0x004fca0000400000 */
[----:B------:R4:W-:Y:S02]  /*2dd40*/  STL [R1+0x40], R2 ;  /* 0x0000400201007387 */ /* 0x0009e40000100800 */
[C---:B----4-:R-:W-:Y:S02]  /*2dd50*/  FMUL R2, R22.reuse, R23 ;  /* 0x0000001716027220 */ /* 0x050fe40000400000 */
[----:B------:R-:W2:Y:S04]  /*2dd60*/  LDL.LU R23, [R1+0x1a28] ;  /* 0x001a280001177983 */ /* 0x000ea80000300800 */
[----:B------:R0:W-:Y:S02]  /*2dd70*/  STL [R1+0x3c], R5 ;  /* 0x00003c0501007387 */ /* 0x0001e40000100800 */
[----:B0-----:R-:W-:-:S02]  /*2dd80*/  FMUL R5, R22, R21 ;  /* 0x0000001516057220 */ /* 0x001fc40000400000 */
[----:B------:R-:W3:Y:S04]  /*2dd90*/  LDL.LU R21, [R1+0x1a24] ;  /* 0x001a240001157983 */ /* 0x000ee80000300800 */
[----:B------:R0:W-:Y:S02]  /*2dda0*/  STL [R1+0x38], R2 ;  /* 0x0000380201007387 */ /* 0x0001e40000100800 */
[C---:B0-----:R-:W-:Y:S02]  /*2ddb0*/  FMUL R2, R22.reuse, R12 ;  /* 0x0000000c16027220 */ /* 0x041fe40000400000 */
[----:B------:R-:W2:Y:S04]  /*2ddc0*/  LDL.LU R12, [R1+0x1a20] ;  /* 0x001a2000010c7983 */ /* 0x000ea80000300800 */
[----:B------:R0:W-:Y:S02]  /*2ddd0*/  STL [R1+0x30], R5 ;  /* 0x0000300501007387 */ /* 0x0001e40000100800 */
[----:B0-----:R-:W-:-:S02]  /*2dde0*/  FMUL R5, R22, R16 ;  /* 0x0000001016057220 */ /* 0x001fc40000400000 */
[----:B------:R-:W3:Y:S01]  /*2ddf0*/  LDL.LU R16, [R1+0x1a1c] ;  /* 0x001a1c0001107983 */ /* 0x000ee20000300800 */
[----:B------:R-:W-:Y:S02]  /*2de00*/  @P4 FMUL R19, R19, 0.25 ;  /* 0x3e80000013134820 */ /* 0x000fe40000400000 */
[----:B------:R-:W-:Y:S02]  /*2de10*/  @P4 FMUL R15, R15, 0.25 ;  /* 0x3e8000000f0f4820 */ /* 0x000fe40000400000 */
[----:B------:R-:W-:Y:S02]  /*2de20*/  @!P6 FMUL R19, R19, 16777216 ;  /* 0x4b8000001313e820 */ /* 0x000fe40000400000 */
[----:B------:R-:W-:Y:S01]  /*2de30*/  @P4 FMUL R13, R13, 0.25 ;  /* 0x3e8000000d0d4820 */ /* 0x000fe20000400000 */
[----:B------:R0:W-:Y:S01]  /*2de40*/  STL [R1+0x24], R2 ;  /* 0x0000240201007387 */ /* 0x0001e20000100800 */
[----:B------:R-:W-:Y:S02]  /*2de50*/  @!P6 FMUL R15, R15, 16777216 ;  /* 0x4b8000000f0fe820 */ /* 0x000fe40000400000 */
[----:B------:R-:W-:-:S02]  /*2de60*/  @P4 FMUL R17, R17, 0.25 ;  /* 0x3e80000011114820 */ /* 0x000fc40000400000 */
[----:B------:R-:W-:Y:S02]  /*2de70*/  @!P6 FMUL R13, R13, 16777216 ;  /* 0x4b8000000d0de820 */ /* 0x000fe40000400000 */
[----:B------:R-:W-:Y:S02]  /*2de80*/  @P4 FMUL R3, R3, 0.25 ;  /* 0x3e80000003034820 */ /* 0x000fe40000400000 */
[----:B0-----:R-:W-:Y:S02]  /*2de90*/  FMUL R2, R22, R19 ;  /* 0x0000001316027220 */ /* 0x001fe40000400000 */
[----:B------:R-:W4:Y:S01]  /*2dea0*/  LDL.LU R19, [R1+0x1a18] ;  /* 0x001a180001137983 */ /* 0x000f220000300800 */
[----:B------:R-:W-:-:S03]  /*2deb0*/  @!P6 FMUL R17, R17, 16777216 ;  /* 0x4b8000001111e820 */ /* 0x000fc60000400000 */
[----:B------:R0:W-:Y:S01]  /*2dec0*/  STL [R1+0x18], R5 ;  /* 0x0000180501007387 */ /* 0x0001e20000100800 */
[----:B------:R-:W-:Y:S02]  /*2ded0*/  @P4 FMUL R18, R18, 0.25 ;  /* 0x3e80000012124820 */ /* 0x000fe40000400000 */
[----:B------:R-:W-:Y:S02]  /*2dee0*/  @!P6 FMUL R3, R3, 16777216 ;  /* 0x4b8000000303e820 */ /* 0x000fe40000400000 */
[----:B0-----:R-:W-:Y:S02]  /*2def0*/  FMUL R5, R22, R15 ;  /* 0x0000000f16057220 */ /* 0x001fe40000400000 */
[----:B------:R-:W4:Y:S04]  /*2df00*/  LDL.LU R15, [R1+0x1a14] ;  /* 0x001a1400010f7983 */ /* 0x000f280000300800 */
[----:B------:R0:W-:Y:S01]  /*2df10*/  STL [R1+0x1c], R2 ;  /* 0x00001c0201007387 */ /* 0x0001e20000100800 */
[----:B------:R-:W-:-:S02]  /*2df20*/  @P4 FMUL R14, R14, 0.25 ;  /* 0x3e8000000e0e4820 */ /* 0x000fc40000400000 */
[----:B------:R-:W-:Y:S02]  /*2df30*/  @!P6 FMUL R18, R18, 16777216 ;  /* 0x4b8000001212e820 */ /* 0x000fe40000400000 */
[----:B0-----:R-:W-:Y:S02]  /*2df40*/  FMUL R2, R22, R13 ;  /* 0x0000000d16027220 */ /* 0x001fe40000400000 */
[----:B------:R-:W4:Y:S04]  /*2df50*/  LDL.LU R13, [R1+0x1a10] ;  /* 0x001a1000010d7983 */ /* 0x000f280000300800 */
[----:B------:R0:W-:Y:S01]  /*2df60*/  STL [R1+0x14], R5 ;  /* 0x0000140501007387 */ /* 0x0001e20000100800 */
[----:B------:R-:W-:Y:S02]  /*2df70*/  @P4 FMUL R4, R4, 0.25 ;  /* 0x3e80000004044820 */ /* 0x000fe40000400000 */
[----:B------:R-:W-:-:S02]  /*2df80*/  @P4 FMUL R25, R25, 0.25 ;  /* 0x3e80000019194820 */ /* 0x000fc40000400000 */
[----:B------:R-:W-:Y:S02]  /*2df90*/  @P4 FMUL R8, R8, 0.25 ;  /* 0x3e80000008084820 */ /* 0x000fe40000400000 */
[----:B0-----:R-:W-:Y:S02]  /*2dfa0*/  FMUL R5, R22, R17 ;  /* 0x0000001116057220 */ /* 0x001fe40000400000 */
[----:B------:R-:W4:Y:S01]  /*2dfb0*/  LDL.LU R17, [R1+0x1a0c] ;  /* 0x001a0c0001117983 */ /* 0x000f220000300800 */
[----:B------:R-:W-:-:S03]  /*2dfc0*/  @P4 FMUL R24, R24, 0.25 ;  /* 0x3e80000018184820 */ /* 0x000fc60000400000 */
[----:B------:R0:W-:Y:S01]  /*2dfd0*/  STL [R1+0x10], R2 ;  /* 0x0000100201007387 */ /* 0x0001e20000100800 */
[----:B------:R-:W-:Y:S02]  /*2dfe0*/  @!P6 FMUL R14, R14, 16777216 ;  /* 0x4b8000000e0ee820 */ /* 0x000fe40000400000 */
[----:B------:R-:W-:Y:S02]  /*2dff0*/  @P4 FMUL R26, R26, 0.25 ;  /* 0x3e8000001a1a4820 */ /* 0x000fe40000400000 */
[----:B------:R-:W-:Y:S02]  /*2e000*/  @P4 FMUL R28, R28, 0.25 ;  /* 0x3e8000001c1c4820 */ /* 0x000fe40000400000 */
[----:B0-----:R-:W-:Y:S02]  /*2e010*/  FMUL R2, R22, R3 ;  /* 0x0000000316027220 */ /* 0x001fe40000400000 */
[----:B------:R-:W4:Y:S01]  /*2e020*/  LDL.LU R3, [R1+0x1a08] ;  /* 0x001a080001037983 */ /* 0x000f220000300800 */
[----:B------:R-:W-:-:S03]  /*2e030*/  @P4 FMUL R29, R29, 0.25 ;  /* 0x3e8000001d1d4820 */ /* 0x000fc60000400000 */
[----:B------:R0:W-:Y:S01]  /*2e040*/  STL [R1+0x8], R5 ;  /* 0x0000080501007387 */ /* 0x0001e20000100800 */
[----:B------:R-:W-:Y:S02]  /*2e050*/  @P4 FMUL R27, R27, 0.25 ;  /* 0x3e8000001b1b4820 */ /* 0x000fe40000400000 */
[----:B------:R-:W-:Y:S02]  /*2e060*/  @P4 FMUL R10, R10, 0.25 ;  /* 0x3e8000000a0a4820 */ /* 0x000fe40000400000 */
[----:B------:R-:W-:Y:S02]  /*2e070*/  @P4 FMUL R6, R6, 0.25 ;  /* 0x3e80000006064820 */ /* 0x000fe40000400000 */
[----:B------:R-:W-:Y:S02]  /*2e080*/  @P4 FMUL R7, R7, 0.25 ;  /* 0x3e80000007074820 */ /* 0x000fe40000400000 */
[----:B------:R-:W-:Y:S02]  /*2e090*/  @P4 FMUL R11, R11, 0.25 ;  /* 0x3e8000000b0b4820 */ /* 0x000fe40000400000 */
[----:B0-----:R-:W-:-:S02]  /*2e0a0*/  FMUL R5, R22, R18 ;  /* 0x0000001216057220 */ /* 0x001fc40000400000 */
[----:B------:R-:W-:Y:S01]  /*2e0b0*/  @P4 FMUL R9, R9, 0.25 ;  /* 0x3e80000009094820 */ /* 0x000fe20000400000 */
[----:B------:R-:W4:Y:S01]  /*2e0c0*/  LDL.LU R18, [R1+0x1a04] ;  /* 0x001a040001127983 */ /* 0x000f220000300800 */
[----:B------:R-:W-:Y:S02]  /*2e0d0*/  @P4 FMUL R20, R20, 0.25 ;  /* 0x3e80000014144820 */ /* 0x000fe40000400000 */
[----:B------:R-:W-:Y:S01]  /*2e0e0*/  @P4 FMUL R0, R0, 0.25 ;  /* 0x3e80000000004820 */ /* 0x000fe20000400000 */
[----:B------:R0:W-:Y:S01]  /*2e0f0*/  STL [R1+0xc], R2 ;  /* 0x00000c0201007387 */ /* 0x0001e20000100800 */
[----:B------:R-:W-:Y:S02]  /*2e100*/  @!P6 FMUL R4, R4, 16777216 ;  /* 0x4b8000000404e820 */ /* 0x000fe40000400000 */
[----:B------:R-:W-:Y:S02]  /*2e110*/  @!P6 FMUL R25, R25, 16777216 ;  /* 0x4b8000001919e820 */ /* 0x000fe40000400000 */
[----:B------:R-:W-:-:S02]  /*2e120*/  @!P6 FMUL R8, R8, 16777216 ;  /* 0x4b8000000808e820 */ /* 0x000fc40000400000 */
[----:B------:R-:W-:Y:S02]  /*2e130*/  @!P6 FMUL R24, R24, 16777216 ;  /* 0x4b8000001818e820 */ /* 0x000fe40000400000 */
[----:B------:R-:W-:Y:S02]  /*2e140*/  @!P6 FMUL R26, R26, 16777216 ;  /* 0x4b8000001a1ae820 */ /* 0x000fe40000400000 */
[----:B0-----:R-:W-:Y:S02]  /*2e150*/  FMUL R2, R22, R14 ;  /* 0x0000000e16027220 */ /* 0x001fe40000400000 */
[----:B------:R-:W-:Y:S01]  /*2e160*/  @!P6 FMUL R28, R28, 16777216 ;  /* 0x4b8000001c1ce820 */ /* 0x000fe20000400000 */
[----:B------:R-:W4:Y:S01]  /*2e170*/  LDL.LU R14, [R1+0x1a00] ;  /* 0x001a0000010e7983 */ /* 0x000f220000300800 */
        /* <DEDUP_REMOVED lines=8> */
[----:B------:R-:W-:Y:S01]  /*2e200*/  @!P6 FMUL R0, R0, 16777216 ;  /* 0x4b8000000000e820 */ /* 0x000fe20000400000 */
[----:B------:R-:W-:Y:S01]  /*2e210*/  STL [R1+0x4], R5 ;  /* 0x0000040501007387 */ /* 0x000fe20000100800 */
[C---:B------:R-:W-:Y:S02]  /*2e220*/  FMUL R4, R22.reuse, R4 ;  /* 0x0000000416047220 */ /* 0x040fe40000400000 */
[C---:B------:R-:W-:Y:S01]  /*2e230*/  FMUL R25, R22.reuse, R25 ;  /* 0x0000001916197220 */ /* 0x040fe20000400000 */
[----:B------:R0:W-:Y:S01]  /*2e240*/  STL [R1], R2 ;  /* 0x0000000201007387 */ /* 0x0001e20000100800 */
[C---:B------:R-:W-:Y:S02]  /*2e250*/  FMUL R8, R22.reuse, R8 ;  /* 0x0000000816087220 */ /* 0x040fe40000400000 */
[C---:B------:R-:W-:Y:S02]  /*2e260*/  FMUL R24, R22.reuse, R24 ;  /* 0x0000001816187220 */ /* 0x040fe40000400000 */
[----:B------:R-:W-:-:S02]  /*2e270*/  FMUL R28, R22, R28 ;  /* 0x0000001c161c7220 */ /* 0x000fc40000400000 */
[C---:B------:R-:W-:Y:S02]  /*2e280*/  FMUL R29, R22.reuse, R29 ;  /* 0x0000001d161d7220 */ /* 0x040fe40000400000 */
[C---:B------:R-:W-:Y:S01]  /*2e290*/  FMUL R27, R22.reuse, R27 ;  /* 0x0000001b161b7220 */ /* 0x040fe20000400000 */
[----:B0-----:R-:W4:Y:S01]  /*2e2a0*/  LDL.LU R2, [R1+0x34] ;  /* 0x0000340001027983 */ /* 0x001f220000300800 */
[C---:B------:R-:W-:Y:S02]  /*2e2b0*/  FMUL R10, R22.reuse, R10 ;  /* 0x0000000a160a7220 */ /* 0x040fe40000400000 */
[C---:B------:R-:W-:Y:S02]  /*2e2c0*/  FMUL R6, R22.reuse, R6 ;  /* 0x0000000616067220 */ /* 0x040fe40000400000 */
[C---:B------:R-:W-:Y:S02]  /*2e2d0*/  FMUL R7, R22.reuse, R7 ;  /* 0x0000000716077220 */ /* 0x040fe40000400000 */
[----:B------:R-:W-:-:S02]  /*2e2e0*/  FMUL R11, R22, R11 ;  /* 0x0000000b160b7220 */ /* 0x000fc40000400000 */
[C---:B------:R-:W-:Y:S02]  /*2e2f0*/  FMUL R9, R22.reuse, R9 ;  /* 0x0000000916097220 */ /* 0x040fe40000400000 */
[C---:B------:R-:W-:Y:S02]  /*2e300*/  FMUL R5, R22.reuse, R26 ;  /* 0x0000001a16057220 */ /* 0x040fe40000400000 */
[C---:B------:R-:W-:Y:S01]  /*2e310*/  FMUL R20, R22.reuse, R20 ;  /* 0x0000001416147220 */ /* 0x040fe20000400000 */
[----:B------:R-:W4:Y:S01]  /*2e320*/  LDL.LU R26, [R1+0x19fc] ;  /* 0x0019fc00011a7983 */ /* 0x000f220000300800 */
[----:B------:R-:W-:Y:S01]  /*2e330*/  FMUL R22, R22, R0 ;  /* 0x0000000016167220 */ /* 0x000fe20000400000 */
[----:B------:R-:W-:Y:S02]  /*2e340*/  F2FP.BF16.PACK_AB R4, R4, R25 ;  /* 0x000000190404723e */ /* 0x000fe400000010ff */
[----:B------:R-:W4:Y:S01]  /*2e350*/  LDL.LU R0, [R1+0x19f8] ;  /* 0x0019f80001007983 */ /* 0x000f220000300800 */
[----:B------:R-:W-:-:S03]  /*2e360*/  F2FP.BF16.PACK_AB R8, R8, R24 ;  /* 0x000000180808723e */ /* 0x000fc600000010ff */
[----:B------:R-:W4:Y:S04]  /*2e370*/  LDL.LU R25, [R1+0x20] ;  /* 0x0000200001197983 */ /* 0x000f280000300800 */
[----:B------:R-:W4:Y:S01]  /*2e380*/  LDL.LU R24, [R1+0x2c] ;  /* 0x00002c0001187983 */ /* 0x000f220000300800 */
[----:B--2---:R-:W-:-:S03]  /*2e390*/  F2FP.BF16.PACK_AB R12, R12, R23 ;  /* 0x000000170c0c723e */ /* 0x004fc600000010ff */
[----:B------:R-:W2:Y:S01]  /*2e3a0*/  LDL.LU R23, [R1] ;  /* 0x0000000001177983 */ /* 0x000ea20000300800 */
[----:B---3--:R-:W-:-:S03]  /*2e3b0*/  F2FP.BF16.PACK_AB R16, R16, R21 ;  /* 0x000000151010723e */ /* 0x008fc600000010ff */
[----:B------:R-:W3:Y:S01]  /*2e3c0*/  LDL.LU R21, [R1+0x27c] ;  /* 0x00027c0001157983 */ /* 0x000ee20000300800 */
[----:B------:R-:W-:-:S03]  /*2e3d0*/  F2FP.BF16.PACK_AB R5, R5, R22 ;  /* 0x000000160505723e */ /* 0x000fc600000010ff */
[----:B------:R-:W0:Y:S01]  /*2e3e0*/  S2R R22, SR_TID.X ;  /* 0x0000000000167919 */ /* 0x000e220000002100 */
[----:B------:R-:W-:Y:S02]  /*2e3f0*/  F2FP.BF16.PACK_AB R9, R9, R20 ;  /* 0x000000140909723e */ /* 0x000fe400000010ff */
[----:B------:R-:W-:Y:S02]  /*2e400*/  F2FP.BF16.PACK_AB R10, R10, R7 ;  /* 0x000000070a0a723e */ /* 0x000fe400000010ff */
[----:B------:R-:W-:Y:S02]  /*2e410*/  F2FP.BF16.PACK_AB R7, R28, R27 ;  /* 0x0000001b1c07723e */ /* 0x000fe400000010ff */
[----:B------:R-:W3:Y:S01]  /*2e420*/  LDL.LU R28, [R1+0x5c] ;  /* 0x00005c00011c7983 */ /* 0x000ee20000300800 */
[----:B------:R-:W-:Y:S02]  /*2e430*/  F2FP.BF16.PACK_AB R6, R6, R11 ;  /* 0x0000000b0606723e */ /* 0x000fe400000010ff */
[----:B----4-:R-:W-:Y:S01]  /*2e440*/  F2FP.BF16.PACK_AB R13, R13, R19 ;  /* 0x000000130d0d723e */ /* 0x010fe200000010ff */
[----:B0-----:R-:W-:-:S05]  /*2e450*/  IMAD.SHL.U32 R19, R22, 0x4, RZ ;  /* 0x0000000416137824 */ /* 0x001fca00078e00ff */
[----:B------:R-:W-:Y:S02]  /*2e460*/  LOP3.LUT R20, R19, 0x70, RZ, 0xc0, !PT ;  /* 0x0000007013147812 */ /* 0x000fe400078ec0ff */
[----:B------:R-:W-:Y:S02]  /*2e470*/  F2FP.BF16.PACK_AB R17, R17, R15 ;  /* 0x0000000f1111723e */ /* 0x000fe400000010ff */
[----:B------:R-:W-:Y:S02]  /*2e480*/  F2FP.BF16.PACK_AB R14, R14, R3 ;  /* 0x000000030e0e723e */ /* 0x000fe400000010ff */
[----:B------:R-:W-:Y:S02]  /*2e490*/  F2FP.BF16.PACK_AB R18, R26, R18 ;  /* 0x000000121a12723e */ /* 0x000fe400000010ff */
[----:B------:R-:W4:Y:S01]  /*2e4a0*/  LDL.LU R26, [R1+0x54] ;  /* 0x00005400011a7983 */ /* 0x000f220000300800 */
[----:B------:R-:W-:Y:S02]  /*2e4b0*/  F2FP.BF16.PACK_AB R19, R2, R0 ;  /* 0x000000000213723e */ /* 0x000fe400000010ff */
[----:B------:R-:W-:-:S02]  /*2e4c0*/  F2FP.BF16.PACK_AB R15, R24, R25 ;  /* 0x00000019180f723e */ /* 0x000fc400000010ff */
[----:B--2---:R-:W-:Y:S02]  /*2e4d0*/  F2FP.BF16.PACK_AB R11, R23, R29 ;  /* 0x0000001d170b723e */ /* 0x004fe400000010ff */
[----:B---3--:R-:W-:Y:S02]  /*2e4e0*/  LOP3.LUT R3, R21, R20, RZ, 0x3c, !PT ;  /* 0x0000001415037212 */ /* 0x008fe400078e3cff */
[----:B------:R-:W2:Y:S04]  /*2e4f0*/  LDL.LU R20, [R1+0x60] ;  /* 0x0000600001147983 */ /* 0x000ea80000300800 */
[----:B------:R-:W2:Y:S04]  /*2e500*/  LDL.LU R22, [R1+0x58] ;  /* 0x0000580001167983 */ /* 0x000ea80000300800 */
[----:B------:R-:W3:Y:S04]  /*2e510*/  LDL.LU R21, [R1+0x1b4] ;  /* 0x0001b40001157983 */ /* 0x000ee80000300800 */
[----:B------:R-:W3:Y:S04]  /*2e520*/  LDL R23, [R1+0x1ac] ;  /* 0x0001ac0001177983 */ /* 0x000ee80000100800 */
[----:B------:R-:W2:Y:S04]  /*2e530*/  LDL.LU R24, [R1+0x1b8] ;  /* 0x0001b80001187983 */ /* 0x000ea80000300800 */
[----:B------:R-:W2:Y:S04]  /*2e540*/  LDL.LU R25, [R1+0x1b0] ;  /* 0x0001b00001197983 */ /* 0x000ea80000300800 */
[----:B------:R-:W2:Y:S04]  /*2e550*/  LDL.LU R0, [R1+0x1a0] ;  /* 0x0001a00001007983 */ /* 0x000ea80000300800 */
[----:B--2---:R0:W-:Y:S04]  /*2e560*/  STL [R1+0x19d4], R0 ;  /* 0x0019d40001007387 */ /* 0x0041e80000100800 */
[----:B0-----:R-:W2:Y:S04]  /*2e570*/  LDL.LU R0, [R1+0x1a4] ;  /* 0x0001a40001007983 */ /* 0x001ea80000300800 */
        /* <DEDUP_REMOVED lines=16> */
[----:B------:R-:W2:Y:S04]  /*2e680*/  LDL.LU R2, [R1+0x1f8] ;  /* 0x0001f80001027983 */ /* 0x000ea80000300800 */
[----:B------:R-:W-:Y:S04]  /*2e690*/  STS.128 [R3], R4 ;  /* 0x0000000403007388 */ /* 0x000fe80000000c00 */
[----:B------:R-:W-:Y:S04]  /*2e6a0*/  STS.128 [R3+0x200], R8 ;  /* 0x0002000803007388 */ /* 0x000fe80000000c00 */
[----:B------:R-:W-:Y:S04]  /*2e6b0*/  STS.128 [R3+0x80], R12 ;  /* 0x0000800c03007388 */ /* 0x000fe80000000c00 */
[----:B--2---:R0:W-:Y:S04]  /*2e6c0*/  STL [R1+0x19d0], R2 ;  /* 0x0019d00201007387 */ /* 0x0041e80000100800 */
        /* <DEDUP_REMOVED lines=9> */
[----:B------:R-:W-:-:S03]  /*2e760*/  F2FP.BF16.PACK_AB R8, R20, R22 ;  /* 0x000000161408723e */ /* 0x000fc600000010ff */
[----:B------:R-:W2:Y:S04]  /*2e770*/  LDL.LU R15, [R1+0x1e0] ;  /* 0x0001e000010f7983 */ /* 0x000ea80000300800 */
[----:B------:R0:W-:Y:S01]  /*2e780*/  STS.128 [R3+0x280], R16 ;  /* 0x0002801003007388 */ /* 0x0001e20000000c00 */
[----:B---3--:R-:W-:Y:S02]  /*2e790*/  F2FP.BF16.PACK_AB R12, R21, R23 ;  /* 0x00000017150c723e */ /* 0x008fe400000010ff */
[----:B----4-:R-:W-:Y:S01]  /*2e7a0*/  F2FP.BF16.PACK_AB R4, R28, R26 ;  /* 0x0000001a1c04723e */ /* 0x010fe200000010ff */
[----:B0-----:R-:W3:Y:S01]  /*2e7b0*/  LDL.LU R17, [R1+0x1c0] ;  /* 0x0001c00001117983 */ /* 0x001ee20000300800 */
[----:B------:R-:W-:-:S03]  /*2e7c0*/  F2FP.BF16.PACK_AB R16, R24, R25 ;  /* 0x000000191810723e */ /* 0x000fc600000010ff */
        /* <DEDUP_REMOVED lines=11> */
[----:B------:R-:W3:Y:S01]  /*2e880*/  LDL R28, [R1+0x278] ;  /* 0x00027800011c7983 */ /* 0x000ee20000100800 */
[----:B--2---:R-:W-:-:S03]  /*2e890*/  F2FP.BF16.PACK_AB R5, R0, R5 ;  /* 0x000000050005723e */ /* 0x004fc600000010ff */
[----:B------:R-:W2:Y:S02]  /*2e8a0*/  LDL.LU R0, [R1+0x19f4] ;  /* 0x0019f40001007983 */ /* 0x000ea40000300800 */
[----:B--2---:R-:W-:Y:S02]  /*2e8b0*/  F2FP.BF16.PACK_AB R9, R0, R9 ;  /* 0x000000090009723e */ /* 0x004fe400000010ff */
[----:B------:R-:W2:Y:S02]  /*2e8c0*/  LDL.LU R0, [R1+0x19f0] ;  /* 0x0019f00001007983 */ /* 0x000ea40000300800 */
[----:B--2---:R-:W-:Y:S02]  /*2e8d0*/  F2FP.BF16.PACK_AB R13, R0, R13 ;  /* 0x0000000d000d723e */ /* 0x004fe400000010ff */
[----:B------:R-:W3:Y:S02]  /*2e8e0*/  LDL.LU R0, [R1+0x19ec] ;  /* 0x0019ec0001007983 */ /* 0x000ee40000300800 */
[----:B---3--:R-:W-:-:S02]  /*2e8f0*/  F2FP.BF16.PACK_AB R17, R0, R17 ;  /* 0x000000110011723e */ /* 0x008fc400000010ff */
[----:B------:R-:W2:Y:S02]  /*2e900*/  LDL.LU R0, [R1+0x19e8] ;  /* 0x0019e80001007983 */ /* 0x000ea40000300800 */
[----:B--2---:R-:W-:Y:S02]  /*2e910*/  F2FP.BF16.PACK_AB R6, R0, R6 ;  /* 0x000000060006723e */ /* 0x004fe400000010ff */
[----:B------:R-:W2:Y:S02]  /*2e920*/  LDL.LU R0, [R1+0x19e4] ;  /* 0x0019e40001007983 */ /* 0x000ea40000300800 */
[----:B--2---:R-:W-:Y:S02]  /*2e930*/  F2FP.BF16.PACK_AB R10, R0, R10 ;  /* 0x0000000a000a723e */ /* 0x004fe400000010ff */
[----:B------:R-:W2:Y:S02]  /*2e940*/  LDL.LU R0, [R1+0x19e0] ;  /* 0x0019e00001007983 */ /* 0x000ea40000300800 */
[----:B--2---:R-:W-:-:S02]  /*2e950*/  F2FP.BF16.PACK_AB R14, R0, R14 ;  /* 0x0000000e000e723e */ /* 0x004fc400000010ff */
[----:B------:R-:W4:Y:S02]  /*2e960*/  LDL.LU R0, [R1+0x19dc] ;  /* 0x0019dc0001007983 */ /* 0x000f240000300800 */
[----:B----4-:R-:W-:Y:S02]  /*2e970*/  F2FP.BF16.PACK_AB R18, R0, R18 ;  /* 0x000000120012723e */ /* 0x010fe400000010ff */
[----:B------:R-:W2:Y:S01]  /*2e980*/  LDL.LU R0, [R1+0x19d8] ;  /* 0x0019d80001007983 */ /* 0x000ea20000300800 */
[----:B------:R-:W-:Y:S02]  /*2e990*/  F2FP.BF16.PACK_AB R15, R2, R15 ;  /* 0x0000000f020f723e */ /* 0x000fe400000010ff */
[----:B--2---:R-:W-:Y:S02]  /*2e9a0*/  F2FP.BF16.PACK_AB R7, R0, R7 ;  /* 0x000000070007723e */ /* 0x004fe400000010ff */
[----:B------:R-:W2:Y:S04]  /*2e9b0*/  LDL.LU R0, [R1+0x19d4] ;  /* 0x0019d40001007983 */ /* 0x000ea80000300800 */
[----:B------:R-:W3:Y:S04]  /*2e9c0*/  LDL.LU R2, [R1+0x19d0] ;  /* 0x0019d00001027983 */ /* 0x000ee80000300800 */
[----:B------:R0:W-:Y:S04]  /*2e9d0*/  STS.128 [R3+0x100], R4 ;  /* 0x0001000403007388 */ /* 0x0001e80000000c00 */
[----:B0-----:R-:W0:Y:S02]  /*2e9e0*/  S2R R7, SR_TID.X ;  /* 0x0000000000077919 */ /* 0x001e240000002100 */
[----:B0-----:R-:W-:-:S04]  /*2e9f0*/  SHF.R.U32.HI R7, RZ, 0x5, R7 ;  /* 0x00000005ff077819 */ /* 0x001fc80000011607 */
[----:B------:R-:W-:-:S05]  /*2ea00*/  SGXT.U32 R7, R7, 0x2 ;  /* 0x000000020707781a */ /* 0x000fca0000000000 */
[----:B------:R-:W-:Y:S01]  /*2ea10*/  IMAD R4, R7, c[0x0][0x1c8], RZ ;  /* 0x0000720007047a24 */ /* 0x000fe200078e02ff */
[----:B--2---:R-:W-:Y:S02]  /*2ea20*/  F2FP.BF16.PACK_AB R11, R11, R0 ;  /* 0x000000000b0b723e */ /* 0x004fe400000010ff */
[----:B---3--:R-:W-:Y:S02]  /*2ea30*/  F2FP.BF16.PACK_AB R19, R2, R19 ;  /* 0x000000130213723e */ /* 0x008fe400000010ff */
[----:B------:R-:W2:Y:S04]  /*2ea40*/  LDL.LU R2, [R1+0x19cc] ;  /* 0x0019cc0001027983 */ /* 0x000ea80000300800 */
[----:B------:R-:W3:Y:S04]  /*2ea50*/  LDL.LU R5, [R1+0x24] ;  /* 0x0000240001057983 */ /* 0x000ee80000300800 */
[----:B------:R-:W4:Y:S04]  /*2ea60*/  LDL.LU R6, [R1+0x3c] ;  /* 0x00003c0001067983 */ /* 0x000f280000300800 */
[----:B------:R-:W2:Y:S04]  /*2ea70*/  LDL.LU R7, [R1+0x40] ;  /* 0x0000400001077983 */ /* 0x000ea80000300800 */
[----:B------:R0:W-:Y:S04]  /*2ea80*/  STS.128 [R3+0x300], R8 ;  /* 0x0003000803007388 */ /* 0x0001e80000000c00 */
[----:B0-----:R-:W2:Y:S04]  /*2ea90*/  LDL.LU R9, [R1+0x8] ;  /* 0x0000080001097983 */ /* 0x001ea80000300800 */
[----:B------:R-:W2:Y:S04]  /*2eaa0*/  LDL.LU R10, [R1+0x10] ;  /* 0x00001000010a7983 */ /* 0x000ea80000300800 */
[----:B------:R-:W2:Y:S01]  /*2eab0*/  LDL.LU R11, [R1+0x18] ;  /* 0x00001800010b7983 */ /* 0x000ea20000300800 */
[----:B------:R-:W-:-:S03]  /*2eac0*/  MOV R0, c[0x0][0x1c8] ;  /* 0x0000720000007a02 */ /* 0x000fc60000000f00 */
[----:B------:R-:W-:Y:S04]  /*2ead0*/  STS.128 [R3+0x180], R12 ;  /* 0x0001800c03007388 */ /* 0x000fe80000000c00 */
[----:B------:R-:W-:Y:S04]  /*2eae0*/  STS.128 [R3+0x380], R16 ;  /* 0x0003801003007388 */ /* 0x000fe80000000c00 */
[----:B------:R-:W-:Y:S01]  /*2eaf0*/  BAR.SYNC.DEFER_BLOCKING 0x0 ;  /* 0x0000000000007b1d */ /* 0x000fe20000010000 */
[----:B------:R-:W-:-:S05]  /*2eb00*/  LEA R4, R0, R4, 0x2 ;  /* 0x0000000400047211 */ /* 0x000fca00078e10ff */
[----:B------:R-:W-:-:S05]  /*2eb10*/  IMAD R4, R0, 0x4, R4 ;  /* 0x0000000400047824 */ /* 0x000fca00078e0204 */
[----:B------:R-:W-:-:S04]  /*2eb20*/  LEA R4, R0, R4, 0x2 ;  /* 0x0000000400047211 */ /* 0x000fc800078e10ff */
[----:B------:R-:W-:Y:S02]  /*2eb30*/  LEA R4, R0, R4, 0x2 ;  /* 0x0000000400047211 */ /* 0x000fe400078e10ff */
[----:B------:R-:W-:-:S03]  /*2eb40*/  F2FP.BF16.PACK_AB R23, R29, R23 ;  /* 0x000000171d17723e */ /* 0x000fc600000010ff */
[----:B------:R-:W-:Y:S01]  /*2eb50*/  STL [R1+0x10], R4 ;  /* 0x0000100401007387 */ /* 0x000fe20000100800 */
[----:B------:R-:W-:-:S03]  /*2eb60*/  IMAD R29, R0, 0x4, R4 ;  /* 0x00000004001d7824 */ /* 0x000fc600078e0204 */
[----:B------:R-:W-:Y:S01]  /*2eb70*/  LDS.128 R12, [R28+0x800] ;  /* 0x000800001c0c7984 */ /* 0x000fe20000000c00 */
[----:B---3--:R-:W-:Y:S02]  /*2eb80*/  F2FP.BF16.PACK_AB R25, R5, R25 ;  /* 0x000000190519723e */ /* 0x008fe400000010ff */
[----:B----4-:R-:W-:Y:S02]  /*2eb90*/  F2FP.BF16.PACK_AB R22, R6, R22 ;  /* 0x000000160616723e */ /* 0x010fe400000010ff */
[----:B--2---:R-:W-:Y:S02]  /*2eba0*/  F2FP.BF16.PACK_AB R26, R7, R26 ;  /* 0x0000001a071a723e */ /* 0x004fe400000010ff */
[----:B------:R-:W0:Y:S01]  /*2ebb0*/  LDS.128 R4, [R28+0x400] ;  /* 0x000400001c047984 */ /* 0x000e220000000c00 */
[----:B------:R-:W-:Y:S02]  /*2ebc0*/  F2FP.BF16.PACK_AB R20, R9, R20 ;  /* 0x000000140914723e */ /* 0x000fe400000010ff */
[----:B------:R-:W-:-:S02]  /*2ebd0*/  F2FP.BF16.PACK_AB R24, R10, R24 ;  /* 0x000000180a18723e */ /* 0x000fc400000010ff */
[----:B------:R-:W-:Y:S02]  /*2ebe0*/  F2FP.BF16.PACK_AB R21, R11, R21 ;  /* 0x000000150b15723e */ /* 0x000fe400000010ff */
[----:B------:R-:W1:Y:S01]  /*2ebf0*/  LDS.128 R8, [R28] ;  /* 0x000000001c087984 */ /* 0x000e620000000c00 */
[----:B------:R-:W-:Y:S02]  /*2ec00*/  F2FP.BF16.PACK_AB R27, R27, R2 ;  /* 0x000000021b1b723e */ /* 0x000fe400000010ff */
[----:B------:R-:W-:-:S05]  /*2ec10*/  LOP3.LUT R2, R28, 0x40, RZ, 0x3c, !PT ;  /* 0x000000401c027812 */ /* 0x000fca00078e3cff */
[----:B------:R-:W-:Y:S01]  /*2ec20*/  STL [R1+0x3b0], R2 ;  /* 0x0003b00201007387 */ /* 0x000fe20000100800 */
[----:B0-----:R-:W-:-:S03]  /*2ec30*/  MOV R0, R5 ;  /* 0x0000000500007202 */ /* 0x001fc60000000f00 */
[----:B-1----:R-:W-:Y:S04]  /*2ec40*/  STL.64 [R1+0x140], R8 ;  /* 0x0001400801007387 */ /* 0x002fe80000100a00 */
[----:B------:R-:W-:Y:S04]  /*2ec50*/  STL.64 [R1+0x148], R10 ;  /* 0x0001480a01007387 */ /* 0x000fe80000100a00 */
[----:B------:R-:W-:Y:S04]  /*2ec60*/  STL [R1+0x130], R4 ;  /* 0x0001300401007387 */ /* 0x000fe80000100800 */
[----:B------:R-:W0:Y:S04]  /*2ec70*/  LDS.128 R8, [R28+0xc00] ;  /* 0x000c00001c087984 */ /* 0x000e280000000c00 */
[----:B------:R-:W-:Y:S04]  /*2ec80*/  STL.64 [R1+0x138], R6 ;  /* 0x0001380601007387 */ /* 0x000fe80000100a00 */
[----:B------:R-:W1:Y:S04]  /*2ec90*/  LDS.128 R4, [R2] ;  /* 0x0000000002047984 */ /* 0x000e680000000c00 */
[----:B------:R-:W-:Y:S04]  /*2eca0*/  STL [R1+0x24], R29 ;  /* 0x0000241d01007387 */ /* 0x000fe80000100800 */
[----:B------:R-:W-:Y:S04]  /*2ecb0*/  STL.64 [R1+0x160], R12 ;  /* 0x0001600c01007387 */ /* 0x000fe80000100a00 */
[----:B------:R-:W-:Y:S04]  /*2ecc0*/  STL.64 [R1+0x168], R14 ;  /* 0x0001680e01007387 */ /* 0x000fe80000100a00 */
[----:B------:R-:W2:Y:S04]  /*2ecd0*/  LDS.128 R12, [R2+0x400] ;  /* 0x00040000020c7984 */ /* 0x000ea80000000c00 */
[----:B0-----:R-:W-:Y:S04]  /*2ece0*/  STL.64 [R1+0x190], R8 ;  /* 0x0001900801007387 */ /* 0x001fe80000100a00 */
[----:B------:R-:W-:Y:S04]  /*2ecf0*/  STL.64 [R1+0x198], R10 ;  /* 0x0001980a01007387 */ /* 0x000fe80000100a00 */
[----:B-1----:R-:W-:Y:S04]  /*2ed00*/  STL.64 [R1+0x120], R4 ;  /* 0x0001200401007387 */ /* 0x002fe80000100a00 */
[----:B------:R-:W-:Y:S04]  /*2ed10*/  STL.64 [R1+0x128], R6 ;  /* 0x0001280601007387 */ /* 0x000fe80000100a00 */
[----:B------:R-:W0:Y:S04]  /*2ed20*/  LDS.128 R4, [R2+0xc00] ;  /* 0x000c000002047984 */ /* 0x000e280000000c00 */
[----:B------:R-:W1:Y:S04]  /*2ed30*/  LDS.128 R8, [R2+0x800] ;  /* 0x0008000002087984 */ /* 0x000e680000000c00 */
[----:B--2---:R-:W-:Y:S04]  /*2ed40*/  STL.64 [R1+0x150], R12 ;  /* 0x0001500c01007387 */ /* 0x004fe80000100a00 */
[----:B------:R-:W-:Y:S04]  /*2ed50*/  STL.64 [R1+0x158], R14 ;  /* 0x0001580e01007387 */ /* 0x000fe80000100a00 */
[----:B------:R-:W-:Y:S06]  /*2ed60*/  BAR.SYNC.DEFER_BLOCKING 0x0 ;  /* 0x0000000000007b1d */ /* 0x000fec0000010000 */
[----:B0-----:R0:W-:Y:S04]  /*2ed70*/  STL [R1+0x170], R4 ;  /* 0x0001700401007387 */ /* 0x0011e80000100800 */
[----:B-1----:R1:W-:Y:S04]  /*2ed80*/  STL.64 [R1+0x180], R8 ;  /* 0x0001800801007387 */ /* 0x0023e80000100a00 */
[----:B------:R-:W-:Y:S01]  /*2ed90*/  STL.64 [R1+0x188], R10 ;  /* 0x0001880a01007387 */ /* 0x000fe20000100a00 */
[----:B------:R-:W-:-:S03]  /*2eda0*/  MOV R2, R5 ;  /* 0x0000000500027202 */ /* 0x000fc60000000f00 */
[----:B------:R2:W-:Y:S04]  /*2edb0*/  STL.64 [R1+0x178], R6 ;  /* 0x0001780601007387 */ /* 0x0005e80000100a00 */
[----:B0-----:R-:W3:Y:S04]  /*2edc0*/  LDL.LU R4, [R1+0x7c] ;  /* 0x00007c0001047983 */ /* 0x001ee80000300800 */
[----:B-1----:R-:W4:Y:S04]  /*2edd0*/  LDL.LU R8, [R1+0x94] ;  /* 0x0000940001087983 */ /* 0x002f280000300800 */
[----:B------:R-:W4:Y:S04]  /*2ede0*/  LDL.LU R28, [R1+0x84] ;  /* 0x00008400011c7983 */ /* 0x000f280000300800 */
[----:B------:R-:W3:Y:S04]  /*2edf0*/  LDL.LU R5, [R1+0x98] ;  /* 0x0000980001057983 */ /* 0x000ee80000300800 */
[----:B------:R-:W3:Y:S04]  /*2ee00*/  LDL.LU R9, [R1+0x9c] ;  /* 0x00009c0001097983 */ /* 0x000ee80000300800 */
[----:B--2---:R-:W2:Y:S04]  /*2ee10*/  LDL.LU R6, [R1+0xac] ;  /* 0x0000ac0001067983 */ /* 0x004ea80000300800 */
[----:B------:R-:W2:Y:S04]  /*2ee20*/  LDL.LU R10, [R1+0xb0] ;  /* 0x0000b000010a7983 */ /* 0x000ea80000300800 */
[----:B------:R-:W2:Y:S04]  /*2ee30*/  LDL.LU R7, [R1+0x1e4] ;  /* 0x0001e40001077983 */ /* 0x000ea80000300800 */
[----:B--2---:R0:W-:Y:S04]  /*2ee40*/  STL [R1+0x19b8], R7 ;  /* 0x0019b80701007387 */ /* 0x0041e80000100800 */
[----:B0-----:R-:W2:Y:S04]  /*2ee50*/  LDL R7, [R1+0x1dc] ;  /* 0x0001dc0001077983 */ /* 0x001ea80000100800 */
[----:B------:R-:W2:Y:S04]  /*2ee60*/  LDL.LU R11, [R1+0x1f0] ;  /* 0x0001f000010b7983 */ /* 0x000ea80000300800 */
[----:B--2---:R0:W-:Y:S04]  /*2ee70*/  STL [R1+0x19b4], R11 ;  /* 0x0019b40b01007387 */ /* 0x0041e80000100800 */
[----:B0-----:R-:W2:Y:S04]  /*2ee80*/  LDL.LU R11, [R1+0x1f4] ;  /* 0x0001f400010b7983 */ /* 0x001ea80000300800 */
[----:B------:R-:W2:Y:S04]  /*2ee90*/  LDL.LU R12, [R1+0x200] ;  /* 0x00020000010c7983 */ /* 0x000ea80000300800 */
[----:B------:R-:W2:Y:S04]  /*2eea0*/  LDL.LU R16, [R1+0x204] ;  /* 0x0002040001107983 */ /* 0x000ea80000300800 */
[----:B------:R-:W2:Y:S04]  /*2eeb0*/  LDL.LU R13, [R1+0x210] ;  /* 0x00021000010d7983 */ /* 0x000ea80000300800 */
        /* <DEDUP_REMOVED lines=8> */
[----:B--2---:R0:W-:Y:S04]  /*2ef40*/  STL [R1+0x19a8], R15 ;  /* 0x0019a80f01007387 */ /* 0x0041e80000100800 */
[----:B0-----:R-:W2:Y:S04]  /*2ef50*/  LDL.LU R15, [R1+0x22c] ;  /* 0x00022c00010f7983 */ /* 0x001ea80000300800 */
[----:B------:R0:W-:Y:S04]  /*2ef60*/  STL [R1+0x19a0], R2 ;  /* 0x0019a00201007387 */ /* 0x0001e80000100800 */
[----:B0-----:R-:W2:Y:S04]  /*2ef70*/  LDL.LU R2, [R1+0x23c] ;  /* 0x00023c0001027983 */ /* 0x001ea80000300800 */
[----:B------:R0:W-:Y:S02]  /*2ef80*/  STS.128 [R3], R20 ;  /* 0x0000001403007388 */ /* 0x0001e40000000c00 */
[----:B0-----:R-:W-:-:S02]  /*2ef90*/  IMAD.MOV.U32 R23, RZ, RZ, R0 ;  /* 0x000000ffff177224 */ /* 0x001fc400078e0000 */
[----:B--2---:R0:W-:Y:S04]  /*2efa0*/  STL [R1+0x19a4], R2 ;  /* 0x0019a40201007387 */ /* 0x0041e80000100800 */
[----:B0-----:R-:W2:Y:S04]  /*2efb0*/  LDL.LU R2, [R1+0x238] ;  /* 0x0002380001027983 */ /* 0x001ea80000300800 */
[----:B------:R-:W2:Y:S04]  /*2efc0*/  LDL.LU R19, [R1+0x234] ;  /* 0x0002340001137983 */ /* 0x000ea80000300800 */
[----:B------:R-:W3:Y:S04]  /*2efd0*/  LDL.LU R0, [R1+0x19c8] ;  /* 0x0019c80001007983 */ /* 0x000ee80000300800 */
[----:B------:R-:W2:Y:S04]  /*2efe0*/  LDL.LU R22, [R1+0x154] ;  /* 0x0001540001167983 */ /* 0x000ea80000300800 */
[----:B------:R-:W2:Y:S04]  /*2eff0*/  LDL.LU R20, [R1+0x144] ;  /* 0x0001440001147983 */ /* 0x000ea80000300800 */
[----:B------:R0:W-:Y:S04]  /*2f000*/  STS.128 [R3+0x200], R24 ;  /* 0x0002001803007388 */ /* 0x0001e80000000c00 */
[----:B0-----:R-:W2:Y:S04]  /*2f010*/  LDL.LU R24, [R1+0x1fc] ;  /* 0x0001fc0001187983 */ /* 0x001ea80000300800 */
[----:B------:R-:W2:Y:S04]  /*2f020*/  LDL.LU R25, [R1+0x208] ;  /* 0x0002080001197983 */ /* 0x000ea80000300800 */
[----:B------:R-:W2:Y:S04]  /*2f030*/  LDL.LU R26, [R1+0x20c] ;  /* 0x00020c00011a7983 */ /* 0x000ea80000300800 */
[----:B------:R-:W2:Y:S01]  /*2f040*/  LDL.LU R27, [R1+0x214] ;  /* 0x00021400011b7983 */ /* 0x000ea20000300800 */
[----:B---3--:R-:W-:-:S03]  /*2f050*/  F2FP.BF16.PACK_AB R4, R0, R4 ;  /* 0x000000040004723e */ /* 0x008fc600000010ff */
[----:B------:R-:W3:Y:S02]  /*2f060*/  LDL.LU R0, [R1+0x19c4] ;  /* 0x0019c40001007983 */ /* 0x000ee40000300800 */
[----:B---3--:R-:W-:Y:S02]  /*2f070*/  F2FP.BF16.PACK_AB R5, R0, R5 ;  /* 0x000000050005723e */ /* 0x008fe400000010ff */
[----:B------:R-:W3:Y:S01]  /*2f080*/  LDL.LU R0, [R1+0x19c0] ;  /* 0x0019c00001007983 */ /* 0x000ee20000300800 */
[----:B------:R-:W-:Y:S02]  /*2f090*/  F2FP.BF16.PACK_AB R10, R7, R10 ;  /* 0x0000000a070a723e */ /* 0x000fe400000010ff */
[----:B---3--:R-:W-:Y:S02]  /*2f0a0*/  F2FP.BF16.PACK_AB R9, R0, R9 ;  /* 0x000000090009723e */ /* 0x008fe400000010ff */
[----:B------:R-:W3:Y:S04]  /*2f0b0*/  LDL.LU R0, [R1+0x19bc] ;  /* 0x0019bc0001007983 */ /* 0x000ee80000300800 */
[----:B------:R-:W2:Y:S01]  /*2f0c0*/  LDL.LU R7, [R1+0x19b8] ;  /* 0x0019b80001077983 */ /* 0x000ea20000300800 */
[----:B------:R-:W-:-:S04]  /*2f0d0*/  MOV R21, c[0x0][0x1c8] ;  /* 0x0000720000157a02 */ /* 0x000fc80000000f00 */
[----:B------:R-:W-:Y:S02]  /*2f0e0*/  LEA R29, R21, R29, 0x2 ;  /* 0x0000001d151d7211 */ /* 0x000fe400078e10ff */
[----:B----4-:R-:W-:-:S03]  /*2f0f0*/  F2FP.BF16.PACK_AB R8, R8, R28 ;  /* 0x0000001c0808723e */ /* 0x010fc600000010ff */
[----:B------:R-:W-:Y:S01]  /*2f100*/  IMAD R28, R21, 0x4, R29 ;  /* 0x00000004151c7824 */ /* 0x000fe200078e021d */
[----:B--2---:R-:W-:Y:S02]  /*2f110*/  F2FP.BF16.PACK_AB R7, R11, R7 ;  /* 0x000000070b07723e */ /* 0x004fe400000010ff */
[----:B------:R-:W2:Y:S01]  /*2f120*/  LDL.LU R11, [R1+0x19b4] ;  /* 0x0019b400010b7983 */ /* 0x000ea20000300800 */
[----:B---3--:R-:W-:Y:S02]  /*2f130*/  F2FP.BF16.PACK_AB R6, R6, R0 ;  /* 0x000000000606723e */ /* 0x008fe400000010ff */
[----:B------:R-:W-:-:S04]  /*2f140*/  LEA R0, R21, R28, 0x2 ;  /* 0x0000001c15007211 */ /* 0x000fc800078e10ff */
[----:B------:R-:W-:Y:S02]  /*2f150*/  LEA R0, R21, R0, 0x2 ;  /* 0x0000000015007211 */ /* 0x000fe400078e10ff */
[----:B------:R-:W-:-:S03]  /*2f160*/  F2FP.BF16.PACK_AB R12, R25, R12 ;  /* 0x0000000c190c723e */ /* 0x000fc600000010ff */
[----:B------:R0:W-:Y:S01]  /*2f170*/  STL [R1+0x14], R0 ;  /* 0x0000140001007387 */ /* 0x0001e20000100800 */
[----:B------:R-:W-:-:S03]  /*2f180*/  F2FP.BF16.PACK_AB R16, R26, R16 ;  /* 0x000000101a10723e */ /* 0x000fc600000010ff */
[----:B------:R-:W3:Y:S01]  /*2f190*/  LDL.LU R25, [R1+0x250] ;  /* 0x0002500001197983 */ /* 0x000ee20000300800 */
[----:B------:R-:W-:Y:S02]  /*2f1a0*/  F2FP.BF16.PACK_AB R13, R27, R13 ;  /* 0x0000000d1b0d723e */ /* 0x000fe400000010ff */
[----:B------:R-:W-:Y:S02]  /*2f1b0*/  F2FP.BF16.PACK_AB R17, R14, R17 ;  /* 0x000000110e11723e */ /* 0x000fe400000010ff */
[----:B--2---:R-:W-:Y:S02]  /*2f1c0*/  F2FP.BF16.PACK_AB R11, R24, R11 ;  /* 0x0000000b180b723e */ /* 0x004fe400000010ff */
[----:B------:R-:W2:Y:S04]  /*2f1d0*/  LDL.LU R24, [R1+0x240] ;  /* 0x0002400001187983 */ /* 0x000ea80000300800 */
[----:B------:R-:W4:Y:S04]  /*2f1e0*/  LDL.LU R26, [R1+0x260] ;  /* 0x00026000011a7983 */ /* 0x000f280000300800 */
[----:B------:R-:W2:Y:S04]  /*2f1f0*/  LDL.LU R27, [R1+0x26c] ;  /* 0x00026c00011b7983 */ /* 0x000ea80000300800 */
[----:B------:R-:W2:Y:S02]  /*2f200*/  LDL.LU R14, [R1+0x19b0] ;  /* 0x0019b000010e7983 */ /* 0x000ea40000300800 */
[----:B--2---:R-:W-:-:S02]  /*2f210*/  F2FP.BF16.PACK_AB R14, R18, R14 ;  /* 0x0000000e120e723e */ /* 0x004fc400000010ff */
[----:B------:R-:W2:Y:S01]  /*2f220*/  LDL.LU R18, [R1+0x19ac] ;  /* 0x0019ac0001127983 */ /* 0x000ea20000300800 */
[----:B0-----:R-:W-:Y:S01]  /*2f230*/  IMAD R0, R21, 0x4, R0 ;  /* 0x0000000415007824 */ /* 0x001fe200078e0200 */
[----:B--2---:R-:W-:Y:S02]  /*2f240*/  F2FP.BF16.PACK_AB R18, R15, R18 ;  /* 0x000000120f12723e */ /* 0x004fe400000010ff */
[----:B------:R-:W2:Y:S04]  /*2f250*/  LDL.LU R15, [R1+0x19a8] ;  /* 0x0019a800010f7983 */ /* 0x000ea80000300800 */
[----:B------:R0:W-:Y:S01]  /*2f260*/  STL [R1+0x1c], R0 ;  /* 0x00001c0001007387 */ /* 0x0001e20000100800 */
[----:B--2---:R-:W-:-:S03]  /*2f270*/  F2FP.BF16.PACK_AB R15, R2, R15 ;  /* 0x0000000f020f723e */ /* 0x004fc600000010ff */
[----:B------:R-:W2:Y:S01]  /*2f280*/  LDL.LU R2, [R1+0x19a4] ;  /* 0x0019a40001027983 */ /* 0x000ea20000300800 */
[----:B0-----:R-:W-:-:S05]  /*2f290*/  LEA R0, R21, R0, 0x2 ;  /* 0x0000000015007211 */ /* 0x001fca00078e10ff */
[----:B------:R-:W-:Y:S01]  /*2f2a0*/  STL [R1+0x18], R0 ;  /* 0x0000180001007387 */ /* 0x000fe20000100800 */
[----:B--2---:R-:W-:-:S03]  /*2f2b0*/  F2FP.BF16.PACK_AB R19, R2, R19 ;  /* 0x000000130213723e */ /* 0x004fc600000010ff */
[----:B------:R-:W2:Y:S04]  /*2f2c0*/  LDL.LU R2, [R1+0x19a0] ;  /* 0x0019a00001027983 */ /* 0x000ea80000300800 */
[----:B------:R0:W-:Y:S04]  /*2f2d0*/  STS.128 [R3+0x80], R4 ;  /* 0x0000800403007388 */ /* 0x0001e80000000c00 */
[----:B------:R-:W-:Y:S04]  /*2f2e0*/  STS.128 [R3+0x280], R8 ;  /* 0x0002800803007388 */ /* 0x000fe80000000c00 */
[----:B0-----:R-:W3:Y:S04]  /*2f2f0*/  LDL.LU R4, [R1+0x244] ;  /* 0x0002440001047983 */ /* 0x001ee80000300800 */
[----:B------:R-:W3:Y:S04]  /*2f300*/  LDL.LU R5, [R1+0x258] ;  /* 0x0002580001057983 */ /* 0x000ee80000300800 */
[----:B------:R-:W3:Y:S04]  /*2f310*/  LDL.LU R6, [R1+0x268] ;  /* 0x0002680001067983 */ /* 0x000ee80000300800 */
[----:B------:R-:W3:Y:S01]  /*2f320*/  LDL.LU R7, [R1+0x280] ;  /* 0x0002800001077983 */ /* 0x000ee20000300800 */
[----:B------:R-:W-:-:S03]  /*2f330*/  LEA R0, R21, R0, 0x2 ;  /* 0x0000000015007211 */ /* 0x000fc600078e10ff */
[----:B------:R0:W-:Y:S04]  /*2f340*/  STS.128 [R3+0x100], R12 ;  /* 0x0001000c03007388 */ /* 0x0001e80000000c00 */
[----:B------:R1:W-:Y:S01]  /*2f350*/  STS.128 [R3+0x300], R16 ;  /* 0x0003001003007388 */ /* 0x0003e20000000c00 */
[----:B0-----:R-:W-:-:S04]  /*2f360*/  MOV R13, c[0x0][0x1c8] ;  /* 0x00007200000d7a02 */ /* 0x001fc80000000f00 */
[----:B-1----:R-:W-:Y:S01]  /*2f370*/  LEA R18, R13, R0, 0x2 ;  /* 0x000000000d127211 */ /* 0x002fe200078e10ff */
[----:B--2---:R-:W-:Y:S02]  /*2f380*/  IMAD.MOV.U32 R9, RZ, RZ, R2 ;  /* 0x000000ffff097224 */ /* 0x004fe400078e0002 */
[----:B------:R-:W2:Y:S04]  /*2f390*/  LDL.LU R2, [R1+0x199c] ;  /* 0x00199c0001027983 */ /* 0x000ea80000300800 */
[----:B------:R-:W2:Y:S04]  /*2f3a0*/  LDL.LU R8, [R1+0x274] ;  /* 0x0002740001087983 */ /* 0x000ea80000300800 */
[----:B------:R-:W3:Y:S04]  /*2f3b0*/  LDL.LU R10, [R1+0x270] ;  /* 0x00027000010a7983 */ /* 0x000ee80000300800 */
[----:B------:R0:W-:Y:S04]  /*2f3c0*/  STL [R1+0x20], R0 ;  /* 0x0000200001007387 */ /* 0x0001e80000100800 */
[----:B------:R-:W4:Y:S04]  /*2f3d0*/  LDL.LU R11, [R1+0x284] ;  /* 0x00028400010b7983 */ /* 0x000f280000300800 */
[----:B------:R-:W4:Y:S04]  /*2f3e0*/  LDL.LU R12, [R1+0x254] ;  /* 0x00025400010c7983 */ /* 0x000f280000300800 */
[----:B------:R-:W4:Y:S04]  /*2f3f0*/  LDL.LU R14, [R1+0x25c] ;  /* 0x00025c00010e7983 */ /* 0x000f280000300800 */
[----:B------:R-:W4:Y:S04]  /*2f400*/  LDL.LU R15, [R1+0x264] ;  /* 0x00026400010f7983 */ /* 0x000f280000300800 */
[----:B------:R-:W4:Y:S04]  /*2f410*/  LDL.LU R17, [R1+0x248] ;  /* 0x0002480001117983 */ /* 0x000f280000300800 */
[----:B------:R-:W4:Y:S04]  /*2f420*/  LDL.LU R19, [R1+0x24c] ;  /* 0x00024c0001137983 */ /* 0x000f280000300800 */
[----:B0-----:R-:W4:Y:S04]  /*2f430*/  LDL.LU R0, [R1+0x1998] ;  /* 0x0019980001007983 */ /* 0x001f280000300800 */
[----:B------:R0:W-:Y:S01]  /*2f440*/  STL [R1+0x1994], R18 ;  /* 0x0019941201007387 */ /* 0x0001e20000100800 */
[----:B--2---:R-:W-:-:S03]  /*2f450*/  F2FP.BF16.PACK_AB R27, R8, R27 ;  /* 0x0000001b081b723e */ /* 0x004fc600000010ff */
[----:B------:R-:W1:Y:S01]  /*2f460*/  S2R R8, SR_TID.X ;  /* 0x0000000000087919 */ /* 0x000e620000002100 */
[----:B---3--:R-:W-:Y:S02]  /*2f470*/  F2FP.BF16.PACK_AB R6, R10, R6 ;  /* 0x000000060a06723e */ /* 0x008fe400000010ff */
[----:B----4-:R-:W-:Y:S02]  /*2f480*/  F2FP.BF16.PACK_AB R25, R12, R25 ;  /* 0x000000190c19723e */ /* 0x010fe400000010ff */
[----:B------:R-:W-:Y:S02]  /*2f490*/  F2FP.BF16.PACK_AB R5, R14, R5 ;  /* 0x000000050e05723e */ /* 0x000fe400000010ff */
[----:B-1----:R-:W-:Y:S02]  /*2f4a0*/  SHF.R.U32.HI R8, RZ, 0x5, R8 ;  /* 0x00000005ff087819 */ /* 0x002fe40000011608 */
[----:B------:R-:W-:Y:S02]  /*2f4b0*/  F2FP.BF16.PACK_AB R24, R17, R24 ;  /* 0x000000181118723e */ /* 0x000fe400000010ff */
[----:B------:R-:W-:Y:S01]  /*2f4c0*/  F2FP.BF16.PACK_AB R4, R19, R4 ;  /* 0x000000041304723e */ /* 0x000fe200000010ff */
[C---:B------:R-:W-:Y:S01]  /*2f4d0*/  IMAD R19, R13.reuse, 0x4, R18 ;  /* 0x000000040d137824 */ /* 0x040fe200078e0212 */
[----:B------:R-:W-:Y:S01]  /*2f4e0*/  SGXT.U32 R8, R8, 0x2 ;  /* 0x000000020808781a */ /* 0x000fe20000000000 */
[----:B0-----:R-:W2:Y:S04]  /*2f4f0*/  LDL.LU R18, [R1+0x140] ;  /* 0x0001400001127983 */ /* 0x001ea80000300800 */
[----:B------:R-:W3:Y:S01]  /*2f500*/  LDL R12, [R1+0x120] ;  /* 0x00012000010c7983 */ /* 0x000ee20000100800 */
[----:B------:R-:W-:-:S03]  /*2f510*/  LEA R14, R13, R19, 0x2 ;  /* 0x000000130d0e7211 */ /* 0x000fc600078e10ff */
[----:B------:R-:W4:Y:S04]  /*2f520*/  LDL R16, [R1+0x130] ;  /* 0x0001300001107983 */ /* 0x000f280000100800 */
[----:B------:R-:W4:Y:S04]  /*2f530*/  LDL.LU R17, [R1+0x10] ;  /* 0x0000100001117983 */ /* 0x000f280000300800 */
[----:B------:R0:W-:Y:S01]  /*2f540*/  STL [R1+0x1990], R19 ;  /* 0x0019901301007387 */ /* 0x0001e20000100800 */
[----:B------:R-:W-:Y:S02]  /*2f550*/  LEA R14, R13, R14, 0x2 ;  /* 0x0000000e0d0e7211 */ /* 0x000fe400078e10ff */
[----:B0-----:R-:W-:Y:S01]  /*2f560*/  MOV R19, R20 ;  /* 0x0000001400137202 */ /* 0x001fe20000000f00 */
[----:B------:R-:W-:Y:S01]  /*2f570*/  IMAD R20, R8, c[0x0][0x1c8], RZ ;  /* 0x0000720008147a24 */ /* 0x000fe200078e02ff */
[----:B------:R-:W-:-:S04]  /*2f580*/  F2FP.BF16.PACK_AB R7, R11, R7 ;  /* 0x000000070b07723e */ /* 0x000fc800000010ff */
[C---:B------:R-:W-:Y:S01]  /*2f590*/  LEA R10, P6, R20.reuse, R0, 0x1 ;  /* 0x00000000140a7211 */ /* 0x040fe200078c08ff */
[----:B------:R-:W-:Y:S03]  /*2f5a0*/  STL [R1+0x4], R14 ;  /* 0x0000040e01007387 */ /* 0x000fe60000100800 */
[----:B------:R-:W-:Y:S02]  /*2f5b0*/  LEA.HI.X.SX32 R11, R20, R2, 0x1, P6 ;  /* 0x00000002140b7211 */ /* 0x000fe400030f0eff */
[----:B------:R-:W4:Y:S01]  /*2f5c0*/  LDL R20, [R1+0x150] ;  /* 0x0001500001147983 */ /* 0x000f220000100800 */
[----:B------:R-:W-:-:S05]  /*2f5d0*/  F2FP.BF16.PACK_AB R26, R15, R26 ;  /* 0x0000001a0f1a723e */ /* 0x000fca00000010ff */
[----:B------:R0:W-:Y:S04]  /*2f5e0*/  STS.128 [R3+0x180], R24 ;  /* 0x0001801803007388 */ /* 0x0001e80000000c00 */
[----:B0-----:R-:W0:Y:S01]  /*2f5f0*/  S2R R27, SR_TID.X ;  /* 0x00000000001b7919 */ /* 0x001e220000002100 */
[----:B------:R-:W-:Y:S02]  /*2f600*/  IMAD.MOV.U32 R26, RZ, RZ, R9 ;  /* 0x000000ffff1a7224 */ /* 0x000fe400078e0009 */
[----:B------:R-:W-:Y:S01]  /*2f610*/  IMAD.MOV.U32 R15, RZ, RZ, R22 ;  /* 0x000000ffff0f7224 */ /* 0x000fe200078e0016 */
[----:B------:R-:W-:Y:S01]  /*2f620*/  MOV R22, c[0x0][0x1c8] ;  /* 0x0000720000167a02 */ /* 0x000fe20000000f00 */
[----:B------:R-:W-:Y:S01]  /*2f630*/  IMAD R9, R8, c[0x0][0x1c8], RZ ;  /* 0x0000720008097a24 */ /* 0x000fe200078e02ff */
[----:B------:R1:W-:Y:S04]  /*2f640*/  STS.128 [R3+0x380], R4 ;  /* 0x0003800403007388 */ /* 0x0003e80000000c00 */
[----:B------:R-:W-:Y:S01]  /*2f650*/  LEA R9, R22, R9, 0x2 ;  /* 0x0000000916097211 */ /* 0x000fe200078e10ff */
[----:B------:R-:W-:Y:S03]  /*2f660*/  BAR.SYNC.DEFER_BLOCKING 0x0 ;  /* 0x0000000000007b1d */ /* 0x000fe60000010000 */
[----:B------:R-:W-:-:S02]  /*2f670*/  LEA R8, P4, R9, R0, 0x1 ;  /* 0x0000000009087211 */ /* 0x000fc400078808ff */
[----:B0-----:R-:W-:-:S04]  /*2f680*/  SHF.R.U32.HI R22, RZ, 0x5, R27 ;  /* 0x00000005ff167819 */ /* 0x001fc8000001161b */
[----:B------:R-:W-:Y:S02]  /*2f690*/  SGXT.U32 R22, R22, 0x2 ;  /* 0x000000021616781a */ /* 0x000fe40000000000 */
[----:B------:R-:W-:-:S03]  /*2f6a0*/  SHF.R.U32.HI R9, RZ, 0x5, R27 ;  /* 0x00000005ff097819 */ /* 0x000fc6000001161b */
[C---:B------:R-:W-:Y:S02]  /*2f6b0*/  IMAD R24, R22.reuse, c[0x0][0x1c8], RZ ;  /* 0x0000720016187a24 */ /* 0x040fe400078e02ff */
[----:B------:R-:W-:Y:S01]  /*2f6c0*/  IMAD R22, R22, c[0x0][0x1c8], RZ ;  /* 0x0000720016167a24 */ /* 0x000fe200078e02ff */
[----:B------:R-:W-:Y:S02]  /*2f6d0*/  SGXT.U32 R9, R9, 0x2 ;  /* 0x000000020909781a */ /* 0x000fe40000000000 */
[----:B------:R-:W-:Y:S02]  /*2f6e0*/  LEA R14, R13, R14, 0x2 ;  /* 0x0000000e0d0e7211 */ /* 0x000fe400078e10ff */
[C---:B------:R-:W-:Y:S01]  /*2f6f0*/  LEA R22, R21.reuse, R22, 0x2 ;  /* 0x0000001615167211 */ /* 0x040fe200078e10ff */
[----:B------:R-:W-:Y:S01]  /*2f700*/  IMAD.MOV.U32 R27, RZ, RZ, c[0x0][0x1c8] ;  /* 0x00007200ff1b7624 */ /* 0x000fe200078e00ff */
[----:B------:R-:W-:Y:S01]  /*2f710*/  LEA R24, R21, R24, 0x2 ;  /* 0x0000001815187211 */ /* 0x000fe200078e10ff */
[----:B------:R-:W-:Y:S01]  /*2f720*/  IMAD R9, R9, c[0x0][0x1c8], RZ ;  /* 0x0000720009097a24 */ /* 0x000fe200078e02ff */
[----:B------:R-:W-:-:S02]  /*2f730*/  LEA R22, R21, R22, 0x2 ;  /* 0x0000001615167211 */ /* 0x000fc400078e10ff */
[----:B-1----:R-:W-:Y:S02]  /*2f740*/  MOV R3, R26 ;  /* 0x0000001a00037202 */ /* 0x002fe40000000f00 */
[----:B------:R-:W-:Y:S01]  /*2f750*/  MOV R26, R23 ;  /* 0x00000017001a7202 */ /* 0x000fe20000000f00 */
[----:B------:R-:W-:Y:S01]  /*2f760*/  IMAD R23, R13, 0x4, R14 ;  /* 0x000000040d177824 */ /* 0x000fe200078e020e */
[----:B------:R-:W-:Y:S01]  /*2f770*/  LEA R24, R21, R24, 0x2 ;  /* 0x0000001815187211 */ /* 0x000fe200078e10ff */
[----:B------:R-:W-:Y:S02]  /*2f780*/  IMAD R9, R27, 0x4, R9 ;  /* 0x000000041b097824 */ /* 0x000fe400078e0209 */
[----:B------:R-:W-:Y:S01]  /*2f790*/  IMAD R22, R21, 0x4, R22 ;  /* 0x0000000415167824 */ /* 0x000fe200078e0216 */
[----:B------:R-:W-:Y:S01]  /*2f7a0*/  LEA R4, P6, R24, R0, 0x1 ;  /* 0x0000000018047211 */ /* 0x000fe200078c08ff */
[----:B------:R-:W4:Y:S01]  /*2f7b0*/  LDL.LU R27, [R1+0x24] ;  /* 0x00002400011b7983 */ /* 0x000f220000300800 */
[----:B------:R-:W-:-:S02]  /*2f7c0*/  LEA R21, R13, R23, 0x2 ;  /* 0x000000170d157211 */ /* 0x000fc400078e10ff */
[-C--:B------:R-:W-:Y:S02]  /*2f7d0*/  LEA.HI.X.SX32 R9, R9, R2.reuse, 0x1, P4 ;  /* 0x0000000209097211 */ /* 0x080fe400020f0eff */
[----:B------:R-:W-:Y:S02]  /*2f7e0*/  LEA.HI.X.SX32 R5, R24, R2, 0x1, P6 ;  /* 0x0000000218057211 */ /* 0x000fe400030f0eff */
[----:B------:R-:W-:Y:S01]  /*2f7f0*/  LEA R24, R13, R21, 0x2 ;  /* 0x000000150d187211 */ /* 0x000fe200078e10ff */
[----:B------:R0:W-:Y:S02]  /*2f800*/  STL [R1+0x1980], R21 ;  /* 0x0019801501007387 */ /* 0x0001e40000100800 */
[----:B0-----:R-:W-:Y:S02]  /*2f810*/  IMAD.MOV.U32 R21, RZ, RZ, R19 ;  /* 0x000000ffff157224 */ /* 0x001fe400078e0013 */
[----:B--2---:R0:W-:Y:S04]  /*2f820*/  STG.E.U16 [R10.64], R18 ;  /* 0x000000120a007986 */ /* 0x0041e8000c101504 */
[----:B---3--:R1:W-:Y:S01]  /*2f830*/  STG.E.U16 [R8.64], R12 ;  /* 0x0000000c08007986 */ /* 0x0083e2000c101504 */
[----:B0-----:R-:W-:-:S04]  /*2f840*/  LEA R10, P4, R22, R0, 0x1 ;  /* 0x00000000160a7211 */ /* 0x001fc800078808ff */
[----:B------:R-:W-:Y:S01]  /*2f850*/  LEA.HI.X.SX32 R11, R22, R2, 0x1, P4 ;  /* 0x00000002160b7211 */ /* 0x000fe200020f0eff */
[----:B-1----:R-:W2:Y:S01]  /*2f860*/  LDL R12, [R1+0x170] ;  /* 0x00017000010c7983 */ /* 0x002ea20000100800 */
[----:B----4-:R-:W-:Y:S02]  /*2f870*/  LEA R6, P4, R17, R0, 0x1 ;  /* 0x0000000011067211 */ /* 0x010fe400078808ff */
[----:B------:R-:W-:Y:S01]  /*2f880*/  LEA R22, R13, R24, 0x2 ;  /* 0x000000180d167211 */ /* 0x000fe200078e10ff */
[----:B------:R0:W-:Y:S01]  /*2f890*/  STG.E.U16 [R4.64], R16 ;  /* 0x0000001004007986 */ /* 0x0001e2000c101504 */
[----:B------:R-:W-:Y:S02]  /*2f8a0*/  LEA.HI.X.SX32 R7, R17, R2, 0x1, P4 ;  /* 0x0000000211077211 */ /* 0x000fe400020f0eff */
[----:B------:R-:W-:Y:S01]  /*2f8b0*/  MOV R17, R15 ;  /* 0x0000000f00117202 */ /* 0x000fe20000000f00 */
[----:B------:R-:W-:Y:S01]  /*2f8c0*/  IMAD R15, R13, 0x4, R22 ;  /* 0x000000040d0f7824 */ /* 0x000fe200078e0216 */
[----:B0-----:R-:W3:Y:S04]  /*2f8d0*/  LDL.LU R16, [R1+0x14] ;  /* 0x0000140001107983 */ /* 0x001ee80000300800 */
[----:B------:R-:W4:Y:S04]  /*2f8e0*/  LDL.LU R19, [R1+0x1c] ;  /* 0x00001c0001137983 */ /* 0x000f280000300800 */
[----:B------:R0:W-:Y:S04]  /*2f8f0*/  STL.64 [R1+0x1988], R22 ;  /* 0x0019881601007387 */ /* 0x0001e80000100a00 */
[----:B------:R1:W-:Y:S04]  /*2f900*/  STG.E.U16 [R10.64], R20 ;  /* 0x000000140a007986 */ /* 0x0003e8000c101504 */
[----:B0-----:R-:W2:Y:S04]  /*2f910*/  LDL R22, [R1+0x160] ;  /* 0x0001600001167983 */ /* 0x001ea80000100800 */
[----:B------:R-:W3:Y:S04]  /*2f920*/  LDL.LU R23, [R1+0x18] ;  /* 0x0000180001177983 */ /* 0x000ee80000300800 */
[----:B-1----:R-:W3:Y:S01]  /*2f930*/  LDL R11, [R1+0x180] ;  /* 0x00018000010b7983 */ /* 0x002ee20000100800 */
[----:B------:R-:W-:-:S04]  /*2f940*/  LEA R4, P4, R27, R0, 0x1 ;  /* 0x000000001b047211 */ /* 0x000fc800078808ff */
[----:B------:R-:W-:Y:S01]  /*2f950*/  LEA.HI.X.SX32 R5, R27, R2, 0x1, P4 ;  /* 0x000000021b057211 */ /* 0x000fe200020f0eff */
[----:B--2---:R-:W-:Y:S04]  /*2f960*/  STG.E.U16 [R6.64], R22 ;  /* 0x0000001606007986 */ /* 0x004fe8000c101504 */
[----:B---3--:R0:W-:Y:S04]  /*2f970*/  STG.E.U16 [R4.64], R11 ;  /* 0x0000000b04007986 */ /* 0x0081e8000c101504 */
[----:B0-----:R-:W2:Y:S01]  /*2f980*/  LDL R5, [R1+0x190] ;  /* 0x0001900001057983 */ /* 0x001ea20000100800 */
[----:B------:R-:W-:-:S02]  /*2f990*/  LEA R20, R13, R15, 0x2 ;  /* 0x0000000f0d147211 */ /* 0x000fc400078e10ff */
[----:B------:R-:W-:Y:S02]  /*2f9a0*/  LEA R8, P6, R29, R0, 0x1 ;  /* 0x000000001d087211 */ /* 0x000fe400078c08ff */
[----:B------:R-:W-:Y:S02]  /*2f9b0*/  LEA R27, R13, R20, 0x2 ;  /* 0x000000140d1b7211 */ /* 0x000fe400078e10ff */
[----:B------:R-:W-:Y:S01]  /*2f9c0*/  LEA.HI.X.SX32 R9, R29, R2, 0x1, P6 ;  /* 0x000000021d097211 */ /* 0x000fe200030f0eff */
[----:B------:R-:W-:Y:S01]  /*2f9d0*/  IMAD.MOV.U32 R22, RZ, RZ, R21 ;  /* 0x000000ffff167224 */ /* 0x000fe200078e0015 */
[----:B------:R-:W-:Y:S01]  /*2f9e0*/  MOV R29, R3 ;  /* 0x00000003001d7202 */ /* 0x000fe20000000f00 */
[----:B------:R-:W-:Y:S01]  /*2f9f0*/  IMAD R3, R13, 0x4, R27 ;  /* 0x000000040d037824 */ /* 0x000fe200078e021b */
[----:B------:R-:W-:Y:S02]  /*2fa00*/  MOV R21, c[0x0][0x1c8] ;  /* 0x0000720000157a02 */ /* 0x000fe40000000f00 */
[----:B------:R-:W-:-:S02]  /*2fa10*/  LEA R6, P4, R28, R0, 0x1 ;  /* 0x000000001c067211 */ /* 0x000fc400078808ff */
[----:B------:R-:W-:Y:S02]  /*2fa20*/  LEA R21, R21, R28, 0x2 ;  /* 0x0000001c15157211 */ /* 0x000fe400078e10ff */
[----:B------:R-:W-:Y:S02]  /*2fa30*/  LEA R4, R13, R3, 0x2 ;  /* 0x000000030d047211 */ /* 0x000fe400078e10ff */
[----:B------:R-:W-:Y:S02]  /*2fa40*/  LEA.HI.X.SX32 R7, R28, R2, 0x1, P4 ;  /* 0x000000021c077211 */ /* 0x000fe400020f0eff */
[----:B------:R-:W-:-:S04]  /*2fa50*/  LEA R10, P4, R21, R0, 0x1 ;  /* 0x00000000150a7211 */ /* 0x000fc800078808ff */
[----:B------:R-:W-:Y:S02]  /*2fa60*/  LEA.HI.X.SX32 R11, R21, R2, 0x1, P4 ;  /* 0x00000002150b7211 */ /* 0x000fe400020f0eff */
[----:B------:R-:W3:Y:S04]  /*2fa70*/  LDL.LU R21, [R1+0x4] ;  /* 0x0000040001157983 */ /* 0x000ee80000300800 */
[----:B--2---:R0:W-:Y:S04]  /*2fa80*/  STG.E.U16 [R8.64], R5 ;  /* 0x0000000508007986 */ /* 0x0041e8000c101504 */
[----:B------:R1:W-:Y:S01]  /*2fa90*/  STG.E.U16 [R6.64], R12 ;  /* 0x0000000c06007986 */ /* 0x0003e2000c101504 */
[----:B0-----:R-:W-:-:S05]  /*2faa0*/  IMAD R5, R13, 0x4, R4 ;  /* 0x000000040d057824 */ /* 0x001fca00078e0204 */
[----:B-1----:R-:W-:Y:S01]  /*2fab0*/  LEA R6, R13, R5, 0x2 ;  /* 0x000000050d067211 */ /* 0x002fe200078e10ff */
[----:B------:R0:W-:Y:S01]  /*2fac0*/  STL.64 [R1+0x1970], R4 ;  /* 0x0019700401007387 */ /* 0x0001e20000100a00 */
[----:B------:R-:W-:Y:S02]  /*2fad0*/  LEA R12, P4, R16, R0, 0x1 ;  /* 0x00000000100c7211 */ /* 0x000fe400078808ff */
[----:B------:R-:W-:Y:S02]  /*2fae0*/  PRMT R9, R18, 0x7632, R9 ;  /* 0x0000763212097816 */ /* 0x000fe40000000009 */
[----:B------:R-:W-:Y:S01]  /*2faf0*/  LEA.HI.X.SX32 R13, R16, R2, 0x1, P4 ;  /* 0x00000002100d7211 */ /* 0x000fe200020f0eff */
[----:B------:R-:W2:Y:S01]  /*2fb00*/  LDL.LU R18, [R1+0x1994] ;  /* 0x0019940001127983 */ /* 0x000ea20000300800 */
[----:B0-----:R-:W-:Y:S02]  /*2fb10*/  MOV R5, c[0x0][0x1c8] ;  /* 0x0000720000057a02 */ /* 0x001fe40000000f00 */
[----:B------:R-:W-:-:S03]  /*2fb20*/  MOV R4, R17 ;  /* 0x0000001100047202 */ /* 0x000fc60000000f00 */
[----:B------:R-:W-:Y:S01]  /*2fb30*/  IMAD R7, R5, 0x4, R6 ;  /* 0x0000000405077824 */ /* 0x000fe200078e0206 */
[----:B------:R-:W-:Y:S02]  /*2fb40*/  MOV R17, R29 ;  /* 0x0000001d00117202 */ /* 0x000fe40000000f00 */
[----:B----4-:R-:W-:Y:S01]  /*2fb50*/  LEA R16, P4, R19, R0, 0x1 ;  /* 0x0000000013107211 */ /* 0x010fe200078808ff */
[----:B------:R-:W-:Y:S01]  /*2fb60*/  IMAD R8, R5, 0x4, R7 ;  /* 0x0000000405087824 */ /* 0x000fe200078e0207 */
[----:B------:R0:W-:Y:S04]  /*2fb70*/  STL.64 [R1+0x1960], R6 ;  /* 0x0019600601007387 */ /* 0x0001e80000100a00 */
[----:B------:R1:W-:Y:S01]  /*2fb80*/  STG.E.U16 [R10.64], R9 ;  /* 0x000000090a007986 */ /* 0x0003e2000c101504 */
[----:B0-----:R-:W-:-:S02]  /*2fb90*/  MOV R7, R17 ;  /* 0x0000001100077202 */ /* 0x001fc40000000f00 */
[----:B------:R-:W-:Y:S01]  /*2fba0*/  LEA.HI.X.SX32 R17, R19, R2, 0x1, P4 ;  /* 0x0000000213117211 */ /* 0x000fe200020f0eff */
[----:B-1----:R-:W4:Y:S04]  /*2fbb0*/  LDL.LU R10, [R1+0x120] ;  /* 0x00012000010a7983 */ /* 0x002f280000300800 */
[----:B------:R-:W3:Y:S04]  /*2fbc0*/  LDL.LU R19, [R1+0x1990] ;  /* 0x0019900001137983 */ /* 0x000ee80000300800 */
[----:B------:R0:W-:Y:S04]  /*2fbd0*/  STL.64 [R1+0x1978], R16 ;  /* 0x0019781001007387 */ /* 0x0001e80000100a00 */
[----:B0-----:R-:W3:Y:S01]  /*2fbe0*/  LDL.LU R16, [R1+0x20] ;  /* 0x0000200001107983 */ /* 0x001ee20000300800 */
[----:B------:R-:W-:-:S02]  /*2fbf0*/  LEA R28, P6, R23, R0, 0x1 ;  /* 0x00000000171c7211 */ /* 0x000fc400078c08ff */
[----:B------:R-:W-:Y:S01]  /*2fc00*/  MOV R17, R22 ;  /* 0x0000001600117202 */ /* 0x000fe20000000f00 */
[----:B------:R-:W3:Y:S01]  /*2fc10*/  LDL.LU R6, [R1+0x130] ;  /* 0x0001300001067983 */ /* 0x000ee20000300800 */
[----:B------:R-:W-:Y:S02]  /*2fc20*/  LEA.HI.X.SX32 R29, R23, R2, 0x1, P6 ;  /* 0x00000002171d7211 */ /* 0x000fe400030f0eff */
[----:B------:R-:W-:-:S03]  /*2fc30*/  MOV R11, c[0x0][0x1c8] ;  /* 0x00007200000b7a02 */ /* 0x000fc60000000f00 */
[----:B------:R3:W-:Y:S01]  /*2fc40*/  STL.64 [R1+0x1968], R28 ;  /* 0x0019681c01007387 */ /* 0x0007e20000100a00 */
[----:B------:R-:W-:Y:S01]  /*2fc50*/  IMAD R9, R5, 0x4, R8 ;  /* 0x0000000405097824 */ /* 0x000fe200078e0208 */
[----:B--2---:R-:W-:-:S04]  /*2fc60*/  LEA R22, P6, R18, R0, 0x1 ;  /* 0x0000000012167211 */ /* 0x004fc800078c08ff */
[----:B------:R-:W-:-:S05]  /*2fc70*/  LEA.HI.X.SX32 R23, R18, R2, 0x1, P6 ;  /* 0x0000000212177211 */ /* 0x000fca00030f0eff */
[----:B------:R0:W-:Y:S01]  /*2fc80*/  STL.64 [R1+0x10], R22 ;  /* 0x0000101601007387 */ /* 0x0001e20000100a00 */
[----:B----4-:R-:W-:Y:S02]  /*2fc90*/  PRMT R25, R10, 0x7632, R25 ;  /* 0x000076320a197816 */ /* 0x010fe40000000019 */
[----:B------:R-:W-:Y:S02]  /*2fca0*/  LEA R10, R5, R9, 0x2 ;  /* 0x00000009050a7211 */ /* 0x000fe400078e10ff */
[----:B---3--:R-:W-:-:S04]  /*2fcb0*/  LEA R28, P4, R16, R0, 0x1 ;  /* 0x00000000101c7211 */ /* 0x008fc800078808ff */
[----:B------:R-:W-:Y:S01]  /*2fcc0*/  LEA.HI.X.SX32 R29, R16, R2, 0x1, P4 ;  /* 0x00000002101d7211 */ /* 0x000fe200020f0eff */
[----:B------:R-:W-:Y:S01]  /*2fcd0*/  IMAD R16, R11, 0x4, R19 ;  /* 0x000000040b107824 */ /* 0x000fe200078e0213 */
[----:B0-----:R-:W-:-:S03]  /*2fce0*/  LEA R22, P4, R19, R0, 0x1 ;  /* 0x0000000013167211 */ /* 0x001fc600078808ff */
[----:B------:R0:W-:Y:S01]  /*2fcf0*/  STL.64 [R1+0x8], R28 ;  /* 0x0000081c01007387 */ /* 0x0001e20000100a00 */
[----:B------:R-:W-:Y:S02]  /*2fd00*/  LEA.HI.X.SX32 R23, R19, R2, 0x1, P4 ;  /* 0x0000000213177211 */ /* 0x000fe400020f0eff */
[----:B------:R-:W-:-:S03]  /*2fd10*/  LEA R11, R5, R10, 0x2 ;  /* 0x0000000a050b7211 */ /* 0x000fc600078e10ff */
[----:B------:R1:W-:Y:S01]  /*2fd20*/  STL.64 [R1+0x20], R22 ;  /* 0x0000201601007387 */ /* 0x0003e20000100a00 */
[----:B0-----:R-:W-:-:S04]  /*2fd30*/  LEA R28, P6, R16, R0, 0x1 ;  /* 0x00000000101c7211 */ /* 0x001fc800078c08ff */
[----:B------:R-:W-:Y:S01]  /*2fd40*/  LEA.HI.X.SX32 R29, R16, R2, 0x1, P6 ;  /* 0x00000002101d7211 */ /* 0x000fe200030f0eff */
[----:B-1----:R-:W2:Y:S04]  /*2fd50*/  LDL.LU.64 R22, [R1+0x1988] ;  /* 0x0019880001167983 */ /* 0x002ea80000300a00 */
[----:B------:R-:W-:Y:S04]  /*2fd60*/  STL.64 [R1+0x1950], R10 ;  /* 0x0019500a01007387 */ /* 0x000fe80000100a00 */
[----:B------:R0:W-:Y:S02]  /*2fd70*/  STL.64 [R1+0x28], R28 ;  /* 0x0000281c01007387 */ /* 0x0001e40000100a00 */
[----:B0-----:R-:W-:-:S04]  /*2fd80*/  LEA R28, P4, R21, R0, 0x1 ;  /* 0x00000000151c7211 */ /* 0x001fc800078808ff */
[----:B------:R-:W-:Y:S02]  /*2fd90*/  LEA.HI.X.SX32 R29, R21, R2, 0x1, P4 ;  /* 0x00000002151d7211 */ /* 0x000fe400020f0eff */
[----:B------:R-:W3:Y:S01]  /*2fda0*/  LDL.LU R21, [R1+0x1980] ;  /* 0x0019800001157983 */ /* 0x000ee20000300800 */
[C---:B------:R-:W-:Y:S02]  /*2fdb0*/  LEA R16, P6, R14.reuse, R0, 0x1 ;  /* 0x000000000e107211 */ /* 0x040fe400078c08ff */
[C---:B------:R-:W-:Y:S01]  /*2fdc0*/  LEA R18, R5.reuse, R11, 0x2 ;  /* 0x0000000b05127211 */ /* 0x040fe200078e10ff */
[----:B------:R-:W-:Y:S01]  /*2fdd0*/  IMAD.MOV.U32 R11, RZ, RZ, R17 ;  /* 0x000000ffff0b7224 */ /* 0x000fe200078e0011 */
[----:B------:R-:W-:Y:S01]  /*2fde0*/  LEA.HI.X.SX32 R17, R14, R2, 0x1, P6 ;  /* 0x000000020e117211 */ /* 0x000fe200030f0eff */
[----:B------:R0:W-:Y:S01]  /*2fdf0*/  STL.64 [R1+0x30], R28 ;  /* 0x0000301c01007387 */ /* 0x0001e20000100a00 */
[----:B------:R-:W-:-:S03]  /*2fe00*/  LEA R19, R5, R18, 0x2 ;  /* 0x0000001205137211 */ /* 0x000fc600078e10ff */
[----:B0-----:R-:W4:Y:S04]  /*2fe10*/  LDL.LU R28, [R1+0x150] ;  /* 0x00015000011c7983 */ /* 0x001f280000300800 */
[----:B------:R-:W-:Y:S01]  /*2fe20*/  STL.64 [R1+0x38], R16 ;  /* 0x0000381001007387 */ /* 0x000fe20000100a00 */
[----:B------:R-:W-:-:S03]  /*2fe30*/  MOV R29, R4 ;  /* 0x00000004001d7202 */ /* 0x000fc60000000f00 */
[----:B------:R-:W-:Y:S04]  /*2fe40*/  STL.64 [R1+0x1958], R18 ;  /* 0x0019581201007387 */ /* 0x000fe80000100a00 */
[----:B------:R0:W-:Y:S02]  /*2fe50*/  STG.E.U16 [R12.64], R25 ;  /* 0x000000190c007986 */ /* 0x0001e4000c101504 */
[----:B0-----:R-:W-:Y:S01]  /*2fe60*/  IMAD R25, R5, 0x4, R19 ;  /* 0x0000000405197824 */ /* 0x001fe200078e0213 */
[----:B--2---:R-:W-:-:S04]  /*2fe70*/  LEA R16, P4, R23, R0, 0x1 ;  /* 0x0000000017107211 */ /* 0x004fc800078808ff */
[----:B------:R-:W-:-:S05]  /*2fe80*/  LEA.HI.X.SX32 R17, R23, R2, 0x1, P4 ;  /* 0x0000000217117211 */ /* 0x000fca00020f0eff */
[----:B------:R0:W-:Y:S02]  /*2fe90*/  STL.64 [R1+0x40], R16 ;  /* 0x0000401001007387 */ /* 0x0001e40000100a00 */
[CC--:B0-----:R-:W-:Y:S02]  /*2fea0*/  LEA R16, P4, R24.reuse, R0.reuse, 0x1 ;  /* 0x0000000018107211 */ /* 0x0c1fe400078808ff */
[C---:B---3--:R-:W-:Y:S02]  /*2feb0*/  LEA R4, P6, R21.reuse, R0, 0x1 ;  /* 0x0000000015047211 */ /* 0x048fe400078c08ff */
[-C--:B------:R-:W-:Y:S02]  /*2fec0*/  LEA.HI.X.SX32 R17, R24, R2.reuse, 0x1, P4 ;  /* 0x0000000218117211 */ /* 0x080fe400020f0eff */
[----:B------:R-:W-:-:S05]  /*2fed0*/  LEA.HI.X.SX32 R5, R21, R2, 0x1, P6 ;  /* 0x0000000215057211 */ /* 0x000fca00030f0eff */
[----:B------:R-:W-:Y:S04]  /*2fee0*/  STL.64 [R1+0x48], R4 ;  /* 0x0000480401007387 */ /* 0x000fe80000100a00 */
[----:B------:R0:W-:Y:S04]  /*2fef0*/  STL.64 [R1+0x18], R16 ;  /* 0x0000181001007387 */ /* 0x0001e80000100a00 */
[----:B0-----:R-:W2:Y:S01]  /*2ff00*/  LDL.LU.64 R16, [R1+0x1978] ;  /* 0x0019780001107983 */ /* 0x001ea20000300a00 */
[----:B------:R-:W-:-:S04]  /*2ff10*/  LEA R4, P6, R22, R0, 0x1 ;  /* 0x0000000016047211 */ /* 0x000fc800078c08ff */
[----:B------:R-:W-:-:S05]  /*2ff20*/  LEA.HI.X.SX32 R5, R22, R2, 0x1, P6 ;  /* 0x0000000216057211 */ /* 0x000fca00030f0eff */
[----:B------:R0:W-:Y:S04]  /*2ff30*/  STL.64 [R1], R4 ;  /* 0x0000000401007387 */ /* 0x0001e80000100a00 */
[----:B0-----:R-:W3:Y:S01]  /*2ff40*/  LDL.LU.64 R4, [R1+0x1970] ;  /* 0x0019700001047983 */ /* 0x001ee20000300a00 */
[----:B------:R-:W-:Y:S02]  /*2ff50*/  MOV R18, c[0x0][0x1c8] ;  /* 0x0000720000127a02 */ /* 0x000fe40000000f00 */
[----:B------:R-:W-:Y:S02]  /*2ff60*/  PRMT R13, R6, 0x7632, R13 ;  /* 0x00007632060d7816 */ /* 0x000fe4000000000d */
[----:B------:R-:W-:Y:S01]  /*2ff70*/  MOV R6, R26 ;  /* 0x0000001a00067202 */ /* 0x000fe20000000f00 */
[----:B------:R-:W-:Y:S01]  /*2ff80*/  IMAD R26, R18, 0x4, R25 ;  /* 0x00000004121a7824 */ /* 0x000fe200078e0219 */
[----:B------:R-:W-:-:S02]  /*2ff90*/  LEA R12, P4, R15, R0, 0x1 ;  /* 0x000000000f0c7211 */ /* 0x000fc400078808ff */
[----:B------:R-:W-:Y:S02]  /*2ffa0*/  LEA R14, P6, R20, R0, 0x1 ;  /* 0x00000000140e7211 */ /* 0x000fe400078c08ff */
[----:B------:R-:W-:-:S04]  /*2ffb0*/  LEA R21, R18, R26, 0x2 ;  /* 0x0000001a12157211 */ /* 0x000fc800078e10ff */
[----:B------:R-:W-:-:S05]  /*2ffc0*/  LEA R23, R18, R21, 0x2 ;  /* 0x0000001512177211 */ /* 0x000fca00078e10ff */
[----:B------:R-:W-:Y:S01]  /*2ffd0*/  IMAD R22, R18, 0x4, R23 ;  /* 0x0000000412167824 */ /* 0x000fe200078e0217 */
[----:B----4-:R-:W-:Y:S01]  /*2ffe0*/  PRMT R10, R28, 0x7632, R10 ;  /* 0x000076321c0a7816 */ /* 0x010fe2000000000a */
[----:B--2---:R0:W-:Y:S02]  /*2fff0*/  STG.E.U16 [R16.64], R13 ;  /* 0x0000000d10007986 */ /* 0x0041e4000c101504 */
[-C--:B0-----:R-:W-:Y:S02]  /*30000*/  LEA.HI.X.SX32 R13, R15, R2.reuse, 0x1, P4 ;  /* 0x000000020f0d7211 */ /* 0x081fe400020f0eff */
[----:B------:R-:W-:-:S03]  /*30010*/  LEA.HI.X.SX32 R15, R20, R2, 0x1, P6 ;  /* 0x00000002140f7211 */ /* 0x000fc600030f0eff */
[----:B------:R-:W-:Y:S04]  /*30020*/  STL.64 [R1+0x18a0], R12 ;  /* 0x0018a00c01007387 */ /* 0x000fe80000100a00 */
[----:B------:R0:W-:Y:S01]  /*30030*/  STL.64 [R1+0x1890], R14 ;  /* 0x0018900e01007387 */ /* 0x0001e20000100a00 */
[----:B------:R-:W-:-:S03]  /*30040*/  LEA R16, P4, R27, R0, 0x1 ;  /* 0x000000001b107211 */ /* 0x000fc600078808ff */
[----:B------:R1:W-:Y:S01]  /*30050*/  STL.64 [R1+0x1948], R22 ;  /* 0x0019481601007387 */ /* 0x0003e20000100a00 */
[----:B0-----:R-:W-:Y:S02]  /*30060*/  MOV R14, c[0x0][0x1c8] ;  /* 0x00007200000e7a02 */ /* 0x001fe40000000f00 */
[----:B------:R-:W-:-:S03]  /*30070*/  LEA.HI.X.SX32 R17, R27, R2, 0x1, P4 ;  /* 0x000000021b117211 */ /* 0x000fc600020f0eff */
[----:B------:R-:W-:Y:S01]  /*30080*/  IMAD R20, R14, 0x4, R22 ;  /* 0x000000040e147824 */ /* 0x000fe200078e0216 */
[C---:B-1----:R-:W-:Y:S01]  /*30090*/  LEA R22, P6, R3.reuse, R0, 0x1 ;  /* 0x0000000003167211 */ /* 0x042fe200078c08ff */
[----:B------:R0:W-:Y:S03]  /*300a0*/  STL.64 [R1+0x1878], R16 ;  /* 0x0018781001007387 */ /* 0x0001e60000100a00 */
[----:B------:R-:W-:Y:S01]  /*300b0*/  LEA.HI.X.SX32 R23, R3, R2, 0x1, P6 ;  /* 0x0000000203177211 */ /* 0x000fe200030f0eff */
[----:B------:R-:W-:Y:S01]  /*300c0*/  IMAD.MOV.U32 R13, RZ, RZ, R6 ;  /* 0x000000ffff0d7224 */ /* 0x000fe200078e0006 */
[-C--:B---3--:R-:W-:Y:S02]  /*300d0*/  LEA R28, P4, R4, R0.reuse, 0x1 ;  /* 0x00000000041c7211 */ /* 0x088fe400078808ff */
[----:B------:R-:W-:Y:S01]  /*300e0*/  LEA R6, P6, R5, R0, 0x1 ;  /* 0x0000000005067211 */ /* 0x000fe200078c08ff */
[----:B0-----:R-:W2:Y:S04]  /*300f0*/  LDL.LU R16, [R1+0x160] ;  /* 0x0001600001107983 */ /* 0x001ea80000300800 */
[----:B------:R0:W-:Y:S02]  /*30100*/  STL.64 [R1+0x50], R22 ;  /* 0x0000501601007387 */ /* 0x0001e40000100a00 */
[----:B0-----:R-:W-:-:S02]  /*30110*/  MOV R22, R29 ;  /* 0x0000001d00167202 */ /* 0x001fc40000000f00 */
[-C--:B------:R-:W-:Y:S02]  /*30120*/  LEA.HI.X.SX32 R29, R4, R2.reuse, 0x1, P4 ;  /* 0x00000002041d7211 */ /* 0x080fe400020f0eff */
[----:B------:R-:W-:Y:S02]  /*30130*/  MOV R23, R7 ;  /* 0x0000000700177202 */ /* 0x000fe40000000f00 */
[----:B------:R-:W-:Y:S01]  /*30140*/  LEA.HI.X.SX32 R7, R5, R2, 0x1, P6 ;  /* 0x0000000205077211 */ /* 0x000fe200030f0eff */
[----:B------:R0:W-:Y:S04]  /*30150*/  STL.64 [R1+0x58], R28 ;  /* 0x0000581c01007387 */ /* 0x0001e80000100a00 */
[----:B0-----:R-:W3:Y:S04]  /*30160*/  LDL.LU.64 R28, [R1+0x1968] ;  /* 0x00196800011c7983 */ /* 0x001ee80000300a00 */
[----:B------:R0:W-:Y:S04]  /*30170*/  STL.64 [R1+0x60], R6 ;  /* 0x0000600601007387 */ /* 0x0001e80000100a00 */
[----:B0-----:R-:W4:Y:S01]  /*30180*/  LDL.LU.64 R6, [R1+0x1960] ;  /* 0x0019600001067983 */ /* 0x001f220000300a00 */
[----:B------:R-:W-:-:S04]  /*30190*/  LEA R24, R14, R20, 0x2 ;  /* 0x000000140e187211 */ /* 0x000fc800078e10ff */
[----:B------:R-:W-:Y:S02]  /*301a0*/  LEA R3, R14, R24, 0x2 ;  /* 0x000000180e037211 */ /* 0x000fe400078e10ff */
[----:B------:R-:W-:-:S03]  /*301b0*/  PRMT R19, R10, 0x7610, R19 ;  /* 0x000076100a137816 */ /* 0x000fc60000000013 */
[----:B------:R-:W-:Y:S01]  /*301c0*/  IMAD R4, R14, 0x4, R3 ;  /* 0x000000040e047824 */ /* 0x000fe200078e0203 */
[----:B------:R-:W-:-:S04]  /*301d0*/  MOV R12, R11 ;  /* 0x0000000b000c7202 */ /* 0x000fc80000000f00 */
[----:B------:R-:W-:-:S05]  /*301e0*/  LEA R5, R14, R4, 0x2 ;  /* 0x000000040e057211 */ /* 0x000fca00078e10ff */
[----:B------:R-:W-:Y:S04]  /*301f0*/  STL.64 [R1+0x1938], R4 ;  /* 0x0019380401007387 */ /* 0x000fe80000100a00 */
[----:B---3--:R0:W-:Y:S01]  /*30200*/  STG.E.U16 [R28.64], R19 ;  /* 0x000000131c007986 */ /* 0x0081e2000c101504 */
[CC--:B----4-:R-:W-:Y:S02]  /*30210*/  LEA R18, P4, R6.reuse, R0.reuse, 0x1 ;  /* 0x0000000006127211 */ /* 0x0d0fe400078808ff */
[C---:B------:R-:W-:Y:S02]  /*30220*/  LEA R10, P6, R7.reuse, R0, 0x1 ;  /* 0x00000000070a7211 */ /* 0x040fe400078c08ff */
[-C--:B0-----:R-:W-:Y:S02]  /*30230*/  LEA.HI.X.SX32 R19, R6, R2.reuse, 0x1, P4 ;  /* 0x0000000206137211 */ /* 0x081fe400020f0eff */
[----:B------:R-:W-:-:S03]  /*30240*/  LEA.HI.X.SX32 R11, R7, R2, 0x1, P6 ;  /* 0x00000002070b7211 */ /* 0x000fc600030f0eff */
[----:B------:R0:W-:Y:S04]  /*30250*/  STL.64 [R1+0x3a0], R18 ;  /* 0x0003a01201007387 */ /* 0x0001e80000100a00 */
[----:B------:R1:W-:Y:S01]  /*30260*/  STL.64 [R1+0x398], R10 ;  /* 0x0003980a01007387 */ /* 0x0003e20000100a00 */
[CC--:B0-----:R-:W-:Y:S02]  /*30270*/  LEA R18, P4, R8.reuse, R0.reuse, 0x1 ;  /* 0x0000000008127211 */ /* 0x0c1fe400078808ff */
[C---:B-1----:R-:W-:Y:S02]  /*30280*/  LEA R10, P6, R9.reuse, R0, 0x1 ;  /* 0x00000000090a7211 */ /* 0x042fe400078c08ff */
[-C--:B------:R-:W-:Y:S02]  /*30290*/  LEA.HI.X.SX32 R19, R8, R2.reuse, 0x1, P4 ;  /* 0x0000000208137211 */ /* 0x080fe400020f0eff */
[----:B------:R-:W-:-:S03]  /*302a0*/  LEA.HI.X.SX32 R11, R9, R2, 0x1, P6 ;  /* 0x00000002090b7211 */ /* 0x000fc600030f0eff */
[----:B------:R0:W-:Y:S04]  /*302b0*/  STL.64 [R1+0x390], R18 ;  /* 0x0003901201007387 */ /* 0x0001e80000100a00 */
[----:B0-----:R-:W3:Y:S04]  /*302c0*/  LDL.LU.64 R18, [R1+0x1958] ;  /* 0x0019580001127983 */ /* 0x001ee80000300a00 */
[----:B------:R0:W-:Y:S04]  /*302d0*/  STL.64 [R1+0x388], R10 ;  /* 0x0003880a01007387 */ /* 0x0001e80000100a00 */
[----:B0-----:R-:W4:Y:S01]  /*302e0*/  LDL.LU.64 R10, [R1+0x1950] ;  /* 0x00195000010a7983 */ /* 0x001f220000300a00 */
[----:B------:R-:W-:-:S05]  /*302f0*/  LEA R6, R14, R5, 0x2 ;  /* 0x000000050e067211 */ /* 0x000fca00078e10ff */
[----:B------:R-:W-:-:S05]  /*30300*/  IMAD R7, R14, 0x4, R6 ;  /* 0x000000040e077824 */ /* 0x000fca00078e0206 */
[----:B------:R0:W-:Y:S01]  /*30310*/  STL.64 [R1+0x1940], R6 ;  /* 0x0019400601007387 */ /* 0x0001e20000100a00 */
[----:B------:R-:W-:-:S04]  /*30320*/  LEA R8, R14, R7, 0x2 ;  /* 0x000000070e087211 */ /* 0x000fc800078e10ff */
[----:B------:R-:W-:Y:S01]  /*30330*/  LEA R9, R14, R8, 0x2 ;  /* 0x000000080e097211 */ /* 0x000fe200078e10ff */
[----:B0-----:R-:W-:Y:S01]  /*30340*/  IMAD.MOV.U32 R7, RZ, RZ, R5 ;  /* 0x000000ffff077224 */ /* 0x001fe200078e0005 */
[----:B----4-:R-:W-:-:S04]  /*30350*/  LEA R4, P4, R10, R0, 0x1 ;  /* 0x000000000a047211 */ /* 0x010fc800078808ff */
[----:B------:R-:W-:Y:S01]  /*30360*/  MOV R6, R4 ;  /* 0x0000000400067202 */ /* 0x000fe20000000f00 */
[----:B------:R0:W-:Y:S01]  /*30370*/  STL [R1+0x380], R4 ;  /* 0x0003800401007387 */ /* 0x0001e20000100800 */
[----:B------:R-:W-:Y:S02]  /*30380*/  LEA.HI.X.SX32 R7, R10, R2, 0x1, P4 ;  /* 0x000000020a077211 */ /* 0x000fe400020f0eff */
[----:B0-----:R-:W-:-:S03]  /*30390*/  LEA R4, P6, R11, R0, 0x1 ;  /* 0x000000000b047211 */ /* 0x001fc600078c08ff */
[----:B------:R0:W-:Y:S01]  /*303a0*/  STL [R1+0x384], R7 ;  /* 0x0003840701007387 */ /* 0x0001e20000100800 */
[----:B------:R-:W-:Y:S02]  /*303b0*/  LEA.HI.X.SX32 R5, R11, R2, 0x1, P6 ;  /* 0x000000020b057211 */ /* 0x000fe400030f0eff */
[----:B------:R-:W-:Y:S01]  /*303c0*/  LEA R10, R14, R9, 0x2 ;  /* 0x000000090e0a7211 */ /* 0x000fe200078e10ff */
[----:B0-----:R-:W4:Y:S04]  /*303d0*/  LDL.LU.64 R6, [R1+0x10] ;  /* 0x0000100001067983 */ /* 0x001f280000300a00 */
[----:B------:R-:W-:Y:S04]  /*303e0*/  STL.64 [R1+0x378], R4 ;  /* 0x0003780401007387 */ /* 0x000fe80000100a00 */
[----:B------:R0:W-:Y:S04]  /*303f0*/  STL.64 [R1+0x1928], R8 ;  /* 0x0019280801007387 */ /* 0x0001e80000100a00 */
[----:B0-----:R-:W4:Y:S01]  /*30400*/  LDL.LU.64 R8, [R1+0x8] ;  /* 0x0000080001087983 */ /* 0x001f220000300a00 */
[----:B--2---:R-:W-:-:S02]  /*30410*/  PRMT R27, R16, 0x7632, R27 ;  /* 0x00007632101b7816 */ /* 0x004fc4000000001b */
[----:B------:R-:W-:Y:S02]  /*30420*/  MOV R16, R22 ;  /* 0x0000001600107202 */ /* 0x000fe40000000f00 */
[CC--:B---3--:R-:W-:Y:S01]  /*30430*/  LEA R22, P4, R18.reuse, R0.reuse, 0x1 ;  /* 0x0000000012167211 */ /* 0x0c8fe200078808ff */
[----:B------:R-:W-:Y:S01]  /*30440*/  IMAD.MOV.U32 R29, RZ, RZ, R23 ;  /* 0x000000ffff1d7224 */ /* 0x000fe200078e0017 */
[C---:B------:R-:W-:Y:S02]  /*30450*/  LEA R4, P6, R19.reuse, R0, 0x1 ;  /* 0x0000000013047211 */ /* 0x040fe400078c08ff */
[-C--:B------:R-:W-:Y:S02]  /*30460*/  LEA.HI.X.SX32 R23, R18, R2.reuse, 0x1, P4 ;  /* 0x0000000212177211 */ /* 0x080fe400020f0eff */
[----:B------:R-:W-:Y:S02]  /*30470*/  LEA.HI.X.SX32 R5, R19, R2, 0x1, P6 ;  /* 0x0000000213057211 */ /* 0x000fe400030f0eff */
[----:B------:R-:W-:Y:S01]  /*30480*/  LEA R11, R14, R10, 0x2 ;  /* 0x0000000a0e0b7211 */ /* 0x000fe200078e10ff */
[----:B------:R0:W-:Y:S04]  /*30490*/  STL.64 [R1+0x370], R22 ;  /* 0x0003701601007387 */ /* 0x0001e80000100a00 */
[----:B0-----:R-:W2:Y:S04]  /*304a0*/  LDL.LU.64 R22, [R1+0x1948] ;  /* 0x0019480001167983 */ /* 0x001ea80000300a00 */
[----:B------:R-:W3:Y:S04]  /*304b0*/  LDL.LU R18, [R1+0x180] ;  /* 0x0001800001127983 */ /* 0x000ee80000300800 */
[----:B------:R0:W-:Y:S04]  /*304c0*/  STL.64 [R1+0x368], R4 ;  /* 0x0003680401007387 */ /* 0x0001e80000100a00 */
[----:B------:R1:W-:Y:S01]  /*304d0*/  STL.64 [R1+0x1920], R10 ;  /* 0x0019200a01007387 */ /* 0x0003e20000100a00 */
[----:B0-----:R-:W-:-:S03]  /*304e0*/  LEA R4, P6, R26, R0, 0x1 ;  /* 0x000000001a047211 */ /* 0x001fc600078c08ff */
[----:B-1----:R-:W2:Y:S01]  /*304f0*/  LDL.LU R10, [R1+0x190] ;  /* 0x00019000010a7983 */ /* 0x002ea20000300800 */
[----:B------:R-:W-:-:S03]  /*30500*/  LEA.HI.X.SX32 R5, R26, R2, 0x1, P6 ;  /* 0x000000021a057211 */ /* 0x000fc600030f0eff */
[----:B----4-:R0:W-:Y:S02]  /*30510*/  STG.E.U16 [R8.64], R27 ;  /* 0x0000001b08007986 */ /* 0x0101e4000c101504 */
[----:B0-----:R-:W-:-:S04]  /*30520*/  LEA R8, P4, R25, R0, 0x1 ;  /* 0x0000000019087211 */ /* 0x001fc800078808ff */
[----:B------:R-:W-:-:S05]  /*30530*/  LEA.HI.X.SX32 R9, R25, R2, 0x1, P4 ;  /* 0x0000000219097211 */ /* 0x000fca00020f0eff */
[----:B------:R0:W-:Y:S04]  /*30540*/  STL.64 [R1+0x348], R8 ;  /* 0x0003480801007387 */ /* 0x0001e80000100a00 */
[----:B------:R-:W-:Y:S01]  /*30550*/  STL.64 [R1+0x340], R4 ;  /* 0x0003400401007387 */ /* 0x000fe20000100a00 */
[----:B0-----:R-:W-:-:S04]  /*30560*/  LEA R8, P4, R21, R0, 0x1 ;  /* 0x0000000015087211 */ /* 0x001fc800078808ff */
[----:B------:R-:W-:-:S05]  /*30570*/  LEA.HI.X.SX32 R9, R21, R2, 0x1, P4 ;  /* 0x0000000215097211 */ /* 0x000fca00020f0eff */
[----:B------:R0:W-:Y:S04]  /*30580*/  STL.64 [R1+0x338], R8 ;  /* 0x0003380801007387 */ /* 0x0001e80000100a00 */
[----:B0-----:R-:W4:Y:S01]  /*30590*/  LDL.LU.64 R8, [R1+0x20] ;  /* 0x0000200001087983 */ /* 0x001f220000300a00 */
[C---:B--2---:R-:W-:Y:S02]  /*305a0*/  LEA R4, P6, R23.reuse, R0, 0x1 ;  /* 0x0000000017047211 */ /* 0x044fe400078c08ff */
[----:B---3--:R-:W-:Y:S02]  /*305b0*/  PRMT R27, R18, 0x7632, R27 ;  /* 0x00007632121b7816 */ /* 0x008fe4000000001b */
[----:B------:R-:W-:Y:S01]  /*305c0*/  LEA.HI.X.SX32 R5, R23, R2, 0x1, P6 ;  /* 0x0000000217057211 */ /* 0x000fe200030f0eff */
[----:B------:R-:W-:-:S05]  /*305d0*/  IMAD R18, R14, 0x4, R11 ;  /* 0x000000040e127824 */ /* 0x000fca00078e020b */
[C---:B------:R-:W-:Y:S01]  /*305e0*/  LEA R19, R14.reuse, R18, 0x2 ;  /* 0x000000120e137211 */ /* 0x040fe200078e10ff */
[----:B------:R0:W-:Y:S03]  /*305f0*/  STG.E.U16 [R6.64], R27 ;  /* 0x0000001b06007986 */ /* 0x0001e6000c101504 */
[----:B------:R-:W-:Y:S02]  /*30600*/  LEA R21, R14, R19, 0x2 ;  /* 0x000000130e157211 */ /* 0x000fe400078e10ff */
[----:B------:R-:W-:-:S03]  /*30610*/  MOV R11, R29 ;  /* 0x0000001d000b7202 */ /* 0x000fc60000000f00 */
[----:B------:R-:W-:Y:S01]  /*30620*/  IMAD R23, R14, 0x4, R21 ;  /* 0x000000040e177824 */ /* 0x000fe200078e0215 */
[----:B----4-:R1:W-:Y:S04]  /*30630*/  STL.64 [R1+0x1930], R8 ;  /* 0x0019300801007387 */ /* 0x0103e80000100a00 */
[----:B------:R2:W-:Y:S04]  /*30640*/  STL.64 [R1+0x330], R4 ;  /* 0x0003300401007387 */ /* 0x0005e80000100a00 */
[----:B0-----:R-:W3:Y:S01]  /*30650*/  LDL.LU.64 R6, [R1+0x1940] ;  /* 0x0019400001067983 */ /* 0x001ee20000300a00 */
[----:B-1----:R-:W-:-:S02]  /*30660*/  LEA R8, P6, R20, R0, 0x1 ;  /* 0x0000000014087211 */ /* 0x002fc400078c08ff */
[----:B--2---:R-:W-:-:S04]  /*30670*/  LEA R4, P4, R22, R0, 0x1 ;  /* 0x0000000016047211 */ /* 0x004fc800078808ff */
[-C--:B------:R-:W-:Y:S02]  /*30680*/  LEA.HI.X.SX32 R5, R22, R2.reuse, 0x1, P4 ;  /* 0x0000000216057211 */ /* 0x080fe400020f0eff */
[----:B------:R-:W-:-:S03]  /*30690*/  LEA.HI.X.SX32 R9, R20, R2, 0x1, P6 ;  /* 0x0000000214097211 */ /* 0x000fc600030f0eff */
[----:B------:R0:W-:Y:S01]  /*306a0*/  STL.64 [R1+0x328], R4 ;  /* 0x0003280401007387 */ /* 0x0001e20000100a00 */
[----:B------:R-:W-:-:S03]  /*306b0*/  LEA R20, R14, R23, 0x2 ;  /* 0x000000170e147211 */ /* 0x000fc600078e10ff */
[----:B0-----:R-:W2:Y:S04]  /*306c0*/  LDL.LU.64 R4, [R1+0x1938] ;  /* 0x0019380001047983 */ /* 0x001ea80000300a00 */
[----:B------:R-:W4:Y:S04]  /*306d0*/  LDL.LU R29, [R1+0x170] ;  /* 0x00017000011d7983 */ /* 0x000f280000300800 */
[----:B------:R0:W-:Y:S04]  /*306e0*/  STL.64 [R1+0x320], R8 ;  /* 0x0003200801007387 */ /* 0x0001e80000100a00 */
[----:B------:R-:W-:Y:S01]  /*306f0*/  STL.64 [R1+0x1918], R20 ;  /* 0x0019181401007387 */ /* 0x000fe20000100a00 */
[----:B0-----:R-:W-:-:S04]  /*30700*/  LEA R8, P4, R24, R0, 0x1 ;  /* 0x0000000018087211 */ /* 0x001fc800078808ff */
[----:B------:R-:W-:-:S05]  /*30710*/  LEA.HI.X.SX32 R9, R24, R2, 0x1, P4 ;  /* 0x0000000218097211 */ /* 0x000fca00020f0eff */
[----:B------:R0:W-:Y:S04]  /*30720*/  STL.64 [R1+0x300], R8 ;  /* 0x0003000801007387 */ /* 0x0001e80000100a00 */
[----:B0-----:R-:W3:Y:S01]  /*30730*/  LDL.LU.64 R8, [R1+0x1930] ;  /* 0x0019300001087983 */ /* 0x001ee20000300a00 */
[----:B------:R-:W-:-:S04]  /*30740*/  LEA R26, P6, R3, R0, 0x1 ;  /* 0x00000000031a7211 */ /* 0x000fc800078c08ff */
[----:B------:R-:W-:Y:S01]  /*30750*/  LEA.HI.X.SX32 R27, R3, R2, 0x1, P6 ;  /* 0x00000002031b7211 */ /* 0x000fe200030f0eff */
[----:B------:R-:W-:-:S04]  /*30760*/  IMAD R22, R14, 0x4, R20 ;  /* 0x000000040e167824 */ /* 0x000fc800078e0214 */
[----:B------:R2:W-:Y:S01]  /*30770*/  STL.64 [R1+0x2f8], R26 ;  /* 0x0002f81a01007387 */ /* 0x0005e20000100a00 */
[----:B------:R-:W-:Y:S02]  /*30780*/  PRMT R25, R10, 0x7632, R25 ;  /* 0x000076320a197816 */ /* 0x000fe40000000019 */
[CC--:B--2---:R-:W-:Y:S02]  /*30790*/  LEA R26, P4, R4.reuse, R0.reuse, 0x1 ;  /* 0x00000000041a7211 */ /* 0x0c4fe400078808ff */
[C---:B------:R-:W-:Y:S02]  /*307a0*/  LEA R20, P6, R5.reuse, R0, 0x1 ;  /* 0x0000000005147211 */ /* 0x040fe400078c08ff */
[-C--:B------:R-:W-:Y:S02]  /*307b0*/  LEA.HI.X.SX32 R27, R4, R2.reuse, 0x1, P4 ;  /* 0x00000002041b7211 */ /* 0x080fe400020f0eff */
[----:B------:R-:W-:-:S03]  /*307c0*/  LEA.HI.X.SX32 R21, R5, R2, 0x1, P6 ;  /* 0x0000000205157211 */ /* 0x000fc600030f0eff */
[----:B------:R-:W-:Y:S04]  /*307d0*/  STL.64 [R1+0x2d8], R26 ;  /* 0x0002d81a01007387 */ /* 0x000fe80000100a00 */
[----:B------:R-:W-:Y:S04]  /*307e0*/  STL.64 [R1+0x2d0], R20 ;  /* 0x0002d01401007387 */ /* 0x000fe80000100a00 */
[----:B---3--:R0:W-:Y:S04]  /*307f0*/  STG.E.U16 [R8.64], R25 ;  /* 0x0000001908007986 */ /* 0x0081e8000c101504 */
[----:B0-----:R-:W2:Y:S01]  /*30800*/  LDL.LU.64 R8, [R1+0x1928] ;  /* 0x0019280001087983 */ /* 0x001ea20000300a00 */
[----:B------:R-:W-:-:S02]  /*30810*/  LEA R3, R14, R22, 0x2 ;  /* 0x000000160e037211 */ /* 0x000fc400078e10ff */
[CC--:B------:R-:W-:Y:S01]  /*30820*/  LEA R20, P6, R7.reuse, R0.reuse, 0x1 ;  /* 0x0000000007147211 */ /* 0x0c0fe200078c08ff */
[----:B------:R-:W3:Y:S01]  /*30830*/  LDL.LU.64 R24, [R1+0x380] ;  /* 0x0003800001187983 */ /* 0x000ee20000300a00 */
[----:B------:R-:W-:Y:S02]  /*30840*/  LEA R4, R14, R3, 0x2 ;  /* 0x000000030e047211 */ /* 0x000fe400078e10ff */
[----:B------:R-:W-:Y:S02]  /*30850*/  LEA R26, P4, R6, R0, 0x1 ;  /* 0x00000000061a7211 */ /* 0x000fe400078808ff */
[-C--:B------:R-:W-:Y:S01]  /*30860*/  LEA.HI.X.SX32 R21, R7, R2.reuse, 0x1, P6 ;  /* 0x0000000207157211 */ /* 0x080fe200030f0eff */
[----:B------:R-:W-:Y:S01]  /*30870*/  IMAD R5, R14, 0x4, R4 ;  /* 0x000000040e057824 */ /* 0x000fe200078e0204 */
[----:B------:R-:W-:-:S03]  /*30880*/  LEA.HI.X.SX32 R27, R6, R2, 0x1, P4 ;  /* 0x00000002061b7211 */ /* 0x000fc600020f0eff */
[----:B------:R0:W-:Y:S01]  /*30890*/  STL.64 [R1+0x10], R20 ;  /* 0x0000101401007387 */ /* 0x0001e20000100a00 */
[----:B------:R-:W-:-:S03]  /*308a0*/  LEA R6, R14, R5, 0x2 ;  /* 0x000000050e067211 */ /* 0x000fc600078e10ff */
[----:B0-----:R-:W3:Y:S04]  /*308b0*/  LDL.LU.64 R20, [R1+0x28] ;  /* 0x0000280001147983 */ /* 0x001ee80000300a00 */
[----:B------:R-:W-:Y:S04]  /*308c0*/  STL.64 [R1+0x2c8], R26 ;  /* 0x0002c81a01007387 */ /* 0x000fe80000100a00 */
[----:B------:R0:W-:Y:S02]  /*308d0*/  STL.64 [R1+0x1908], R4 ;  /* 0x0019080401007387 */ /* 0x0001e40000100a00 */
[----:B0-----:R-:W-:-:S02]  /*308e0*/  MOV R5, R11 ;  /* 0x0000000b00057202 */ /* 0x001fc40000000f00 */
[----:B--2---:R-:W-:-:S04]  /*308f0*/  LEA R10, P4, R8, R0, 0x1 ;  /* 0x00000000080a7211 */ /* 0x004fc800078808ff */
[----:B------:R-:W-:-:S05]  /*30900*/  LEA.HI.X.SX32 R11, R8, R2, 0x1, P4 ;  /* 0x00000002080b7211 */ /* 0x000fca00020f0eff */
[----:B------:R0:W-:Y:S04]  /*30910*/  STL.64 [R1+0x8], R10 ;  /* 0x0000080a01007387 */ /* 0x0001e80000100a00 */
[----:B0-----:R-:W2:Y:S01]  /*30920*/  LDL.LU.64 R10, [R1+0x1920] ;  /* 0x00192000010a7983 */ /* 0x001ea20000300a00 */
[----:B------:R-:W-:Y:S01]  /*30930*/  LEA R26, P6, R9, R0, 0x1 ;  /* 0x00000000091a7211 */ /* 0x000fe200078c08ff */
[----:B------:R-:W-:-:S03]  /*30940*/  IMAD R7, R14, 0x4, R6 ;  /* 0x000000040e077824 */ /* 0x000fc600078e0206 */
[----:B------:R-:W-:Y:S01]  /*30950*/  LEA.HI.X.SX32 R27, R9, R2, 0x1, P6 ;  /* 0x00000002091b7211 */ /* 0x000fe200030f0eff */
[----:B------:R0:W-:Y:S01]  /*30960*/  STL.64 [R1+0x1910], R16 ;  /* 0x0019101001007387 */ /* 0x0001e20000100a00 */
[----:B------:R-:W-:-:S03]  /*30970*/  IMAD R8, R14, 0x4, R7 ;  /* 0x000000040e087824 */ /* 0x000fc600078e0207 */
[----:B0-----:R-:W2:Y:S04]  /*30980*/  LDL.LU.64 R16, [R1+0x30] ;  /* 0x0000300001107983 */ /* 0x001ea80000300a00 */
[----:B------:R3:W-:Y:S04]  /*30990*/  STL [R1+0x17e0], R26 ;  /* 0x0017e01a01007387 */ /* 0x0007e80000100800 */
[----:B------:R0:W-:Y:S04]  /*309a0*/  STL [R1+0x17d0], R27 ;  /* 0x0017d01b01007387 */ /* 0x0001e80000100800 */
[----:B------:R1:W-:Y:S01]  /*309b0*/  STL.64 [R1+0x1900], R6 ;  /* 0x0019000601007387 */ /* 0x0003e20000100a00 */
[----:B---3--:R-:W-:-:S02]  /*309c0*/  MOV R26, R24 ;  /* 0x00000018001a7202 */ /* 0x008fc40000000f00 */
[----:B0-----:R-:W-:Y:S02]  /*309d0*/  MOV R27, R25 ;  /* 0x00000019001b7202 */ /* 0x001fe40000000f00 */
[----:B------:R-:W-:Y:S02]  /*309e0*/  LEA R9, R14, R8, 0x2 ;  /* 0x000000080e097211 */ /* 0x000fe400078e10ff */
[----:B----4-:R-:W-:-:S05]  /*309f0*/  PRMT R28, R29, 0x7632, R28 ;  /* 0x000076321d1c7816 */ /* 0x010fca000000001c */
[----:B------:R-:W-:Y:S01]  /*30a00*/  STG.E.U16 [R20.64], R28 ;  /* 0x0000001c14007986 */ /* 0x000fe2000c101504 */
[CC--:B--2---:R-:W-:Y:S02]  /*30a10*/  LEA R24, P4, R10.reuse, R0.reuse, 0x1 ;  /* 0x000000000a187211 */ /* 0x0c4fe400078808ff */
[C---:B-1----:R-:W-:Y:S02]  /*30a20*/  LEA R6, P6, R11.reuse, R0, 0x1 ;  /* 0x000000000b067211 */ /* 0x042fe400078c08ff */
[-C--:B------:R-:W-:Y:S02]  /*30a30*/  LEA.HI.X.SX32 R25, R10, R2.reuse, 0x1, P4 ;  /* 0x000000020a197211 */ /* 0x080fe400020f0eff */
[----:B------:R-:W-:-:S03]  /*30a40*/  LEA.HI.X.SX32 R7, R11, R2, 0x1, P6 ;  /* 0x000000020b077211 */ /* 0x000fc600030f0eff */
[----:B------:R-:W-:Y:S01]  /*30a50*/  STL.64 [R1+0x17d8], R24 ;  /* 0x0017d81801007387 */ /* 0x000fe20000100a00 */
[----:B------:R-:W-:-:S03]  /*30a60*/  LEA R10, R14, R9, 0x2 ;  /* 0x000000090e0a7211 */ /* 0x000fc600078e10ff */
[----:B------:R-:W-:Y:S04]  /*30a70*/  STL.64 [R1+0x2c0], R6 ;  /* 0x0002c00601007387 */ /* 0x000fe80000100a00 */
[----:B------:R0:W-:Y:S04]  /*30a80*/  STL.64 [R1+0x18f8], R8 ;  /* 0x0018f80801007387 */ /* 0x0001e80000100a00 */
[----:B0-----:R-:W2:Y:S04]  /*30a90*/  LDL.LU.64 R8, [R1+0x378] ;  /* 0x0003780001087983 */ /* 0x001ea80000300a00 */
[----:B------:R-:W3:Y:S01]  /*30aa0*/  LDL.LU.64 R20, [R1+0x1918] ;  /* 0x0019180001147983 */ /* 0x000ee20000300a00 */
[----:B------:R-:W-:-:S02]  /*30ab0*/  LEA R24, P4, R18, R0, 0x1 ;  /* 0x0000000012187211 */ /* 0x000fc400078808ff */
[C---:B------:R-:W-:Y:S02]  /*30ac0*/  LEA R6, P6, R19.reuse, R0, 0x1 ;  /* 0x0000000013067211 */ /* 0x040fe400078c08ff */
[-C--:B------:R-:W-:Y:S02]  /*30ad0*/  LEA.HI.X.SX32 R25, R18, R2.reuse, 0x1, P4 ;  /* 0x0000000212197211 */ /* 0x080fe400020f0eff */
[----:B------:R-:W-:Y:S02]  /*30ae0*/  LEA.HI.X.SX32 R7, R19, R2, 0x1, P6 ;  /* 0x0000000213077211 */ /* 0x000fe400030f0eff */
[----:B------:R-:W-:Y:S01]  /*30af0*/  LEA R4, P6, R23, R0, 0x1 ;  /* 0x0000000017047211 */ /* 0x000fe200078c08ff */
[----:B------:R0:W-:Y:S01]  /*30b00*/  STL.64 [R1+0x2f0], R24 ;  /* 0x0002f01801007387 */ /* 0x0001e20000100a00 */
[----:B------:R-:W-:-:S05]  /*30b10*/  IMAD R11, R14, 0x4, R10 ;  /* 0x000000040e0b7824 */ /* 0x000fca00078e020a */
[----:B------:R-:W-:Y:S02]  /*30b20*/  LEA R18, R14, R11, 0x2 ;  /* 0x0000000b0e127211 */ /* 0x000fe400078e10ff */
[----:B0-----:R-:W-:Y:S02]  /*30b30*/  MOV R25, R5 ;  /* 0x0000000500197202 */ /* 0x001fe40000000f00 */
[----:B------:R-:W-:Y:S01]  /*30b40*/  LEA.HI.X.SX32 R5, R23, R2, 0x1, P6 ;  /* 0x0000000217057211 */ /* 0x000fe200030f0eff */
[----:B------:R-:W-:Y:S01]  /*30b50*/  STG.E.U16 [R16.64], R12 ;  /* 0x0000000c10007986 */ /* 0x000fe2000c101504 */
[----:B--2---:R-:W-:Y:S01]  /*30b60*/  IMAD.MOV.U32 R28, RZ, RZ, R8 ;  /* 0x000000ffff1c7224 */ /* 0x004fe200078e0008 */
[----:B------:R-:W-:Y:S02]  /*30b70*/  MOV R29, R9 ;  /* 0x00000009001d7202 */ /* 0x000fe40000000f00 */
[----:B------:R-:W2:Y:S04]  /*30b80*/  LDL.LU.64 R8, [R1+0x38] ;  /* 0x0000380001087983 */ /* 0x000ea80000300a00 */
[----:B------:R-:W2:Y:S04]  /*30b90*/  LDL R24, [R1+0x124] ;  /* 0x0001240001187983 */ /* 0x000ea80000100800 */
[----:B------:R3:W-:Y:S04]  /*30ba0*/  STL.64 [R1+0x318], R6 ;  /* 0x0003180601007387 */ /* 0x0007e80000100a00 */
[----:B------:R0:W-:Y:S01]  /*30bb0*/  STL.64 [R1+0x18f0], R10 ;  /* 0x0018f00a01007387 */ /* 0x0001e20000100a00 */
[----:B---3--:R-:W-:-:S03]  /*30bc0*/  LEA R6, P4, R21, R0, 0x1 ;  /* 0x0000000015067211 */ /* 0x008fc600078808ff */
[----:B0-----:R-:W3:Y:S01]  /*30bd0*/  LDL.LU.64 R10, [R1+0x370] ;  /* 0x00037000010a7983 */ /* 0x001ee20000300a00 */
[----:B------:R-:W-:-:S03]  /*30be0*/  LEA.HI.X.SX32 R7, R21, R2, 0x1, P4 ;  /* 0x0000000215077211 */ /* 0x000fc600020f0eff */
[----:B------:R0:W-:Y:S04]  /*30bf0*/  STL.64 [R1+0x308], R4 ;  /* 0x0003080401007387 */ /* 0x0001e80000100a00 */
[----:B------:R-:W-:Y:S04]  /*30c00*/  STL.64 [R1+0x310], R6 ;  /* 0x0003100601007387 */ /* 0x000fe80000100a00 */
[----:B------:R-:W4:Y:S01]  /*30c10*/  LDL.LU.64 R16, [R1+0x1910] ;  /* 0x0019100001107983 */ /* 0x000f220000300a00 */
[----:B0-----:R-:W-:-:S04]  /*30c20*/  LEA R4, P4, R20, R0, 0x1 ;  /* 0x0000000014047211 */ /* 0x001fc800078808ff */
[----:B------:R-:W-:-:S05]  /*30c30*/  LEA.HI.X.SX32 R5, R20, R2, 0x1, P4 ;  /* 0x0000000214057211 */ /* 0x000fca00020f0eff */
[----:B------:R0:W-:Y:S04]  /*30c40*/  STL.64 [R1+0x2e8], R4 ;  /* 0x0002e80401007387 */ /* 0x0001e80000100a00 */
[----:B0-----:R-:W4:Y:S01]  /*30c50*/  LDL.LU.64 R4, [R1+0x1908] ;  /* 0x0019080001047983 */ /* 0x001f220000300a00 */
[----:B------:R-:W-:Y:S02]  /*30c60*/  LEA R6, P6, R22, R0, 0x1 ;  /* 0x0000000016067211 */ /* 0x000fe400078c08ff */
[----:B------:R-:W-:Y:S02]  /*30c70*/  LEA R19, R14, R18, 0x2 ;  /* 0x000000120e137211 */ /* 0x000fe400078e10ff */
[----:B------:R-:W-:-:S03]  /*30c80*/  LEA.HI.X.SX32 R7, R22, R2, 0x1, P6 ;  /* 0x0000000216077211 */ /* 0x000fc600030f0eff */
[----:B------:R0:W-:Y:S04]  /*30c90*/  STL.64 [R1+0x18e0], R18 ;  /* 0x0018e01201007387 */ /* 0x0001e80000100a00 */
[----:B------:R1:W-:Y:S01]  /*30ca0*/  STL.64 [R1+0x2e0], R6 ;  /* 0x0002e00601007387 */ /* 0x0003e20000100a00 */
[----:B------:R-:W-:Y:S01]  /*30cb0*/  IMAD R20, R14, 0x4, R19 ;  /* 0x000000040e147824 */ /* 0x000fe200078e0213 */
[C---:B0-----:R-:W-:Y:S02]  /*30cc0*/  LEA R18, P4, R3.reuse, R0, 0x1 ;  /* 0x0000000003127211 */ /* 0x041fe400078808ff */
[----:B-1----:R-:W4:Y:S02]  /*30cd0*/  LDL.LU.64 R6, [R1+0x1900] ;  /* 0x0019000001067983 */ /* 0x002f240000300a00 */
[----:B------:R-:W-:-:S02]  /*30ce0*/  LEA.HI.X.SX32 R19, R3, R2, 0x1, P4 ;  /* 0x0000000203137211 */ /* 0x000fc400020f0eff */
[----:B--2---:R-:W-:Y:S01]  /*30cf0*/  STG.E.U16 [R8.64], R24 ;  /* 0x0000001808007986 */ /* 0x004fe2000c101504 */
[----:B---3--:R-:W-:Y:S02]  /*30d00*/  MOV R22, R10 ;  /* 0x0000000a00167202 */ /* 0x008fe40000000f00 */
[----:B------:R-:W-:Y:S01]  /*30d10*/  MOV R23, R11 ;  /* 0x0000000b00177202 */ /* 0x000fe20000000f00 */
[----:B----4-:R0:W-:Y:S04]  /*30d20*/  STL.64 [R1+0x18e8], R16 ;  /* 0x0018e81001007387 */ /* 0x0101e80000100a00 */
[----:B0-----:R-:W2:Y:S04]  /*30d30*/  LDL.LU.64 R16, [R1+0x40] ;  /* 0x0000400001107983 */ /* 0x001ea80000300a00 */
[----:B------:R0:W-:Y:S01]  /*30d40*/  STL.64 [R1+0x2b8], R18 ;  /* 0x0002b81201007387 */ /* 0x0001e20000100a00 */
[----:B------:R-:W-:-:S04]  /*30d50*/  LEA R10, P6, R4, R0, 0x1 ;  /* 0x00000000040a7211 */ /* 0x000fc800078c08ff */
[----:B------:R-:W-:-:S05]  /*30d60*/  LEA.HI.X.SX32 R11, R4, R2, 0x1, P6 ;  /* 0x00000002040b7211 */ /* 0x000fca00030f0eff */
[----:B------:R1:W-:Y:S04]  /*30d70*/  STL.64 [R1+0x2b0], R10 ;  /* 0x0002b00a01007387 */ /* 0x0003e80000100a00 */
[----:B------:R-:W3:Y:S01]  /*30d80*/  LDL.LU.64 R8, [R1+0x18f8] ;  /* 0x0018f80001087983 */ /* 0x000ee20000300a00 */
[----:B------:R-:W-:Y:S01]  /*30d90*/  IMAD R21, R14, 0x4, R20 ;  /* 0x000000040e157824 */ /* 0x000fe200078e0214 */
[-C--:B0-----:R-:W-:Y:S02]  /*30da0*/  LEA R18, P4, R5, R0.reuse, 0x1 ;  /* 0x0000000005127211 */ /* 0x081fe400078808ff */
[----:B-1----:R-:W-:-:S04]  /*30db0*/  LEA R10, P6, R6, R0, 0x1 ;  /* 0x00000000060a7211 */ /* 0x002fc800078c08ff */
[-C--:B------:R-:W-:Y:S02]  /*30dc0*/  LEA.HI.X.SX32 R11, R6, R2.reuse, 0x1, P6 ;  /* 0x00000002060b7211 */ /* 0x080fe400030f0eff */
[C---:B------:R-:W-:Y:S02]  /*30dd0*/  LEA R3, R14.reuse, R21, 0x2 ;  /* 0x000000150e037211 */ /* 0x040fe400078e10ff */
[----:B------:R-:W-:Y:S01]  /*30de0*/  LEA.HI.X.SX32 R19, R5, R2, 0x1, P4 ;  /* 0x0000000205137211 */ /* 0x000fe200020f0eff */
[----:B------:R0:W-:Y:S01]  /*30df0*/  STL.64 [R1+0x2a0], R10 ;  /* 0x0002a00a01007387 */ /* 0x0001e20000100a00 */
[----:B------:R-:W-:-:S03]  /*30e00*/  LEA R4, R14, R3, 0x2 ;  /* 0x000000030e047211 */ /* 0x000fc600078e10ff */
[----:B------:R-:W-:Y:S02]  /*30e10*/  STL.64 [R1+0x2a8], R18 ;  /* 0x0002a81201007387 */ /* 0x000fe40000100a00 */
[----:B------:R-:W-:Y:S01]  /*30e20*/  IMAD R5, R14, 0x4, R4 ;  /* 0x000000040e057824 */ /* 0x000fe200078e0204 */
[----:B0-----:R-:W-:-:S04]  /*30e30*/  LEA R10, P4, R7, R0, 0x1 ;  /* 0x00000000070a7211 */ /* 0x001fc800078808ff */
[----:B------:R-:W-:-:S05]  /*30e40*/  LEA.HI.X.SX32 R11, R7, R2, 0x1, P4 ;  /* 0x00000002070b7211 */ /* 0x000fca00020f0eff */
[----:B------:R0:W-:Y:S04]  /*30e50*/  STL.64 [R1+0x298], R10 ;  /* 0x0002980a01007387 */ /* 0x0001e80000100a00 */
[----:B0-----:R-:W4:Y:S04]  /*30e60*/  LDL.LU.64 R10, [R1+0x18f0] ;  /* 0x0018f000010a7983 */ /* 0x001f280000300a00 */
[----:B------:R-:W-:Y:S04]  /*30e70*/  STL.64 [R1+0x18d0], R4 ;  /* 0x0018d00401007387 */ /* 0x000fe80000100a00 */
[----:B--2---:R0:W-:Y:S01]  /*30e80*/  STG.E.U16 [R16.64], R13 ;  /* 0x0000000d10007986 */ /* 0x0041e2000c101504 */
[----:B---3--:R-:W-:-:S04]  /*30e90*/  LEA R18, P6, R8, R0, 0x1 ;  /* 0x0000000008127211 */ /* 0x008fc800078c08ff */
[----:B------:R-:W-:-:S05]  /*30ea0*/  LEA.HI.X.SX32 R19, R8, R2, 0x1, P6 ;  /* 0x0000000208137211 */ /* 0x000fca00030f0eff */
[----:B------:R1:W-:Y:S04]  /*30eb0*/  STL.64 [R1+0x290], R18 ;  /* 0x0002901201007387 */ /* 0x0003e80000100a00 */
[----:B0-----:R-:W2:Y:S01]  /*30ec0*/  LDL.LU.64 R16, [R1+0x18e8] ;  /* 0x0018e80001107983 */ /* 0x001ea20000300a00 */
[----:B-1----:R-:W-:-:S03]  /*30ed0*/  LEA R18, P4, R9, R0, 0x1 ;  /* 0x0000000009127211 */ /* 0x002fc600078808ff */
[----:B------:R-:W-:Y:S01]  /*30ee0*/  STL [R1+0x18b0], R13 ;  /* 0x0018b00d01007387 */ /* 0x000fe20000100800 */
[----:B------:R-:W-:-:S03]  /*30ef0*/  LEA.HI.X.SX32 R19, R9, R2, 0x1, P4 ;  /* 0x0000000209137211 */ /* 0x000fc600020f0eff */
[----:B------:R-:W-:Y:S04]  /*30f00*/  STL [R1+0x18c0], R12 ;  /* 0x0018c00c01007387 */ /* 0x000fe80000100800 */
[----:B------:R0:W-:Y:S04]  /*30f10*/  STL.64 [R1+0x288], R18 ;  /* 0x0002881201007387 */ /* 0x0001e80000100a00 */
[----:B0-----:R-:W3:Y:S04]  /*30f20*/  LDL.LU.64 R18, [R1+0x18e0] ;  /* 0x0018e00001127983 */ /* 0x001ee80000300a00 */
[----:B------:R0:W-:Y:S04]  /*30f30*/  STL.64 [R1+0x18d8], R22 ;  /* 0x0018d81601007387 */ /* 0x0001e80000100a00 */
[----:B0-----:R-:W2:Y:S01]  /*30f40*/  LDL.LU.64 R22, [R1+0x48] ;  /* 0x0000480001167983 */ /* 0x001ea20000300a00 */
[----:B----4-:R-:W-:-:S02]  /*30f50*/  LEA R4, P6, R10, R0, 0x1 ;  /* 0x000000000a047211 */ /* 0x010fc400078c08ff */
[----:B------:R-:W-:Y:S02]  /*30f60*/  LEA R6, R14, R5, 0x2 ;  /* 0x000000050e067211 */ /* 0x000fe400078e10ff */
[----:B------:R-:W-:Y:S02]  /*30f70*/  LEA.HI.X.SX32 R5, R10, R2, 0x1, P6 ;  /* 0x000000020a057211 */ /* 0x000fe400030f0eff */
[----:B------:R-:W-:-:S03]  /*30f80*/  LEA R12, P4, R11, R0, 0x1 ;  /* 0x000000000b0c7211 */ /* 0x000fc600078808ff */
[----:B------:R-:W-:Y:S01]  /*30f90*/  STL.64 [R1+0x280], R4 ;  /* 0x0002800401007387 */ /* 0x000fe20000100a00 */
[C---:B------:R-:W-:Y:S02]  /*30fa0*/  LEA R7, R14.reuse, R6, 0x2 ;  /* 0x000000060e077211 */ /* 0x040fe400078e10ff */
[----:B------:R-:W-:Y:S01]  /*30fb0*/  LEA.HI.X.SX32 R13, R11, R2, 0x1, P4 ;  /* 0x000000020b0d7211 */ /* 0x000fe200020f0eff */
[----:B------:R0:W-:Y:S02]  /*30fc0*/  STL.64 [R1+0x18c8], R26 ;  /* 0x0018c81a01007387 */ /* 0x0001e40000100a00 */
[C---:B------:R-:W-:Y:S02]  /*30fd0*/  IMAD R8, R14.reuse, 0x4, R7 ;  /* 0x000000040e087824 */ /* 0x040fe400078e0207 */
[----:B0-----:R-:W4:Y:S04]  /*30fe0*/  LDL.LU.64 R26, [R1+0x18] ;  /* 0x00001800011a7983 */ /* 0x001f280000300a00 */
[----:B------:R0:W-:Y:S01]  /*30ff0*/  STL.64 [R1+0x270], R12 ;  /* 0x0002700c01007387 */ /* 0x0001e20000100a00 */
[----:B------:R-:W-:-:S04]  /*31000*/  LEA R9, R14, R8, 0x2 ;  /* 0x000000080e097211 */ /* 0x000fc800078e10ff */
[----:B------:R-:W-:-:S05]  /*31010*/  LEA R10, R14, R9, 0x2 ;  /* 0x000000090e0a7211 */ /* 0x000fca00078e10ff */
[----:B------:R-:W-:Y:S01]  /*31020*/  IMAD R11, R14, 0x4, R10 ;  /* 0x000000040e0b7824 */ /* 0x000fe200078e020a */
[----:B---3--:R-:W-:-:S04]  /*31030*/  LEA R4, P6, R18, R0, 0x1 ;  /* 0x0000000012047211 */ /* 0x008fc800078c08ff */
[----:B------:R-:W-:Y:S02]  /*31040*/  LEA.HI.X.SX32 R5, R18, R2, 0x1, P6 ;  /* 0x0000000212057211 */ /* 0x000fe400030f0eff */
[----:B0-----:R-:W-:-:S03]  /*31050*/  LEA R12, P4, R19, R0, 0x1 ;  /* 0x00000000130c7211 */ /* 0x001fc600078808ff */
[----:B------:R0:W-:Y:S01]  /*31060*/  STL.64 [R1+0x268], R4 ;  /* 0x0002680401007387 */ /* 0x0001e20000100a00 */
[----:B------:R-:W-:-:S03]  /*31070*/  LEA.HI.X.SX32 R13, R19, R2, 0x1, P4 ;  /* 0x00000002130d7211 */ /* 0x000fc600020f0eff */
[----:B--2---:R1:W-:Y:S01]  /*31080*/  STG.E.U16 [R22.64], R16 ;  /* 0x0000001016007986 */ /* 0x0043e2000c101504 */
[----:B0-----:R-:W-:-:S04]  /*31090*/  LEA R4, P6, R20, R0, 0x1 ;  /* 0x0000000014047211 */ /* 0x001fc800078c08ff */
[----:B------:R-:W-:Y:S01]  /*310a0*/  LEA.HI.X.SX32 R5, R20, R2, 0x1, P6 ;  /* 0x0000000214057211 */ /* 0x000fe200030f0eff */
[----:B-1----:R-:W2:Y:S04]  /*310b0*/  LDL.LU.64 R22, [R1+0x18d8] ;  /* 0x0018d80001167983 */ /* 0x002ea80000300a00 */
[----:B------:R0:W-:Y:S01]  /*310c0*/  STL.64 [R1+0x1880], R16 ;  /* 0x0018801001007387 */ /* 0x0001e20000100a00 */
[----:B------:R-:W-:-:S03]  /*310d0*/  LEA R18, R14, R11, 0x2 ;  /* 0x0000000b0e127211 */ /* 0x000fc600078e10ff */
[----:B0-----:R-:W3:Y:S04]  /*310e0*/  LDL.LU.64 R16, [R1+0x388] ;  /* 0x0003880001107983 */ /* 0x001ee80000300a00 */
[----:B------:R-:W4:Y:S04]  /*310f0*/  LDL R19, [R1+0x164] ;  /* 0x0001640001137983 */ /* 0x000f280000100800 */
[----:B------:R-:W-:Y:S04]  /*31100*/  STL.64 [R1+0x260], R12 ;  /* 0x0002600c01007387 */ /* 0x000fe80000100a00 */
[----:B------:R0:W-:Y:S04]  /*31110*/  STL.64 [R1+0x258], R4 ;  /* 0x0002580401007387 */ /* 0x0001e80000100a00 */
[----:B------:R1:W-:Y:S01]  /*31120*/  STL.64 [R1+0x18b8], R10 ;  /* 0x0018b80a01007387 */ /* 0x0003e20000100a00 */
[----:B0-----:R-:W-:-:S04]  /*31130*/  LEA R4, P4, R21, R0, 0x1 ;  /* 0x0000000015047211 */ /* 0x001fc800078808ff */
[----:B------:R-:W-:Y:S01]  /*31140*/  LEA.HI.X.SX32 R5, R21, R2, 0x1, P4 ;  /* 0x0000000215057211 */ /* 0x000fe200020f0eff */
[----:B-1----:R-:W3:Y:S04]  /*31150*/  LDL.LU.64 R10, [R1] ;  /* 0x00000000010a7983 */ /* 0x002ee80000300a00 */
[----:B------:R0:W-:Y:S04]  /*31160*/  STL.64 [R1+0x250], R4 ;  /* 0x0002500401007387 */ /* 0x0001e80000100a00 */
[----:B0-----:R-:W3:Y:S01]  /*31170*/  LDL.LU.64 R4, [R1+0x18d0] ;  /* 0x0018d00001047983 */ /* 0x001ee20000300a00 */
[----:B------:R-:W-:-:S03]  /*31180*/  LEA R12, P6, R3, R0, 0x1 ;  /* 0x00000000030c7211 */ /* 0x000fc600078c08ff */
[----:B------:R-:W3:Y:S01]  /*31190*/  LDL.LU.64 R20, [R1+0x390] ;  /* 0x0003900001147983 */ /* 0x000ee20000300a00 */
[----:B------:R-:W-:-:S03]  /*311a0*/  LEA.HI.X.SX32 R13, R3, R2, 0x1, P6 ;  /* 0x00000002030d7211 */ /* 0x000fc600030f0eff */
[----:B------:R-:W3:Y:S04]  /*311b0*/  LDL.LU R24, [R1+0x194] ;  /* 0x0001940001187983 */ /* 0x000ee80000300800 */
[----:B--2---:R-:W-:Y:S04]  /*311c0*/  STL.64 [R1+0x18a8], R22 ;  /* 0x0018a81601007387 */ /* 0x004fe80000100a00 */
[----:B------:R-:W-:Y:S04]  /*311d0*/  STL.64 [R1+0x248], R12 ;  /* 0x0002480c01007387 */ /* 0x000fe80000100a00 */
[----:B----4-:R0:W-:Y:S04]  /*311e0*/  STG.E.U16 [R26.64], R19 ;  /* 0x000000131a007986 */ /* 0x0101e8000c101504 */
[----:B0-----:R-:W2:Y:S01]  /*311f0*/  LDL.LU.64 R26, [R1+0x18c8] ;  /* 0x0018c800011a7983 */ /* 0x001ea20000300a00 */
[----:B---3--:R-:W-:-:S02]  /*31200*/  LEA R12, P6, R5, R0, 0x1 ;  /* 0x00000000050c7211 */ /* 0x008fc400078c08ff */
[C---:B------:R-:W-:Y:S02]  /*31210*/  LEA R22, P4, R4.reuse, R0, 0x1 ;  /* 0x0000000004167211 */ /* 0x040fe400078808ff */
[-C--:B------:R-:W-:Y:S02]  /*31220*/  LEA.HI.X.SX32 R13, R5, R2.reuse, 0x1, P6 ;  /* 0x00000002050d7211 */ /* 0x080fe400030f0eff */
[----:B------:R-:W-:-:S03]  /*31230*/  LEA.HI.X.SX32 R23, R4, R2, 0x1, P4 ;  /* 0x0000000204177211 */ /* 0x000fc600020f0eff */
[----:B------:R0:W-:Y:S04]  /*31240*/  STL.64 [R1+0x238], R12 ;  /* 0x0002380c01007387 */ /* 0x0001e80000100a00 */
[----:B------:R-:W-:Y:S01]  /*31250*/  STL.64 [R1+0x240], R22 ;  /* 0x0002401601007387 */ /* 0x000fe20000100a00 */
[----:B0-----:R-:W-:-:S04]  /*31260*/  LEA R12, P4, R6, R0, 0x1 ;  /* 0x00000000060c7211 */ /* 0x001fc800078808ff */
[----:B------:R-:W-:-:S05]  /*31270*/  LEA.HI.X.SX32 R13, R6, R2, 0x1, P4 ;  /* 0x00000002060d7211 */ /* 0x000fca00020f0eff */
[----:B------:R0:W-:Y:S04]  /*31280*/  STL.64 [R1+0x230], R12 ;  /* 0x0002300c01007387 */ /* 0x0001e80000100a00 */
[----:B0-----:R-:W3:Y:S04]  /*31290*/  LDL.LU R12, [R1+0x18c0] ;  /* 0x0018c000010c7983 */ /* 0x001ee80000300800 */
[----:B------:R-:W4:Y:S01]  /*312a0*/  LDL R13, [R1+0x184] ;  /* 0x00018400010d7983 */ /* 0x000f220000100800 */
[----:B------:R-:W-:-:S04]  /*312b0*/  LEA R22, P6, R7, R0, 0x1 ;  /* 0x0000000007167211 */ /* 0x000fc800078c08ff */
[----:B------:R-:W-:-:S05]  /*312c0*/  LEA.HI.X.SX32 R23, R7, R2, 0x1, P6 ;  /* 0x0000000207177211 */ /* 0x000fca00030f0eff */
[----:B------:R-:W-:Y:S01]  /*312d0*/  STL.64 [R1+0x228], R22 ;  /* 0x0002281601007387 */ /* 0x000fe20000100a00 */
[----:B---3--:R-:W-:Y:S01]  /*312e0*/  IMAD.MOV.U32 R7, RZ, RZ, R12 ;  /* 0x000000ffff077224 */ /* 0x008fe200078e000c */
[C---:B------:R-:W-:Y:S02]  /*312f0*/  LEA R12, P4, R8.reuse, R0, 0x1 ;  /* 0x00000000080c7211 */ /* 0x040fe400078808ff */
[----:B----4-:R0:W-:Y:S04]  /*31300*/  STG.E.U16 [R10.64], R13 ;  /* 0x0000000d0a007986 */ /* 0x0101e8000c101504 */
[----:B0-----:R-:W3:Y:S01]  /*31310*/  LDL.LU.64 R10, [R1+0x18b8] ;  /* 0x0018b800010a7983 */ /* 0x001ee20000300a00 */
[----:B------:R-:W-:-:S05]  /*31320*/  LEA.HI.X.SX32 R13, R8, R2, 0x1, P4 ;  /* 0x00000002080d7211 */ /* 0x000fca00020f0eff */
[----:B------:R0:W-:Y:S04]  /*31330*/  STL.64 [R1+0x220], R12 ;  /* 0x0002200c01007387 */ /* 0x0001e80000100a00 */
[----:B0-----:R-:W4:Y:S01]  /*31340*/  LDL.LU R13, [R1+0x18b0] ;  /* 0x0018b000010d7983 */ /* 0x001f220000300800 */
[----:B------:R-:W-:-:S04]  /*31350*/  LEA R22, P6, R9, R0, 0x1 ;  /* 0x0000000009167211 */ /* 0x000fc800078c08ff */
[----:B------:R-:W-:-:S05]  /*31360*/  LEA.HI.X.SX32 R23, R9, R2, 0x1, P6 ;  /* 0x0000000209177211 */ /* 0x000fca00030f0eff */
[----:B------:R3:W-:Y:S02]  /*31370*/  STL.64 [R1+0x218], R22 ;  /* 0x0002181601007387 */ /* 0x0007e40000100a00 */
[----:B---3--:R-:W-:-:S04]  /*31380*/  LEA R22, P4, R10, R0, 0x1 ;  /* 0x000000000a167211 */ /* 0x008fc800078808ff */
[----:B------:R-:W-:Y:S02]  /*31390*/  LEA.HI.X.SX32 R23, R10, R2, 0x1, P4 ;  /* 0x000000020a177211 */ /* 0x000fe400020f0eff */
[----:B------:R-:W-:-:S03]  /*313a0*/  LEA R12, P6, R11, R0, 0x1 ;  /* 0x000000000b0c7211 */ /* 0x000fc600078c08ff */
[----:B------:R0:W-:Y:S01]  /*313b0*/  STL.64 [R1+0x210], R22 ;  /* 0x0002101601007387 */ /* 0x0001e20000100a00 */
[----:B----4-:R-:W-:Y:S02]  /*313c0*/  MOV R9, R13 ;  /* 0x0000000d00097202 */ /* 0x010fe40000000f00 */
[----:B------:R-:W-:Y:S01]  /*313d0*/  MOV R13, R7 ;  /* 0x00000007000d7202 */ /* 0x000fe20000000f00 */
[----:B0-----:R-:W3:Y:S04]  /*313e0*/  LDL.LU.64 R22, [R1+0x18a8] ;  /* 0x0018a80001167983 */ /* 0x001ee80000300a00 */
[----:B------:R0:W-:Y:S02]  /*313f0*/  STL.64 [R1+0x1888], R28 ;  /* 0x0018881c01007387 */ /* 0x0001e40000100a00 */
[----:B0-----:R-:W-:Y:S01]  /*31400*/  IMAD.MOV.U32 R28, RZ, RZ, R13 ;  /* 0x000000ffff1c7224 */ /* 0x001fe200078e000d */
[----:B------:R-:W-:-:S05]  /*31410*/  LEA.HI.X.SX32 R13, R11, R2, 0x1, P6 ;  /* 0x000000020b0d7211 */ /* 0x000fca00030f0eff */
[----:B------:R0:W-:Y:S04]  /*31420*/  STL.64 [R1+0x208], R12 ;  /* 0x0002080c01007387 */ /* 0x0001e80000100a00 */
[----:B0-----:R-:W4:Y:S01]  /*31430*/  LDL.LU.64 R12, [R1+0x18a0] ;  /* 0x0018a000010c7983 */ /* 0x001f220000300a00 */
[----:B------:R-:W-:-:S05]  /*31440*/  LEA R3, R14, R18, 0x2 ;  /* 0x000000120e037211 */ /* 0x000fca00078e10ff */
[----:B------:R-:W-:-:S05]  /*31450*/  IMAD R19, R14, 0x4, R3 ;  /* 0x000000040e137824 */ /* 0x000fca00078e0203 */
[----:B------:R-:W-:-:S04]  /*31460*/  LEA R4, R14, R19, 0x2 ;  /* 0x000000130e047211 */ /* 0x000fc800078e10ff */
[----:B------:R-:W-:-:S04]  /*31470*/  LEA R5, R14, R4, 0x2 ;  /* 0x000000040e057211 */ /* 0x000fc800078e10ff */
[----:B------:R-:W-:Y:S02]  /*31480*/  LEA R6, R14, R5, 0x2 ;  /* 0x000000050e067211 */ /* 0x000fe400078e10ff */
[----:B------:R-:W-:-:S03]  /*31490*/  LEA R10, P4, R18, R0, 0x1 ;  /* 0x00000000120a7211 */ /* 0x000fc600078808ff */
[----:B------:R-:W-:Y:S01]  /*314a0*/  IMAD R8, R14, 0x4, R6 ;  /* 0x000000040e087824 */ /* 0x000fe200078e0206 */
[----:B------:R-:W-:-:S04]  /*314b0*/  LEA.HI.X.SX32 R11, R18, R2, 0x1, P4 ;  /* 0x00000002120b7211 */ /* 0x000fc800020f0eff */
[C---:B------:R-:W-:Y:S02]  /*314c0*/  LEA R7, R14.reuse, R8, 0x2 ;  /* 0x000000080e077211 */ /* 0x040fe400078e10ff */
[----:B------:R-:W-:Y:S02]  /*314d0*/  MOV R29, R9 ;  /* 0x00000009001d7202 */ /* 0x000fe40000000f00 */
[----:B------:R-:W-:Y:S01]  /*314e0*/  LEA R9, R14, R7, 0x2 ;  /* 0x000000070e097211 */ /* 0x000fe200078e10ff */
[----:B---3--:R0:W-:Y:S04]  /*314f0*/  STL.64 [R1+0x1898], R22 ;  /* 0x0018981601007387 */ /* 0x0081e80000100a00 */
[----:B------:R-:W-:Y:S01]  /*31500*/  STL [R1+0x1844], R24 ;  /* 0x0018441801007387 */ /* 0x000fe20000100800 */
[----:B0-----:R-:W-:-:S03]  /*31510*/  LEA R22, P6, R3, R0, 0x1 ;  /* 0x0000000003167211 */ /* 0x001fc600078c08ff */
[----:B------:R0:W-:Y:S01]  /*31520*/  STL.64 [R1+0x200], R10 ;  /* 0x0002000a01007387 */ /* 0x0001e20000100a00 */
[----:B------:R-:W-:-:S05]  /*31530*/  LEA.HI.X.SX32 R23, R3, R2, 0x1, P6 ;  /* 0x0000000203177211 */ /* 0x000fca00030f0eff */
[----:B------:R1:W-:Y:S01]  /*31540*/  STL.64 [R1+0x1f8], R22 ;  /* 0x0001f81601007387 */ /* 0x0003e20000100a00 */
[----:B0-----:R-:W-:-:S05]  /*31550*/  LEA R10, R14, R9, 0x2 ;  /* 0x000000090e0a7211 */ /* 0x001fca00078e10ff */
[----:B------:R-:W-:Y:S01]  /*31560*/  IMAD R3, R14, 0x4, R10 ;  /* 0x000000040e037824 */ /* 0x000fe200078e020a */
[C---:B-1----:R-:W-:Y:S01]  /*31570*/  LEA R22, P4, R19.reuse, R0, 0x1 ;  /* 0x0000000013167211 */ /* 0x042fe200078808ff */
[----:B----4-:R0:W-:Y:S03]  /*31580*/  STG.E.U16 [R12.64], R24 ;  /* 0x000000180c007986 */ /* 0x0101e6000c101504 */
[----:B------:R-:W-:Y:S01]  /*31590*/  LEA.HI.X.SX32 R23, R19, R2, 0x1, P4 ;  /* 0x0000000213177211 */ /* 0x000fe200020f0eff */
[----:B0-----:R-:W-:Y:S01]  /*315a0*/  IMAD.MOV.U32 R12, RZ, RZ, R28 ;  /* 0x000000ffff0c7224 */ /* 0x001fe200078e001c */
[C---:B------:R-:W-:Y:S02]  /*315b0*/  LEA R28, P6, R4.reuse, R0, 0x1 ;  /* 0x00000000041c7211 */ /* 0x040fe400078c08ff */
[----:B------:R-:W-:Y:S02]  /*315c0*/  MOV R24, R29 ;  /* 0x0000001d00187202 */ /* 0x000fe40000000f00 */
[----:B------:R-:W-:-:S02]  /*315d0*/  LEA.HI.X.SX32 R29, R4, R2, 0x1, P6 ;  /* 0x00000002041d7211 */ /* 0x000fc400030f0eff */
[----:B------:R-:W-:Y:S01]  /*315e0*/  LEA R4, R14, R3, 0x2 ;  /* 0x000000030e047211 */ /* 0x000fe200078e10ff */
[----:B------:R0:W-:Y:S01]  /*315f0*/  STL.64 [R1+0x1f0], R22 ;  /* 0x0001f01601007387 */ /* 0x0001e20000100a00 */
[----:B------:R-:W-:-:S03]  /*31600*/  LEA R14, P6, R6, R0, 0x1 ;  /* 0x00000000060e7211 */ /* 0x000fc600078c08ff */
[----:B0-----:R-:W3:Y:S04]  /*31610*/  LDL.LU.64 R22, [R1+0x1898] ;  /* 0x0018980001167983 */ /* 0x001ee80000300a00 */
[----:B------:R-:W4:Y:S04]  /*31620*/  LDL.LU.64 R18, [R1+0x398] ;  /* 0x0003980001127983 */ /* 0x000f280000300a00 */
[----:B------:R-:W-:Y:S04]  /*31630*/  STL.64 [R1+0x1e8], R28 ;  /* 0x0001e81c01007387 */ /* 0x000fe80000100a00 */
[----:B------:R0:W-:Y:S04]  /*31640*/  STL [R1+0x1d8], R14 ;  /* 0x0001d80e01007387 */ /* 0x0001e80000100800 */
[----:B0-----:R-:W2:Y:S01]  /*31650*/  LDL.LU.64 R14, [R1+0x1890] ;  /* 0x00189000010e7983 */ /* 0x001ea20000300a00 */
[----:B------:R-:W-:-:S04]  /*31660*/  LEA R28, P4, R5, R0, 0x1 ;  /* 0x00000000051c7211 */ /* 0x000fc800078808ff */
[-C--:B------:R-:W-:Y:S01]  /*31670*/  LEA.HI.X.SX32 R29, R5, R2.reuse, 0x1, P4 ;  /* 0x00000002051d7211 */ /* 0x080fe200020f0eff */
[----:B--2---:R0:W-:Y:S04]  /*31680*/  STG.E.U16 [R14.64], R25 ;  /* 0x000000190e007986 */ /* 0x0041e8000c101504 */
[----:B0-----:R0:W2:Y:S04]  /*31690*/  LDL.64 R14, [R1+0x1d8] ;  /* 0x0001d800010e7983 */ /* 0x0010a80000100a00 */
[----:B------:R-:W-:Y:S04]  /*316a0*/  STL [R1+0x1840], R25 ;  /* 0x0018401901007387 */ /* 0x000fe80000100800 */
[----:B------:R1:W-:Y:S04]  /*316b0*/  STL.64 [R1+0x1e0], R28 ;  /* 0x0001e01c01007387 */ /* 0x0003e80000100a00 */
[----:B-1----:R-:W3:Y:S01]  /*316c0*/  LDL.LU.64 R28, [R1+0x1888] ;  /* 0x00188800011c7983 */ /* 0x002ee20000300a00 */
[----:B--2---:R-:W-:-:S02]  /*316d0*/  LEA.HI.X.SX32 R15, R6, R2, 0x1, P6 ;  /* 0x00000002060f7211 */ /* 0x004fc400030f0eff */
[----:B------:R-:W-:Y:S02]  /*316e0*/  MOV R14, R20 ;  /* 0x00000014000e7202 */ /* 0x000fe40000000f00 */
[----:B------:R-:W-:Y:S02]  /*316f0*/  MOV R20, R16 ;  /* 0x0000001000147202 */ /* 0x000fe40000000f00 */
[----:B------:R-:W-:Y:S01]  /*31700*/  LEA R16, P6, R7, R0, 0x1 ;  /* 0x0000000007107211 */ /* 0x000fe200078c08ff */
[----:B---3--:R-:W-:Y:S04]  /*31710*/  STL.64 [R1+0x1870], R28 ;  /* 0x0018701c01007387 */ /* 0x008fe80000100a00 */
[----:B------:R1:W-:Y:S02]  /*31720*/  STL [R1+0x1dc], R15 ;  /* 0x0001dc0f01007387 */ /* 0x0003e40000100800 */
[----:B-1----:R-:W-:Y:S01]  /*31730*/  IMAD.MOV.U32 R15, RZ, RZ, R21 ;  /* 0x000000ffff0f7224 */ /* 0x002fe200078e0015 */
[----:B------:R-:W-:-:S02]  /*31740*/  MOV R21, R17 ;  /* 0x0000001100157202 */ /* 0x000fc40000000f00 */
[----:B------:R-:W-:Y:S02]  /*31750*/  LEA.HI.X.SX32 R17, R7, R2, 0x1, P6 ;  /* 0x0000000207117211 */ /* 0x000fe400030f0eff */
[----:B------:R-:W-:-:S03]  /*31760*/  LEA R28, P4, R8, R0, 0x1 ;  /* 0x00000000081c7211 */ /* 0x000fc600078808ff */
[----:B------:R1:W-:Y:S01]  /*31770*/  STL.64 [R1+0x1c8], R16 ;  /* 0x0001c81001007387 */ /* 0x0003e20000100a00 */
[----:B------:R-:W-:Y:S02]  /*31780*/  LEA.HI.X.SX32 R29, R8, R2, 0x1, P4 ;  /* 0x00000002081d7211 */ /* 0x000fe400020f0eff */
[----:B-1----:R-:W-:-:S04]  /*31790*/  LEA R16, P4, R9, R0, 0x1 ;  /* 0x0000000009107211 */ /* 0x002fc800078808ff */
[----:B------:R-:W-:Y:S01]  /*317a0*/  LEA.HI.X.SX32 R17, R9, R2, 0x1, P4 ;  /* 0x0000000209117211 */ /* 0x000fe200020f0eff */
[----:B------:R-:W-:Y:S04]  /*317b0*/  STL.64 [R1+0x1d0], R28 ;  /* 0x0001d01c01007387 */ /* 0x000fe80000100a00 */
[----:B------:R1:W-:Y:S04]  /*317c0*/  STL.64 [R1+0x1c0], R16 ;  /* 0x0001c01001007387 */ /* 0x0003e80000100a00 */
[----:B-1----:R-:W2:Y:S01]  /*317d0*/  LDL.LU.64 R16, [R1+0x1880] ;  /* 0x0018800001107983 */ /* 0x002ea20000300a00 */
[----:B------:R-:W-:Y:S01]  /*317e0*/  LEA R28, P6, R10, R0, 0x1 ;  /* 0x000000000a1c7211 */ /* 0x000fe200078c08ff */
[----:B------:R-:W-:-:S03]  /*317f0*/  IMAD.MOV.U32 R9, RZ, RZ, R24 ;  /* 0x000000ffff097224 */ /* 0x000fc600078e0018 */
[----:B------:R-:W-:-:S05]  /*31800*/  LEA.HI.X.SX32 R29, R10, R2, 0x1, P6 ;  /* 0x000000020a1d7211 */ /* 0x000fca00030f0eff */
[----:B------:R-:W-:Y:S01]  /*31810*/  STL.64 [R1+0x1b8], R28 ;  /* 0x0001b81c01007387 */ /* 0x000fe20000100a00 */
[----:B------:R-:W-:Y:S02]  /*31820*/  MOV R25, c[0x0][0x1c8] ;  /* 0x0000720000197a02 */ /* 0x000fe40000000f00 */
[----:B--2---:R-:W-:Y:S02]  /*31830*/  MOV R24, R16 ;  /* 0x0000001000187202 */ /* 0x004fe40000000f00 */
[----:B------:R-:W-:-:S05]  /*31840*/  LEA R16, P6, R4, R0, 0x1 ;  /* 0x0000000004107211 */ /* 0x000fca00078c08ff */
[----:B------:R1:W-:Y:S04]  /*31850*/  STL [R1+0x1a8], R16 ;  /* 0x0001a81001007387 */ /* 0x0003e80000100800 */
[----:B-1----:R-:W2:Y:S01]  /*31860*/  LDL.LU.64 R16, [R1+0x1878] ;  /* 0x0018780001107983 */ /* 0x002ea20000300a00 */
[----:B------:R-:W-:Y:S01]  /*31870*/  IMAD R11, R25, 0x4, R4 ;  /* 0x00000004190b7824 */ /* 0x000fe200078e0204 */
[----:B------:R-:W-:-:S03]  /*31880*/  MOV R5, R12 ;  /* 0x0000000c00057202 */ /* 0x000fc60000000f00 */
[----:B------:R-:W-:Y:S01]  /*31890*/  IMAD R12, R25, 0x4, R11 ;  /* 0x00000004190c7824 */ /* 0x000fe200078e020b */
[----:B------:R-:W-:-:S04]  /*318a0*/  PRMT R13, R5, 0x7632, R13 ;  /* 0x00007632050d7816 */ /* 0x000fc8000000000d */
[----:B------:R-:W-:-:S04]  /*318b0*/  LEA R5, R25, R12, 0x2 ;  /* 0x0000000c19057211 */ /* 0x000fc800078e10ff */
[----:B------:R-:W-:Y:S02]  /*318c0*/  LEA R6, R25, R5, 0x2 ;  /* 0x0000000519067211 */ /* 0x000fe400078e10ff */
[----:B------:R-:W-:Y:S02]  /*318d0*/  LEA R28, P4, R3, R0, 0x1 ;  /* 0x00000000031c7211 */ /* 0x000fe400078808ff */
[----:B------:R-:W-:Y:S02]  /*318e0*/  LEA R7, R25, R6, 0x2 ;  /* 0x0000000619077211 */ /* 0x000fe400078e10ff */
[----:B------:R-:W-:-:S03]  /*318f0*/  LEA.HI.X.SX32 R29, R3, R2, 0x1, P4 ;  /* 0x00000002031d7211 */ /* 0x000fc600020f0eff */
[----:B------:R-:W-:Y:S01]  /*31900*/  IMAD R8, R25, 0x4, R7 ;  /* 0x0000000419087824 */ /* 0x000fe200078e0207 */
[----:B--2---:R1:W-:Y:S04]  /*31910*/  STG.E.U16 [R16.64], R13 ;  /* 0x0000000d10007986 */ /* 0x0043e8000c101504 */
[----:B-1----:R-:W2:Y:S04]  /*31920*/  LDL.LU.64 R16, [R1+0x50] ;  /* 0x0000500001107983 */ /* 0x002ea80000300a00 */
[----:B------:R1:W-:Y:S04]  /*31930*/  STL.64 [R1+0x1868], R6 ;  /* 0x0018680601007387 */ /* 0x0003e80000100a00 */
[----:B-1----:R0:W3:Y:S04]  /*31940*/  LDL.64 R6, [R1+0x1a8] ;  /* 0x0001a80001067983 */ /* 0x0020e80000100a00 */
[----:B------:R1:W-:Y:S04]  /*31950*/  STL.64 [R1+0x1b0], R28 ;  /* 0x0001b01c01007387 */ /* 0x0003e80000100a00 */
[----:B-1----:R-:W2:Y:S01]  /*31960*/  LDL.LU.64 R28, [R1+0x1870] ;  /* 0x00187000011c7983 */ /* 0x002ea20000300a00 */
[----:B---3--:R-:W-:-:S02]  /*31970*/  LEA.HI.X.SX32 R7, R4, R2, 0x1, P6 ;  /* 0x0000000204077211 */ /* 0x008fc400030f0eff */
[C---:B------:R-:W-:Y:S01]  /*31980*/  LEA R6, P4, R11.reuse, R0, 0x1 ;  /* 0x000000000b067211 */ /* 0x040fe200078808ff */
[----:B------:R-:W3:Y:S04]  /*31990*/  LDL.LU R4, [R1+0x124] ;  /* 0x0001240001047983 */ /* 0x000ee80000300800 */
[----:B--2---:R-:W-:Y:S04]  /*319a0*/  STL.64 [R1+0x1860], R28 ;  /* 0x0018601c01007387 */ /* 0x004fe80000100a00 */
[----:B------:R1:W-:Y:S02]  /*319b0*/  STL [R1+0x1ac], R7 ;  /* 0x0001ac0701007387 */ /* 0x0003e40000100800 */
[----:B-1----:R-:W-:-:S05]  /*319c0*/  LEA.HI.X.SX32 R7, R11, R2, 0x1, P4 ;  /* 0x000000020b077211 */ /* 0x002fca00020f0eff */
[----:B------:R1:W-:Y:S04]  /*319d0*/  STL.64 [R1+0x1a0], R6 ;  /* 0x0001a00601007387 */ /* 0x0003e80000100a00 */
[----:B-1----:R-:W2:Y:S01]  /*319e0*/  LDL.LU.64 R6, [R1+0x1868] ;  /* 0x0018680001067983 */ /* 0x002ea20000300a00 */
[----:B------:R-:W-:Y:S01]  /*319f0*/  MOV R28, R16 ;  /* 0x00000010001c7202 */ /* 0x000fe20000000f00 */
[----:B------:R-:W-:Y:S01]  /*31a00*/  IMAD.MOV.U32 R16, RZ, RZ, R14 ;  /* 0x000000ffff107224 */ /* 0x000fe200078e000e */
[----:B------:R-:W-:Y:S02]  /*31a10*/  LEA R14, P6, R12, R0, 0x1 ;  /* 0x000000000c0e7211 */ /* 0x000fe400078c08ff */
[----:B------:R-:W-:Y:S02]  /*31a20*/  MOV R29, R17 ;  /* 0x00000011001d7202 */ /* 0x000fe40000000f00 */
[----:B------:R-:W-:-:S02]  /*31a30*/  MOV R17, R15 ;  /* 0x0000000f00117202 */ /* 0x000fc40000000f00 */
[----:B------:R-:W-:Y:S01]  /*31a40*/  LEA.HI.X.SX32 R15, R12, R2, 0x1, P6 ;  /* 0x000000020c0f7211 */ /* 0x000fe200030f0eff */
[----:B------:R1:W-:Y:S01]  /*31a50*/  STL [R1+0x184c], R13 ;  /* 0x00184c0d01007387 */ /* 0x0003e20000100800 */
[----:B------:R-:W-:-:S03]  /*31a60*/  LEA R12, P4, R5, R0, 0x1 ;  /* 0x00000000050c7211 */ /* 0x000fc600078808ff */
[----:B------:R2:W-:Y:S01]  /*31a70*/  STL.64 [R1+0x140], R14 ;  /* 0x0001400e01007387 */ /* 0x0005e20000100a00 */
[----:B-1----:R-:W-:Y:S02]  /*31a80*/  LEA.HI.X.SX32 R13, R5, R2, 0x1, P4 ;  /* 0x00000002050d7211 */ /* 0x002fe400020f0eff */
[----:B---3--:R-:W-:-:S05]  /*31a90*/  PRMT R10, R4, 0x7632, R10 ;  /* 0x00007632040a7816 */ /* 0x008fca000000000a */
[----:B------:R1:W-:Y:S01]  /*31aa0*/  STG.E.U16 [R28.64], R10 ;  /* 0x0000000a1c007986 */ /* 0x0003e2000c101504 */
[----:B--2---:R-:W-:-:S04]  /*31ab0*/  LEA R14, P6, R6, R0, 0x1 ;  /* 0x00000000060e7211 */ /* 0x004fc800078c08ff */
[----:B------:R-:W-:-:S05]  /*31ac0*/  LEA.HI.X.SX32 R15, R6, R2, 0x1, P6 ;  /* 0x00000002060f7211 */ /* 0x000fca00030f0eff */
[----:B------:R2:W-:Y:S04]  /*31ad0*/  STL.64 [R1+0x118], R14 ;  /* 0x0001180e01007387 */ /* 0x0005e80000100a00 */
[----:B------:R3:W-:Y:S04]  /*31ae0*/  STL.64 [R1+0x120], R12 ;  /* 0x0001200c01007387 */ /* 0x0007e80000100a00 */
[----:B-1----:R-:W4:Y:S01]  /*31af0*/  LDL.LU.64 R28, [R1+0x1860] ;  /* 0x00186000011c7983 */ /* 0x002f220000300a00 */
[-C--:B--2---:R-:W-:Y:S02]  /*31b00*/  LEA R14, P4, R7, R0.reuse, 0x1 ;  /* 0x00000000070e7211 */ /* 0x084fe400078808ff */
[----:B---3--:R-:W-:-:S02]  /*31b10*/  LEA R12, P6, R8, R0, 0x1 ;  /* 0x00000000080c7211 */ /* 0x008fc400078c08ff */
[-C--:B------:R-:W-:Y:S02]  /*31b20*/  LEA.HI.X.SX32 R15, R7, R2.reuse, 0x1, P4 ;  /* 0x00000002070f7211 */ /* 0x080fe400020f0eff */
[----:B------:R-:W-:-:S03]  /*31b30*/  LEA.HI.X.SX32 R13, R8, R2, 0x1, P6 ;  /* 0x00000002080d7211 */ /* 0x000fc600030f0eff */
[----:B------:R-:W-:Y:S04]  /*31b40*/  STL.64 [R1+0x110], R14 ;  /* 0x0001100e01007387 */ /* 0x000fe80000100a00 */
[----:B------:R-:W-:Y:S01]  /*31b50*/  STL.64 [R1+0x108], R12 ;  /* 0x0001080c01007387 */ /* 0x000fe20000100a00 */
[----:B------:R-:W-:Y:S01]  /*31b60*/  LEA R3, R25, R8, 0x2 ;  /* 0x0000000819037211 */ /* 0x000fe200078e10ff */
[----:B------:R-:W-:Y:S02]  /*31b70*/  IMAD.MOV.U32 R11, RZ, RZ, R9 ;  /* 0x000000ffff0b7224 */ /* 0x000fe400078e0009 */
[----:B----4-:R1:W-:Y:S04]  /*31b80*/  STL.64 [R1+0x1858], R28 ;  /* 0x0018581c01007387 */ /* 0x0103e80000100a00 */
[----:B-1----:R-:W2:Y:S01]  /*31b90*/  LDL.LU.64 R28, [R1+0x58] ;  /* 0x00005800011c7983 */ /* 0x002ea20000300a00 */
[----:B------:R-:W-:-:S02]  /*31ba0*/  LEA R14, P4, R3, R0, 0x1 ;  /* 0x00000000030e7211 */ /* 0x000fc400078808ff */
[----:B------:R-:W-:Y:S02]  /*31bb0*/  LEA R9, R25, R3, 0x2 ;  /* 0x0000000319097211 */ /* 0x000fe400078e10ff */
[----:B------:R-:W-:Y:S02]  /*31bc0*/  LEA.HI.X.SX32 R15, R3, R2, 0x1, P4 ;  /* 0x00000002030f7211 */ /* 0x000fe400020f0eff */
[----:B------:R-:W-:Y:S02]  /*31bd0*/  LEA R4, R25, R9, 0x2 ;  /* 0x0000000919047211 */ /* 0x000fe400078e10ff */
[----:B------:R-:W-:Y:S01]  /*31be0*/  LEA R12, P6, R9, R0, 0x1 ;  /* 0x00000000090c7211 */ /* 0x000fe200078c08ff */
[----:B------:R1:W-:Y:S02]  /*31bf0*/  STL.64 [R1+0x100], R14 ;  /* 0x0001000e01007387 */ /* 0x0003e40000100a00 */
[----:B------:R-:W-:Y:S01]  /*31c00*/  IMAD R5, R25, 0x4, R4 ;  /* 0x0000000419057824 */ /* 0x000fe200078e0204 */
[----:B------:R-:W-:-:S02]  /*31c10*/  LEA.HI.X.SX32 R13, R9, R2, 0x1, P6 ;  /* 0x00000002090d7211 */ /* 0x000fc400030f0eff */
[----:B-1----:R-:W-:-:S03]  /*31c20*/  LEA R14, P4, R4, R0, 0x1 ;  /* 0x00000000040e7211 */ /* 0x002fc600078808ff */
[----:B------:R1:W-:Y:S01]  /*31c30*/  STL.64 [R1+0xf8], R12 ;  /* 0x0000f80c01007387 */ /* 0x0003e20000100a00 */
[----:B------:R-:W-:Y:S02]  /*31c40*/  LEA R6, R25, R5, 0x2 ;  /* 0x0000000519067211 */ /* 0x000fe400078e10ff */
[----:B------:R-:W-:Y:S02]  /*31c50*/  LEA.HI.X.SX32 R15, R4, R2, 0x1, P4 ;  /* 0x00000002040f7211 */ /* 0x000fe400020f0eff */
[----:B------:R-:W-:-:S03]  /*31c60*/  PRMT R10, R11, 0x7632, R10 ;  /* 0x000076320b0a7816 */ /* 0x000fc6000000000a */
[----:B------:R3:W-:Y:S01]  /*31c70*/  STL.64 [R1+0xf0], R14 ;  /* 0x0000f00e01007387 */ /* 0x0007e20000100a00 */
[----:B-1----:R-:W-:-:S04]  /*31c80*/  LEA R12, P6, R5, R0, 0x1 ;  /* 0x00000000050c7211 */ /* 0x002fc800078c08ff */
[----:B------:R-:W-:Y:S02]  /*31c90*/  LEA.HI.X.SX32 R13, R5, R2, 0x1, P6 ;  /* 0x00000002050d7211 */ /* 0x000fe400030f0eff */
[----:B---3--:R-:W-:-:S03]  /*31ca0*/  LEA R14, P4, R6, R0, 0x1 ;  /* 0x00000000060e7211 */ /* 0x008fc600078808ff */
[----:B------:R-:W-:Y:S01]  /*31cb0*/  STL.64 [R1+0xe8], R12 ;  /* 0x0000e80c01007387 */ /* 0x000fe20000100a00 */
[----:B------:R-:W-:-:S03]  /*31cc0*/  LEA.HI.X.SX32 R15, R6, R2, 0x1, P4 ;  /* 0x00000002060f7211 */ /* 0x000fc600020f0eff */
[----:B--2---:R1:W-:Y:S04]  /*31cd0*/  STG.E.U16 [R28.64], R10 ;  /* 0x0000000a1c007986 */ /* 0x0043e8000c101504 */
[----:B-1----:R-:W2:Y:S04]  /*31ce0*/  LDL.LU.64 R28, [R1+0x1858] ;  /* 0x00185800011c7983 */ /* 0x002ea80000300a00 */
[----:B------:R-:W3:Y:S04]  /*31cf0*/  LDL.LU.64 R10, [R1+0x60] ;  /* 0x00006000010a7983 */ /* 0x000ee80000300a00 */
[----:B------:R1:W-:Y:S04]  /*31d00*/  STL.64 [R1+0xe0], R14 ;  /* 0x0000e00e01007387 */ /* 0x0003e80000100a00 */
[----:B-1----:R-:W4:Y:S01]  /*31d10*/  LDL.LU R14, [R1+0x350] ;  /* 0x00035000010e7983 */ /* 0x002f220000300800 */
[----:B------:R-:W-:-:S04]  /*31d20*/  LEA R8, R25, R6, 0x2 ;  /* 0x0000000619087211 */ /* 0x000fc800078e10ff */
[----:B------:R-:W-:Y:S01]  /*31d30*/  LEA R12, P6, R8, R0, 0x1 ;  /* 0x00000000080c7211 */ /* 0x000fe200078c08ff */
[----:B------:R-:W-:-:S03]  /*31d40*/  IMAD R7, R25, 0x4, R8 ;  /* 0x0000000419077824 */ /* 0x000fc600078e0208 */
[----:B------:R-:W-:Y:S02]  /*31d50*/  LEA.HI.X.SX32 R13, R8, R2, 0x1, P6 ;  /* 0x00000002080d7211 */ /* 0x000fe400030f0eff */
[----:B------:R-:W-:-:S04]  /*31d60*/  LEA R3, R25, R7, 0x2 ;  /* 0x0000000719037211 */ /* 0x000fc800078e10ff */
[----:B------:R-:W-:-:S05]  /*31d70*/  LEA R4, R25, R3, 0x2 ;  /* 0x0000000319047211 */ /* 0x000fca00078e10ff */
[----:B------:R-:W-:-:S04]  /*31d80*/  IMAD R5, R25, 0x4, R4 ;  /* 0x0000000419057824 */ /* 0x000fc800078e0204 */
[----:B------:R-:W-:Y:S01]  /*31d90*/  IMAD R6, R25, 0x4, R5 ;  /* 0x0000000419067824 */ /* 0x000fe200078e0205 */
[----:B------:R-:W-:Y:S02]  /*31da0*/  PRMT R8, R24, 0x7632, R8 ;  /* 0x0000763218087816 */ /* 0x000fe40000000008 */
[----:B---3--:R-:W-:Y:S01]  /*31db0*/  MOV R15, R11 ;  /* 0x0000000b000f7202 */ /* 0x008fe20000000f00 */
[----:B----4-:R1:W-:Y:S04]  /*31dc0*/  STL [R1+0x1854], R14 ;  /* 0x0018540e01007387 */ /* 0x0103e80000100800 */
[----:B------:R3:W-:Y:S01]  /*31dd0*/  STL.64 [R1+0xd8], R12 ;  /* 0x0000d80c01007387 */ /* 0x0007e20000100a00 */
[----:B-1----:R-:W-:Y:S02]  /*31de0*/  MOV R14, R10 ;  /* 0x0000000a000e7202 */ /* 0x002fe40000000f00 */
[----:B------:R-:W-:-:S02]  /*31df0*/  LEA R10, P6, R3, R0, 0x1 ;  /* 0x00000000030a7211 */ /* 0x000fc400078c08ff */
[----:B---3--:R-:W-:Y:S02]  /*31e00*/  LEA R12, P4, R7, R0, 0x1 ;  /* 0x00000000070c7211 */ /* 0x008fe400078808ff */
[-C--:B------:R-:W-:Y:S02]  /*31e10*/  LEA.HI.X.SX32 R11, R3, R2.reuse, 0x1, P6 ;  /* 0x00000002030b7211 */ /* 0x080fe400030f0eff */
[----:B------:R-:W-:-:S05]  /*31e20*/  LEA.HI.X.SX32 R13, R7, R2, 0x1, P4 ;  /* 0x00000002070d7211 */ /* 0x000fca00020f0eff */
[----:B------:R1:W-:Y:S04]  /*31e30*/  STL.64 [R1+0xd0], R12 ;  /* 0x0000d00c01007387 */ /* 0x0003e80000100a00 */
[----:B------:R3:W-:Y:S01]  /*31e40*/  STL.64 [R1+0xc8], R10 ;  /* 0x0000c80a01007387 */ /* 0x0007e20000100a00 */
[----:B------:R-:W-:Y:S02]  /*31e50*/  LEA R7, R25, R6, 0x2 ;  /* 0x0000000619077211 */ /* 0x000fe400078e10ff */
[CC--:B-1----:R-:W-:Y:S02]  /*31e60*/  LEA R12, P4, R4.reuse, R0.reuse, 0x1 ;  /* 0x00000000040c7211 */ /* 0x0c2fe400078808ff */
[----:B---3--:R-:W-:Y:S02]  /*31e70*/  LEA R10, P6, R5, R0, 0x1 ;  /* 0x00000000050a7211 */ /* 0x008fe400078c08ff */
[----:B------:R-:W-:-:S02]  /*31e80*/  LEA.HI.X.SX32 R13, R4, R2, 0x1, P4 ;  /* 0x00000002040d7211 */ /* 0x000fc400020f0eff */
[----:B------:R-:W-:-:S03]  /*31e90*/  LEA.HI.X.SX32 R11, R5, R2, 0x1, P6 ;  /* 0x00000002050b7211 */ /* 0x000fc600030f0eff */
[----:B------:R1:W-:Y:S01]  /*31ea0*/  STL.64 [R1+0xc0], R12 ;  /* 0x0000c00c01007387 */ /* 0x0003e20000100a00 */
[----:B------:R-:W-:-:S03]  /*31eb0*/  LEA R3, R25, R7, 0x2 ;  /* 0x0000000719037211 */ /* 0x000fc600078e10ff */
[----:B------:R3:W-:Y:S01]  /*31ec0*/  STL.64 [R1+0xb0], R10 ;  /* 0x0000b00a01007387 */ /* 0x0007e20000100a00 */
[CC--:B-1----:R-:W-:Y:S02]  /*31ed0*/  LEA R12, P4, R6.reuse, R0.reuse, 0x1 ;  /* 0x00000000060c7211 */ /* 0x0c2fe400078808ff */
[C---:B---3--:R-:W-:Y:S02]  /*31ee0*/  LEA R10, P6, R7.reuse, R0, 0x1 ;  /* 0x00000000070a7211 */ /* 0x048fe400078c08ff */
[-C--:B------:R-:W-:Y:S02]  /*31ef0*/  LEA.HI.X.SX32 R13, R6, R2.reuse, 0x1, P4 ;  /* 0x00000002060d7211 */ /* 0x080fe400020f0eff */
[----:B------:R-:W-:Y:S01]  /*31f00*/  LEA.HI.X.SX32 R11, R7, R2, 0x1, P6 ;  /* 0x00000002070b7211 */ /* 0x000fe200030f0eff */
[----:B------:R1:W-:Y:S01]  /*31f10*/  STG.E.U16 [R14.64], R8 ;  /* 0x000000080e007986 */ /* 0x0003e2000c101504 */
[----:B------:R-:W-:-:S05]  /*31f20*/  IMAD R4, R25, 0x4, R3 ;  /* 0x0000000419047824 */ /* 0x000fca00078e0203 */
[----:B------:R-:W-:Y:S01]  /*31f30*/  LEA R5, R25, R4, 0x2 ;  /* 0x0000000419057211 */ /* 0x000fe200078e10ff */
[----:B-1----:R-:W3:Y:S04]  /*31f40*/  LDL.LU R14, [R1+0x1854] ;  /* 0x00185400010e7983 */ /* 0x002ee80000300800 */
[----:B------:R1:W-:Y:S04]  /*31f50*/  STL.64 [R1+0xa8], R12 ;  /* 0x0000a80c01007387 */ /* 0x0003e80000100a00 */
[----:B------:R4:W-:Y:S01]  /*31f60*/  STL.64 [R1+0xa0], R10 ;  /* 0x0000a00a01007387 */ /* 0x0009e20000100a00 */
[----:B------:R-:W-:-:S02]  /*31f70*/  LEA R8, P6, R4, R0, 0x1 ;  /* 0x0000000004087211 */ /* 0x000fc400078c08ff */
[----:B------:R-:W-:Y:S02]  /*31f80*/  LEA R6, R25, R5, 0x2 ;  /* 0x0000000519067211 */ /* 0x000fe400078e10ff */
[----:B-1----:R-:W-:Y:S01]  /*31f90*/  LEA R12, P4, R3, R0, 0x1 ;  /* 0x00000000030c7211 */ /* 0x002fe200078808ff */
[----:B----4-:R-:W-:-:S03]  /*31fa0*/  IMAD.MOV.U32 R10, RZ, RZ, 0x3dc6b27f ;  /* 0x3dc6b27fff0a7424 */ /* 0x010fc600078e00ff */
[-C--:B------:R-:W-:Y:S02]  /*31fb0*/  LEA.HI.X.SX32 R13, R3, R2.reuse, 0x1, P4 ;  /* 0x00000002030d7211 */ /* 0x080fe400020f0eff */
[----:B------:R-:W-:Y:S01]  /*31fc0*/  LEA.HI.X.SX32 R9, R4, R2, 0x1, P6 ;  /* 0x0000000204097211 */ /* 0x000fe200030f0eff */
[----:B------:R1:W-:Y:S01]  /*31fd0*/  STL [R1+0x1850], R10 ;  /* 0x0018500a01007387 */ /* 0x0003e20000100800 */
[----:B------:R-:W-:-:S03]  /*31fe0*/  LEA R3, R25, R6, 0x2 ;  /* 0x0000000619037211 */ /* 0x000fc600078e10ff */
[----:B------:R-:W-:Y:S01]  /*31ff0*/  STL.64 [R1+0x98], R12 ;  /* 0x0000980c01007387 */ /* 0x000fe20000100a00 */
[----:B-1----:R-:W-:-:S03]  /*32000*/  LEA R10, P4, R5, R0, 0x1 ;  /* 0x00000000050a7211 */ /* 0x002fc600078808ff */
[----:B------:R1:W-:Y:S01]  /*32010*/  STL.64 [R1+0x90], R8 ;  /* 0x0000900801007387 */ /* 0x0003e20000100a00 */
[----:B------:R-:W-:Y:S02]  /*32020*/  LEA.HI.X.SX32 R11, R5, R2, 0x1, P4 ;  /* 0x00000002050b7211 */ /* 0x000fe400020f0eff */
[----:B------:R-:W-:-:S03]  /*32030*/  LEA R4, R25, R3, 0x2 ;  /* 0x0000000319047211 */ /* 0x000fc600078e10ff */
[----:B------:R4:W-:Y:S01]  /*32040*/  STL.64 [R1+0x88], R10 ;  /* 0x0000880a01007387 */ /* 0x0009e20000100a00 */
[----:B-1----:R-:W-:-:S04]  /*32050*/  LEA R8, P6, R6, R0, 0x1 ;  /* 0x0000000006087211 */ /* 0x002fc800078c08ff */
[----:B------:R-:W-:Y:S02]  /*32060*/  LEA.HI.X.SX32 R9, R6, R2, 0x1, P6 ;  /* 0x0000000206097211 */ /* 0x000fe400030f0eff */
[CC--:B------:R-:W-:Y:S02]  /*32070*/  LEA R12, P6, R4.reuse, R0.reuse, 0x1 ;  /* 0x00000000040c7211 */ /* 0x0c0fe400078c08ff */
[C---:B----4-:R-:W-:Y:S02]  /*32080*/  LEA R10, P4, R3.reuse, R0, 0x1 ;  /* 0x00000000030a7211 */ /* 0x050fe400078808ff */
[-C--:B------:R-:W-:Y:S02]  /*32090*/  LEA.HI.X.SX32 R13, R4, R2.reuse, 0x1, P6 ;  /* 0x00000002040d7211 */ /* 0x080fe400030f0eff */
[----:B------:R-:W-:Y:S01]  /*320a0*/  LEA.HI.X.SX32 R11, R3, R2, 0x1, P4 ;  /* 0x00000002030b7211 */ /* 0x000fe200020f0eff */
[----:B------:R-:W-:Y:S04]  /*320b0*/  STL.64 [R1+0x80], R8 ;  /* 0x0000800801007387 */ /* 0x000fe80000100a00 */
[----:B------:R1:W-:Y:S04]  /*320c0*/  STL.64 [R1+0x78], R10 ;  /* 0x0000780a01007387 */ /* 0x0003e80000100a00 */
[----:B-1----:R-:W4:Y:S04]  /*320d0*/  LDL.LU R10, [R1+0x1850] ;  /* 0x00185000010a7983 */ /* 0x002f280000300800 */
[----:B------:R1:W-:Y:S04]  /*320e0*/  STL.64 [R1+0x70], R12 ;  /* 0x0000700c01007387 */ /* 0x0003e80000100a00 */
[----:B-1----:R-:W2:Y:S01]  /*320f0*/  LDL.LU R13, [R1+0x184c] ;  /* 0x00184c00010d7983 */ /* 0x002ea20000300800 */
[----:B------:R-:W-:-:S05]  /*32100*/  IMAD R5, R25, 0x4, R4 ;  /* 0x0000000419057824 */ /* 0x000fca00078e0204 */
[----:B------:R-:W-:Y:S02]  /*32110*/  LEA R12, P4, R5, R0, 0x1 ;  /* 0x00000000050c7211 */ /* 0x000fe400078808ff */
[----:B------:R-:W-:-:S03]  /*32120*/  LEA R6, R25, R5, 0x2 ;  /* 0x0000000519067211 */ /* 0x000fc600078e10ff */
[----:B------:R1:W-:Y:S02]  /*32130*/  STL [R1+0x68], R12 ;  /* 0x0000680c01007387 */ /* 0x0003e40000100800 */
[----:B------:R-:W-:Y:S01]  /*32140*/  IMAD R4, R25, 0x4, R6 ;  /* 0x0000000419047824 */ /* 0x000fe200078e0206 */
[----:B---3--:R-:W-:-:S04]  /*32150*/  IADD3 R7, R14, -0x3f3504f3, RZ ;  /* 0xc0cafb0d0e077810 */ /* 0x008fc80007ffe0ff */
[----:B------:R-:W-:-:S04]  /*32160*/  LOP3.LUT R7, R7, 0xff800000, RZ, 0xc0, !PT ;  /* 0xff80000007077812 */ /* 0x000fc800078ec0ff */
[----:B------:R-:W-:-:S05]  /*32170*/  IADD3 R8, R14, -R7, RZ ;  /* 0x800000070e087210 */ /* 0x000fca0007ffe0ff */
[----:B------:R-:W-:Y:S01]  /*32180*/  FADD R3, R8, -1 ;  /* 0xbf80000008037421 */ /* 0x000fe20000000000 */
[----:B------:R-:W-:Y:S02]  /*32190*/  MOV R8, R12 ;  /* 0x0000000c00087202 */ /* 0x000fe40000000f00 */
[C---:B-1----:R-:W-:Y:S01]  /*321a0*/  LEA R12, P6, R6.reuse, R0, 0x1 ;  /* 0x00000000060c7211 */ /* 0x042fe200078c08ff */
[----:B----4-:R-:W-:Y:S01]  /*321b0*/  FFMA.FTZ R8, R3, R10, -0.16845393180847167969 ;  /* 0xbe2c7f3003087423 */ /* 0x010fe2000001000a */
[----:B--2---:R-:W-:Y:S02]  /*321c0*/  MOV R9, R13 ;  /* 0x0000000d00097202 */ /* 0x004fe40000000f00 */
[-C--:B------:R-:W-:Y:S02]  /*321d0*/  LEA.HI.X.SX32 R9, R5, R2.reuse, 0x1, P4 ;  /* 0x0000000205097211 */ /* 0x080fe400020f0eff */
[----:B------:R-:W-:Y:S01]  /*321e0*/  LEA.HI.X.SX32 R13, R6, R2, 0x1, P6 ;  /* 0x00000002060d7211 */ /* 0x000fe200030f0eff */
[----:B------:R-:W-:-:S02]  /*321f0*/  IMAD R5, R25, 0x4, R4 ;  /* 0x0000000419057824 */ /* 0x000fc400078e0204 */
[----:B------:R-:W-:Y:S04]  /*32200*/  STL [R1+0x6c], R9 ;  /* 0x00006c0901007387 */ /* 0x000fe80000100800 */
[----:B------:R1:W-:Y:S04]  /*32210*/  STL [R1+0x1848], R10 ;  /* 0x0018480a01007387 */ /* 0x0003e80000100800 */
[----:B------:R2:W-:Y:S01]  /*32220*/  STL.64 [R1+0xb8], R12 ;  /* 0x0000b80c01007387 */ /* 0x0005e20000100a00 */
[----:B------:R-:W-:Y:S02]  /*32230*/  LEA R6, R25, R5, 0x2 ;  /* 0x0000000519067211 */ /* 0x000fe400078e10ff */
[----:B-1----:R-:W-:-:S02]  /*32240*/  LEA R10, P6, R5, R0, 0x1 ;  /* 0x00000000050a7211 */ /* 0x002fc400078c08ff */
[C---:B--2---:R-:W-:Y:S02]  /*32250*/  LEA R12, P4, R4.reuse, R0, 0x1 ;  /* 0x00000000040c7211 */ /* 0x044fe400078808ff */
[-C--:B------:R-:W-:Y:S02]  /*32260*/  LEA.HI.X.SX32 R11, R5, R2.reuse, 0x1, P6 ;  /* 0x00000002050b7211 */ /* 0x080fe400030f0eff */
[----:B------:R-:W-:Y:S02]  /*32270*/  LEA.HI.X.SX32 R13, R4, R2, 0x1, P4 ;  /* 0x00000002040d7211 */ /* 0x000fe400020f0eff */
[----:B------:R-:W-:-:S03]  /*32280*/  LEA R4, R25, R6, 0x2 ;  /* 0x0000000619047211 */ /* 0x000fc600078e10ff */
[----:B------:R1:W-:Y:S02]  /*32290*/  STL.64 [R1+0x60], R12 ;  /* 0x0000600c01007387 */ /* 0x0003e40000100a00 */
[----:B------:R-:W-:Y:S02]  /*322a0*/  IMAD R5, R25, 0x4, R4 ;  /* 0x0000000419057824 */ /* 0x000fe400078e0204 */
[----:B------:R2:W-:Y:S04]  /*322b0*/  STL.64 [R1+0x58], R10 ;  /* 0x0000580a01007387 */ /* 0x0005e80000100a00 */
[----:B------:R-:W3:Y:S01]  /*322c0*/  LDL.LU R15, [R1+0x364] ;  /* 0x00036400010f7983 */ /* 0x000ee20000300800 */
[-C--:B-1----:R-:W-:Y:S02]  /*322d0*/  LEA R12, P4, R6, R0.reuse, 0x1 ;  /* 0x00000000060c7211 */ /* 0x082fe400078808ff */
[----:B--2---:R-:W-:-:S02]  /*322e0*/  LEA R10, P6, R4, R0, 0x1 ;  /* 0x00000000040a7211 */ /* 0x004fc400078c08ff */
[-C--:B------:R-:W-:Y:S02]  /*322f0*/  LEA.HI.X.SX32 R13, R6, R2.reuse, 0x1, P4 ;  /* 0x00000002060d7211 */ /* 0x080fe400020f0eff */
[----:B------:R-:W-:Y:S02]  /*32300*/  LEA.HI.X.SX32 R11, R4, R2, 0x1, P6 ;  /* 0x00000002040b7211 */ /* 0x000fe400030f0eff */
[C---:B------:R-:W-:Y:S01]  /*32310*/  LEA R6, R25.reuse, R5, 0x2 ;  /* 0x0000000519067211 */ /* 0x040fe200078e10ff */
[----:B------:R-:W-:Y:S04]  /*32320*/  STL.64 [R1+0x50], R12 ;  /* 0x0000500c01007387 */ /* 0x000fe80000100a00 */
[----:B------:R1:W-:Y:S01]  /*32330*/  STL.64 [R1+0x48], R10 ;  /* 0x0000480a01007387 */ /* 0x0003e20000100a00 */
[----:B------:R-:W-:-:S02]  /*32340*/  LEA R4, R25, R6, 0x2 ;  /* 0x0000000619047211 */ /* 0x000fc400078e10ff */
[CC--:B-1----:R-:W-:Y:S02]  /*32350*/  LEA R10, P6, R6.reuse, R0.reuse, 0x1 ;  /* 0x00000000060a7211 */ /* 0x0c2fe400078c08ff */
[C---:B------:R-:W-:Y:S02]  /*32360*/  LEA R12, P4, R5.reuse, R0, 0x1 ;  /* 0x00000000050c7211 */ /* 0x040fe400078808ff */
[-C--:B------:R-:W-:Y:S02]  /*32370*/  LEA.HI.X.SX32 R11, R6, R2.reuse, 0x1, P6 ;  /* 0x00000002060b7211 */ /* 0x080fe400030f0eff */
[----:B------:R-:W-:-:S03]  /*32380*/  LEA.HI.X.SX32 R13, R5, R2, 0x1, P4 ;  /* 0x00000002050d7211 */ /* 0x000fc600020f0eff */
[----:B------:R1:W-:Y:S01]  /*32390*/  STL.64 [R1+0x38], R10 ;  /* 0x0000380a01007387 */ /* 0x0003e20000100a00 */
[----:B------:R-:W-:-:S03]  /*323a0*/  IMAD R6, R25, 0x4, R4 ;  /* 0x0000000419067824 */ /* 0x000fc600078e0204 */
[----:B------:R-:W-:Y:S04]  /*323b0*/  STL.64 [R1+0x40], R12 ;  /* 0x0000400c01007387 */ /* 0x000fe80000100a00 */
[----:B------:R-:W2:Y:S01]  /*323c0*/  LDL.LU R24, [R1+0x3a8] ;  /* 0x0003a80001187983 */ /* 0x000ea20000300800 */
[----:B-1----:R-:W-:-:S04]  /*323d0*/  LEA R10, P4, R4, R0, 0x1 ;  /* 0x00000000040a7211 */ /* 0x002fc800078808ff */
[----:B------:R-:W-:-:S05]  /*323e0*/  LEA.HI.X.SX32 R11, R4, R2, 0x1, P4 ;  /* 0x00000002040b7211 */ /* 0x000fca00020f0eff */
[----:B------:R1:W-:Y:S01]  /*323f0*/  STL.64 [R1+0x30], R10 ;  /* 0x0000300a01007387 */ /* 0x0003e20000100a00 */
[----:B------:R-:W-:Y:S02]  /*32400*/  LEA R4, R25, R6, 0x2 ;  /* 0x0000000619047211 */ /* 0x000fe400078e10ff */
[----:B-1----:R-:W-:-:S04]  /*32410*/  LEA R10, P4, R6, R0, 0x1 ;  /* 0x00000000060a7211 */ /* 0x002fc800078808ff */
[----:B------:R-:W-:-:S05]  /*32420*/  LEA.HI.X.SX32 R11, R6, R2, 0x1, P4 ;  /* 0x00000002060b7211 */ /* 0x000fca00020f0eff */
[----:B------:R1:W-:Y:S02]  /*32430*/  STL.64 [R1+0x28], R10 ;  /* 0x0000280a01007387 */ /* 0x0003e40000100a00 */
[----:B-1----:R-:W-:-:S04]  /*32440*/  LEA R10, P4, R4, R0, 0x1 ;  /* 0x00000000040a7211 */ /* 0x002fc800078808ff */
[----:B------:R-:W-:-:S05]  /*32450*/  LEA.HI.X.SX32 R11, R4, R2, 0x1, P4 ;  /* 0x00000002040b7211 */ /* 0x000fca00020f0eff */
[----:B------:R1:W-:Y:S04]  /*32460*/  STL.64 [R1+0x20], R10 ;  /* 0x0000200a01007387 */ /* 0x0003e80000100a00 */
[----:B-1----:R-:W4:Y:S01]  /*32470*/  LDL.LU R10, [R1+0x1848] ;  /* 0x00184800010a7983 */ /* 0x002f220000300800 */
[----:B------:R-:W-:-:S03]  /*32480*/  LEA R5, R25, R4, 0x2 ;  /* 0x0000000419057211 */ /* 0x000fc600078e10ff */
[----:B------:R-:W4:Y:S01]  /*32490*/  LDL.LU R25, [R1+0x3ac] ;  /* 0x0003ac0001197983 */ /* 0x000f220000300800 */
[----:B------:R-:W-:-:S04]  /*324a0*/  FFMA.FTZ R8, R3, R8, 0.1716887056827545166 ;  /* 0x3e2fcf2a03087423 */ /* 0x000fc80000010008 */
[----:B------:R-:W-:-:S04]  /*324b0*/  FFMA.FTZ R8, R3, R8, -0.17900948226451873779 ;  /* 0xbe374e4303087423 */ /* 0x000fc80000010008 */
[----:B------:R-:W-:-:S04]  /*324c0*/  FFMA.FTZ R8, R3, R8, 0.20512372255325317383 ;  /* 0x3e520bf403087423 */ /* 0x000fc80000010008 */
[----:B------:R-:W-:-:S04]  /*324d0*/  FFMA.FTZ R8, R3, R8, -0.24046532809734344482 ;  /* 0xbe763c8b03087423 */ /* 0x000fc80000010008 */
[----:B------:R-:W-:-:S04]  /*324e0*/  FFMA.FTZ R8, R3, R8, 0.28857114911079406738 ;  /* 0x3e93bf9903087423 */ /* 0x000fc80000010008 */
[----:B------:R-:W-:-:S04]  /*324f0*/  FFMA.FTZ R8, R3, R8, -0.36067417263984680176 ;  /* 0xbeb8aa4903087423 */ /* 0x000fc80000010008 */
[C---:B------:R-:W-:Y:S02]  /*32500*/  FFMA.FTZ R8, R3.reuse, R8, 0.48089820146560668945 ;  /* 0x3ef6384a03087423 */ /* 0x040fe40000010008 */
[----:B------:R-:W-:Y:S01]  /*32510*/  IMAD.MOV.U32 R12, RZ, RZ, R16 ;  /* 0x000000ffff0c7224 */ /* 0x000fe200078e0010 */
[----:B------:R-:W-:Y:S01]  /*32520*/  MOV R16, R18 ;  /* 0x0000001200107202 */ /* 0x000fe20000000f00 */
[----:B------:R-:W-:Y:S01]  /*32530*/  FFMA.FTZ R8, R3, R8, -0.72134751081466674805 ;  /* 0xbf38aa3b03087423 */ /* 0x000fe20000010008 */
[----:B------:R-:W-:Y:S01]  /*32540*/  MOV R18, R22 ;  /* 0x0000001600127202 */ /* 0x000fe20000000f00 */
[----:B------:R-:W-:Y:S01]  /*32550*/  IMAD.MOV.U32 R22, RZ, RZ, R28 ;  /* 0x000000ffff167224 */ /* 0x000fe200078e001c */
[----:B------:R-:W-:Y:S01]  /*32560*/  LEA R28, P6, R5, R0, 0x1 ;  /* 0x00000000051c7211 */ /* 0x000fe200078c08ff */
[C---:B------:R-:W-:Y:S01]  /*32570*/  FMUL R0, R3.reuse, R8 ;  /* 0x0000000803007220 */ /* 0x040fe20000400000 */
[----:B------:R-:W1:Y:S03]  /*32580*/  I2F R7, R7 ;  /* 0x0000000700077306 */ /* 0x000e660000201400 */
[----:B------:R-:W-:Y:S01]  /*32590*/  FMUL R0, R3, R0 ;  /* 0x0000000003007220 */ /* 0x000fe20000400000 */
[----:B------:R-:W-:-:S03]  /*325a0*/  MOV R13, R17 ;  /* 0x00000011000d7202 */ /* 0x000fc60000000f00 */
[----:B------:R-:W-:Y:S02]  /*325b0*/  FFMA.FTZ R3, R3, 1.4426950216293334961, R0 ;  /* 0x3fb8aa3b03037823 */ /* 0x000fe40000010000 */
[----:B------:R-:W-:Y:S01]  /*325c0*/  IMAD.MOV.U32 R17, RZ, RZ, R19 ;  /* 0x000000ffff117224 */ /* 0x000fe200078e0013 */
[----:B------:R-:W-:Y:S02]  /*325d0*/  MOV R19, R23 ;  /* 0x0000001700137202 */ /* 0x000fe40000000f00 */
[----:B------:R-:W-:Y:S02]  /*325e0*/  MOV R23, R29 ;  /* 0x0000001d00177202 */ /* 0x000fe40000000f00 */
[----:B------:R-:W-:Y:S02]  /*325f0*/  LEA.HI.X.SX32 R29, R5, R2, 0x1, P6 ;  /* 0x00000002051d7211 */ /* 0x000fe400030f0eff */
[----:B------:R-:W-:Y:S02]  /*32600*/  FSEL R2, RZ, -23, P5 ;  /* 0xc1b80000ff027808 */ /* 0x000fe40002800000 */
[----:B------:R-:W-:-:S03]  /*32610*/  ISETP.GE.U32.AND P4, PT, R14, 0x7f800000, PT ;  /* 0x7f8000000e00780c */ /* 0x000fc60003f86070 */
[----:B-1----:R-:W-:-:S04]  /*32620*/  FFMA.FTZ R2, R7, 1.1920928955078125e-07, R2 ;  /* 0x3400000007027823 */ /* 0x002fc80000010002 */
[----:B------:R-:W-:-:S06]  /*32630*/  FADD R6, R2, R3 ;  /* 0x0000000302067221 */ /* 0x000fcc0000000000 */
[----:B------:R-:W-:-:S04]  /*32640*/  @P4 IMAD.MOV.U32 R2, RZ, RZ, 0x7f800000 ;  /* 0x7f800000ff024424 */ /* 0x000fc800078e00ff */
[----:B------:R-:W-:Y:S01]  /*32650*/  @P4 FFMA.FTZ R6, R14, R2, +INF ;  /* 0x7f8000000e064423 */ /* 0x000fe20000010002 */
[----:B------:R-:W-:Y:S04]  /*32660*/  STL [R1+0x1690], R28 ;  /* 0x0016901c01007387 */ /* 0x000fe80000100800 */
[----:B------:R-:W-:Y:S04]  /*32670*/  STL [R1+0x168c], R29 ;  /* 0x00168c1d01007387 */ /* 0x000fe80000100800 */
[----:B------:R1:W-:Y:S01]  /*32680*/  STL [R1+0x154], R6 ;  /* 0x0001540601007387 */ /* 0x0003e20000100800 */
[----:B---3--:R-:W-:-:S04]  /*32690*/  IADD3 R0, R15, -0x3f3504f3, RZ ;  /* 0xc0cafb0d0f007810 */ /* 0x008fc80007ffe0ff */
[----:B------:R-:W-:-:S04]  /*326a0*/  LOP3.LUT R0, R0, 0xff800000, RZ, 0xc0, !PT ;  /* 0xff80000000007812 */ /* 0x000fc800078ec0ff */
[----:B------:R-:W-:-:S05]  /*326b0*/  IADD3 R4, R15, -R0, RZ ;  /* 0x800000000f047210 */ /* 0x000fca0007ffe0ff */
[----:B------:R-:W-:Y:S01]  /*326c0*/  FADD R4, R4, -1 ;  /* 0xbf80000004047421 */ /* 0x000fe20000000000 */
[----:B--2---:R-:W-:-:S04]  /*326d0*/  IADD3 R2, R24, -0x3f3504f3, RZ ;  /* 0xc0cafb0d18027810 */ /* 0x004fc80007ffe0ff */
[----:B------:R-:W-:Y:S01]  /*326e0*/  LOP3.LUT R2, R2, 0xff800000, RZ, 0xc0, !PT ;  /* 0xff80000002027812 */ /* 0x000fe200078ec0ff */
[----:B----4-:R-:W-:-:S04]  /*326f0*/  FFMA.FTZ R3, R4, R10, -0.16845393180847167969 ;  /* 0xbe2c7f3004037423 */ /* 0x010fc8000001000a */
[----:B------:R-:W-:-:S04]  /*32700*/  FFMA.FTZ R3, R4, R3, 0.1716887056827545166 ;  /* 0x3e2fcf2a04037423 */ /* 0x000fc80000010003 */
[----:B------:R-:W-:-:S04]  /*32710*/  FFMA.FTZ R3, R4, R3, -0.17900948226451873779 ;  /* 0xbe374e4304037423 */ /* 0x000fc80000010003 */
[----:B------:R-:W-:-:S04]  /*32720*/  FFMA.FTZ R3, R4, R3, 0.20512372255325317383 ;  /* 0x3e520bf404037423 */ /* 0x000fc80000010003 */
[----:B------:R-:W-:-:S04]  /*32730*/  FFMA.FTZ R3, R4, R3, -0.24046532809734344482 ;  /* 0xbe763c8b04037423 */ /* 0x000fc80000010003 */
[----:B------:R-:W-:Y:S01]  /*32740*/  FFMA.FTZ R5, R4, R3, 0.28857114911079406738 ;  /* 0x3e93bf9904057423 */ /* 0x000fe20000010003 */
[----:B------:R-:W-:-:S03]  /*32750*/  IADD3 R3, R24, -R2, RZ ;  /* 0x8000000218037210 */ /* 0x000fc60007ffe0ff */
[C---:B------:R-:W-:Y:S02]  /*32760*/  FFMA.FTZ R5, R4.reuse, R5, -0.36067417263984680176 ;  /* 0xbeb8aa4904057423 */ /* 0x040fe40000010005 */
[----:B------:R-:W-:Y:S02]  /*32770*/  FADD R3, R3, -1 ;  /* 0xbf80000003037421 */ /* 0x000fe40000000000 */
[----:B-1----:R-:W-:Y:S02]  /*32780*/  FFMA.FTZ R6, R4, R5, 0.48089820146560668945 ;  /* 0x3ef6384a04067423 */ /* 0x002fe40000010005 */
[----:B------:R-:W-:-:S04]  /*32790*/  FFMA.FTZ R5, R3, R10, -0.16845393180847167969 ;  /* 0xbe2c7f3003057423 */ /* 0x000fc8000001000a */
[----:B------:R-:W-:-:S04]  /*327a0*/  FFMA.FTZ R5, R3, R5, 0.1716887056827545166 ;  /* 0x3e2fcf2a03057423 */ /* 0x000fc80000010005 */
[C---:B------:R-:W-:Y:S02]  /*327b0*/  FFMA.FTZ R5, R3.reuse, R5, -0.17900948226451873779 ;  /* 0xbe374e4303057423 */ /* 0x040fe40000010005 */
[C---:B------:R-:W-:Y:S02]  /*327c0*/  FFMA.FTZ R6, R4.reuse, R6, -0.72134751081466674805 ;  /* 0xbf38aa3b04067423 */ /* 0x040fe40000010006 */
[C---:B------:R-:W-:Y:S02]  /*327d0*/  FFMA.FTZ R5, R3.reuse, R5, 0.20512372255325317383 ;  /* 0x3e520bf403057423 */ /* 0x040fe40000010005 */
[C---:B------:R-:W-:Y:S02]  /*327e0*/  FMUL R6, R4.reuse, R6 ;  /* 0x0000000604067220 */ /* 0x040fe40000400000 */
[----:B------:R-:W-:Y:S02]  /*327f0*/  FFMA.FTZ R5, R3, R5, -0.24046532809734344482 ;  /* 0xbe763c8b03057423 */ /* 0x000fe40000010005 */
[----:B------:R-:W-:-:S02]  /*32800*/  FMUL R6, R4, R6 ;  /* 0x0000000604067220 */ /* 0x000fc40000400000 */
[C---:B------:R-:W-:Y:S02]  /*32810*/  FFMA.FTZ R5, R3.reuse, R5, 0.28857114911079406738 ;  /* 0x3e93bf9903057423 */ /* 0x040fe40000010005 */
[----:B------:R-:W-:Y:S02]  /*32820*/  FFMA.FTZ R9, R4, 1.4426950216293334961, R6 ;  /* 0x3fb8aa3b04097823 */ /* 0x000fe40000010006 */
[----:B------:R-:W-:-:S04]  /*32830*/  FFMA.FTZ R6, R3, R5, -0.36067417263984680176 ;  /* 0xbeb8aa4903067423 */ /* 0x000fc80000010005 */
[C---:B------:R-:W-:Y:S01]  /*32840*/  FFMA.FTZ R6, R3.reuse, R6, 0.48089820146560668945 ;  /* 0x3ef6384a03067423 */ /* 0x040fe20000010006 */
[----:B------:R-:W1:Y:S03]  /*32850*/  I2F R8, R0 ;  /* 0x0000000000087306 */ /* 0x000e660000201400 */
[----:B------:R-:W-:Y:S01]  /*32860*/  FFMA.FTZ R7, R3, R6, -0.72134751081466674805 ;  /* 0xbf38aa3b03077423 */ /* 0x000fe20000010006 */
[----:B------:R-:W-:-:S03]  /*32870*/  IADD3 R4, R25, -0x3f3504f3, RZ ;  /* 0xc0cafb0d19047810 */ /* 0x000fc60007ffe0ff */
[----:B------:R-:W-:Y:S01]  /*32880*/  FMUL R7, R3, R7 ;  /* 0x0000000703077220 */ /* 0x000fe20000400000 */
[----:B------:R-:W-:-:S03]  /*32890*/  LOP3.LUT R4, R4, 0xff800000, RZ, 0xc0, !PT ;  /* 0xff80000004047812 */ /* 0x000fc600078ec0ff */
[----:B------:R-:W-:Y:S01]  /*328a0*/  FMUL R7, R3, R7 ;  /* 0x0000000703077220 */ /* 0x000fe20000400000 */
[----:B------:R-:W-:-:S03]  /*328b0*/  IADD3 R5, R25, -R4, RZ ;  /* 0x8000000419057210 */ /* 0x000fc60007ffe0ff */
[----:B------:R-:W-:Y:S02]  /*328c0*/  FFMA.FTZ R7, R3, 1.4426950216293334961, R7 ;  /* 0x3fb8aa3b03077823 */ /* 0x000fe40000010007 */
[----:B------:R2:W3:Y:S01]  /*328d0*/  I2F R3, R2 ;  /* 0x0000000200037306 */ /* 0x0004e20000201400 */
[----:B------:R-:W-:Y:S01]  /*328e0*/  FADD R5, R5, -1 ;  /* 0xbf80000005057421 */ /* 0x000fe20000000000 */
[----:B--2---:R-:W-:Y:S02]  /*328f0*/  FSEL R2, RZ, -23, P3 ;  /* 0xc1b80000ff027808 */ /* 0x004fe40001800000 */
[----:B------:R-:W-:-:S03]  /*32900*/  ISETP.GE.U32.AND P3, PT, R15, 0x7f800000, PT ;  /* 0x7f8000000f00780c */ /* 0x000fc60003f66070 */
[----:B-1----:R-:W-:Y:S02]  /*32910*/  FFMA.FTZ R2, R8, 1.1920928955078125e-07, R2 ;  /* 0x3400000008027823 */ /* 0x002fe40000010002 */
[C---:B------:R-:W-:Y:S02]  /*32920*/  FFMA.FTZ R6, R5.reuse, R10, -0.16845393180847167969 ;  /* 0xbe2c7f3005067423 */ /* 0x040fe4000001000a */
[----:B------:R-:W-:Y:S01]  /*32930*/  FADD R28, R2, R9 ;  /* 0x00000009021c7221 */ /* 0x000fe20000000000 */
[----:B------:R-:W-:Y:S01]  /*32940*/  FSEL R2, RZ, -23, P2 ;  /* 0xc1b80000ff027808 */ /* 0x000fe20001000000 */
[----:B------:R-:W-:-:S04]  /*32950*/  FFMA.FTZ R6, R5, R6, 0.1716887056827545166 ;  /* 0x3e2fcf2a05067423 */ /* 0x000fc80000010006 */
[----:B---3--:R-:W-:Y:S01]  /*32960*/  FFMA.FTZ R3, R3, 1.1920928955078125e-07, R2 ;  /* 0x3400000003037823 */ /* 0x008fe20000010002 */
[----:B------:R-:W-:Y:S01]  /*32970*/  @P3 MOV R2, 0x7f800000 ;  /* 0x7f80000000023802 */ /* 0x000fe20000000f00 */
[----:B------:R1:W-:Y:S01]  /*32980*/  STL [R1+0x1800], R6 ;  /* 0x0018000601007387 */ /* 0x0003e20000100800 */
[----:B------:R-:W-:Y:S01]  /*32990*/  IMAD.MOV.U32 R8, RZ, RZ, R18 ;  /* 0x000000ffff087224 */ /* 0x000fe200078e0012 */
[----:B------:R-:W-:Y:S01]  /*329a0*/  FSETP.NEU.AND P4, PT, R14, RZ, PT ;  /* 0x000000ff0e00720b */ /* 0x000fe20003f8d000 */
[----:B------:R-:W-:Y:S01]  /*329b0*/  FFMA.FTZ R0, R5, R6, -0.17900948226451873779 ;  /* 0xbe374e4305007423 */ /* 0x000fe20000010006 */
[----:B------:R-:W2:Y:S01]  /*329c0*/  LDL.LU R18, [R1+0x184] ;  /* 0x0001840001127983 */ /* 0x000ea20000300800 */
[----:B------:R-:W-:Y:S01]  /*329d0*/  IMAD.MOV.U32 R10, RZ, RZ, R16 ;  /* 0x000000ffff0a7224 */ /* 0x000fe200078e0010 */
[C---:B------:R-:W-:Y:S01]  /*329e0*/  FSETP.NEU.AND P2, PT, R15.reuse, RZ, PT ;  /* 0x000000ff0f00720b */ /* 0x040fe20003f4d000 */
[----:B------:R-:W-:Y:S01]  /*329f0*/  @P3 FFMA.FTZ R28, R15, R2, +INF ;  /* 0x7f8000000f1c3423 */ /* 0x000fe20000010002 */
[----:B------:R-:W-:Y:S01]  /*32a00*/  MOV R11, R17 ;  /* 0x00000011000b7202 */ /* 0x000fe20000000f00 */
[----:B-1----:R-:W3:Y:S01]  /*32a10*/  LDL.LU R6, [R1+0x128] ;  /* 0x0001280001067983 */ /* 0x002ee20000300800 */
[----:B------:R-:W-:Y:S01]  /*32a20*/  MOV R16, R26 ;  /* 0x0000001a00107202 */ /* 0x000fe20000000f00 */
[----:B------:R-:W-:-:S02]  /*32a30*/  IMAD.MOV.U32 R17, RZ, RZ, R27 ;  /* 0x000000ffff117224 */ /* 0x000fc400078e001b */
[----:B------:R-:W4:Y:S04]  /*32a40*/  LDL.LU R14, [R1+0x138] ;  /* 0x00013800010e7983 */ /* 0x000f280000300800 */
[----:B------:R-:W2:Y:S04]  /*32a50*/  LDL.LU R15, [R1+0x158] ;  /* 0x00015800010f7983 */ /* 0x000ea80000300800 */
[----:B------:R-:W2:Y:S04]  /*32a60*/  LDL.LU R26, [R1+0x168] ;  /* 0x00016800011a7983 */ /* 0x000ea80000300800 */
[----:B------:R-:W2:Y:S01]  /*32a70*/  LDL.LU R27, [R1+0x188] ;  /* 0x00018800011b7983 */ /* 0x000ea20000300800 */
[----:B------:R-:W-:Y:S01]  /*32a80*/  MOV R9, R19 ;  /* 0x0000001300097202 */ /* 0x000fe20000000f00 */
[----:B------:R-:W-:-:S04]  /*32a90*/  FFMA.FTZ R0, R5, R0, 0.20512372255325317383 ;  /* 0x3e520bf405007423 */ /* 0x000fc80000010000 */
[----:B------:R-:W-:-:S04]  /*32aa0*/  FFMA.FTZ R0, R5, R0, -0.24046532809734344482 ;  /* 0xbe763c8b05007423 */ /* 0x000fc80000010000 */
[----:B------:R-:W-:-:S04]  /*32ab0*/  FFMA.FTZ R0, R5, R0, 0.28857114911079406738 ;  /* 0x3e93bf9905007423 */ /* 0x000fc80000010000 */
[----:B------:R-:W-:-:S04]  /*32ac0*/  FFMA.FTZ R0, R5, R0, -0.36067417263984680176 ;  /* 0xbeb8aa4905007423 */ /* 0x000fc80000010000 */
[C---:B------:R-:W-:Y:S01]  /*32ad0*/  FFMA.FTZ R0, R5.reuse, R0, 0.48089820146560668945 ;  /* 0x3ef6384a05007423 */ /* 0x040fe20000010000 */
[----:B------:R-:W1:Y:S03]  /*32ae0*/  I2F R4, R4 ;  /* 0x0000000400047306 */ /* 0x000e660000201400 */
[C---:B------:R-:W-:Y:S01]  /*32af0*/  FFMA.FTZ R0, R5.reuse, R0, -0.72134751081466674805 ;  /* 0xbf38aa3b05007423 */ /* 0x040fe20000010000 */
[----:B--2---:R2:W-:Y:S04]  /*32b00*/  STL.64 [R1+0x1830], R26 ;  /* 0x0018301a01007387 */ /* 0x0045e80000100a00 */
[----:B--2---:R-:W2:Y:S04]  /*32b10*/  LDL.LU.64 R26, [R1+0x3a0] ;  /* 0x0003a000011a7983 */ /* 0x004ea80000300a00 */
[----:B------:R-:W2:Y:S01]  /*32b20*/  LDL.LU R19, [R1+0x178] ;  /* 0x0001780001137983 */ /* 0x000ea20000300800 */
[----:B------:R-:W-:Y:S01]  /*32b30*/  FMUL R0, R5, R0 ;  /* 0x0000000005007220 */ /* 0x000fe20000400000 */
[----:B------:R-:W-:-:S03]  /*32b40*/  ISETP.GE.U32.AND P5, PT, R24, 0x7f800000, PT ;  /* 0x7f8000001800780c */ /* 0x000fc60003fa6070 */
[----:B------:R-:W-:-:S04]  /*32b50*/  FMUL R0, R5, R0 ;  /* 0x0000000005007220 */ /* 0x000fc80000400000 */
[----:B------:R-:W-:Y:S01]  /*32b60*/  FFMA.FTZ R5, R5, 1.4426950216293334961, R0 ;  /* 0x3fb8aa3b05057823 */ /* 0x000fe20000010000 */
[----:B------:R-:W-:-:S05]  /*32b70*/  FSEL R0, RZ, -23, P1 ;  /* 0xc1b80000ff007808 */ /* 0x000fca0000800000 */
[----:B-1----:R-:W-:Y:S01]  /*32b80*/  FFMA.FTZ R2, R4, 1.1920928955078125e-07, R0 ;  /* 0x3400000004027823 */ /* 0x002fe20000010000 */
[----:B------:R-:W-:Y:S01]  /*32b90*/  @P5 MOV R0, 0x7f800000 ;  /* 0x7f80000000005802 */ /* 0x000fe20000000f00 */
[----:B------:R-:W-:-:S04]  /*32ba0*/  FADD R29, R3, R7 ;  /* 0x00000007031d7221 */ /* 0x000fc80000000000 */
[----:B------:R-:W-:Y:S01]  /*32bb0*/  @P5 FFMA.FTZ R29, R24, R0, +INF ;  /* 0x7f800000181d5423 */ /* 0x000fe20000010000 */
[----:B------:R-:W-:Y:S01]  /*32bc0*/  MOV R0, R24 ;  /* 0x0000001800007202 */ /* 0x000fe20000000f00 */
[----:B--2---:R1:W-:Y:S04]  /*32bd0*/  STL [R1+0x1810], R19 ;  /* 0x0018101301007387 */ /* 0x0043e80000100800 */
[----:B-1----:R-:W2:Y:S04]  /*32be0*/  LDL.LU R19, [R1+0x148] ;  /* 0x0001480001137983 */ /* 0x002ea80000300800 */
[----:B------:R-:W2:Y:S04]  /*32bf0*/  LDL.LU R7, [R1+0x198] ;  /* 0x0001980001077983 */ /* 0x000ea80000300800 */
[----:B------:R-:W2:Y:S04]  /*32c00*/  LDL.LU R24, [R1+0x1844] ;  /* 0x0018440001187983 */ /* 0x000ea80000300800 */
[----:B------:R1:W-:Y:S04]  /*32c10*/  STL.64 [R1+0x1698], R28 ;  /* 0x0016981c01007387 */ /* 0x0003e80000100a00 */
[----:B-1----:R-:W2:Y:S01]  /*32c20*/  LDL.LU R29, [R1+0x164] ;  /* 0x00016400011d7983 */ /* 0x002ea20000300800 */
[----:B------:R-:W-:-:S02]  /*32c30*/  ISETP.GE.U32.AND P3, PT, R25, 0x7f800000, PT ;  /* 0x7f8000001900780c */ /* 0x000fc40003f66070 */
[----:B------:R-:W-:Y:S01]  /*32c40*/  FSETP.NEU.AND P1, PT, R0, RZ, PT ;  /* 0x000000ff0000720b */ /* 0x000fe20003f2d000 */
[----:B------:R-:W-:Y:S01]  /*32c50*/  FADD R28, R2, R5 ;  /* 0x00000005021c7221 */ /* 0x000fe20000000000 */
[----:B------:R-:W-:Y:S09]  /*32c60*/  STL.64 [R1+0x17e8], R4 ;  /* 0x0017e80401007387 */ /* 0x000ff20000100a00 */
[----:B------:R-:W-:-:S04]  /*32c70*/  @P3 IMAD.MOV.U32 R0, RZ, RZ, 0x7f800000 ;  /* 0x7f800000ff003424 */ /* 0x000fc800078e00ff */
[C---:B------:R-:W-:Y:S01]  /*32c80*/  @P3 FFMA.FTZ R28, R25.reuse, R0, +INF ;  /* 0x7f800000191c3423 */ /* 0x040fe20000010000 */
[----:B------:R-:W-:Y:S02]  /*32c90*/  FSETP.NEU.AND P3, PT, R25, RZ, PT ;  /* 0x000000ff1900720b */ /* 0x000fe40003f6d000 */
[----:B------:R-:W3:Y:S04]  /*32ca0*/  LDL.LU R25, [R1+0x1840] ;  /* 0x0018400001197983 */ /* 0x000ee80000300800 */
[----:B------:R-:W-:Y:S01]  /*32cb0*/  STL [R1+0x130], R28 ;  /* 0x0001301c01007387 */ /* 0x000fe20000100800 */
[----:B--2---:R-:W-:-:S05]  /*32cc0*/  PRMT R2, R29, 0x7632, R2 ;  /* 0x000076321d027816 */ /* 0x004fca0000000002 */
[----:B------:R1:W-:Y:S04]  /*32cd0*/  STG.E.U16 [R26.64], R2 ;  /* 0x000000021a007986 */ /* 0x0003e8000c101504 */
[----:B-1----:R-:W2:Y:S04]  /*32ce0*/  LDL.LU.64 R26, [R1+0x368] ;  /* 0x00036800011a7983 */ /* 0x002ea80000300a00 */
[----:B--2---:R-:W-:Y:S04]  /*32cf0*/  STL.64 [R1+0x1838], R26 ;  /* 0x0018381a01007387 */ /* 0x004fe80000100a00 */
[----:B------:R-:W2:Y:S04]  /*32d00*/  LDL.LU.64 R4, [R1+0x300] ;  /* 0x0003000001047983 */ /* 0x000ea80000300a00 */
[----:B--2---:R1:W-:Y:S04]  /*32d10*/  STL.64 [R1+0x17f0], R4 ;  /* 0x0017f00401007387 */ /* 0x0043e80000100a00 */
[----:B-1----:R-:W2:Y:S04]  /*32d20*/  LDL.LU.64 R4, [R1+0x320] ;  /* 0x0003200001047983 */ /* 0x002ea80000300a00 */
[----:B--2---:R1:W-:Y:S04]  /*32d30*/  STL.64 [R1+0x17f8], R4 ;  /* 0x0017f80401007387 */ /* 0x0043e80000100a00 */
[----:B-1----:R-:W2:Y:S04]  /*32d40*/  LDL.LU.64 R4, [R1+0x328] ;  /* 0x0003280001047983 */ /* 0x002ea80000300a00 */
[----:B--2---:R1:W-:Y:S04]  /*32d50*/  STL.64 [R1+0x1808], R4 ;  /* 0x0018080401007387 */ /* 0x0043e80000100a00 */
[----:B-1----:R-:W2:Y:S04]  /*32d60*/  LDL.LU.64 R4, [R1+0x330] ;  /* 0x0003300001047983 */ /* 0x002ea80000300a00 */
[----:B--2---:R1:W-:Y:S04]  /*32d70*/  STL.64 [R1+0x1818], R4 ;  /* 0x0018180401007387 */ /* 0x0043e80000100a00 */
[----:B-1----:R-:W2:Y:S04]  /*32d80*/  LDL.LU.64 R4, [R1+0x338] ;  /* 0x0003380001047983 */ /* 0x002ea80000300a00 */
[----:B--2---:R1:W-:Y:S04]  /*32d90*/  STL.64 [R1+0x1820], R4 ;  /* 0x0018200401007387 */ /* 0x0043e80000100a00 */
[----:B-1----:R-:W2:Y:S01]  /*32da0*/  LDL.LU.64 R4, [R1+0x340] ;  /* 0x0003400001047983 */ /* 0x002ea20000300a00 */
[----:B------:R-:W-:-:S02]  /*32db0*/  PRMT R3, R18, 0x7632, R3 ;  /* 0x0000763212037816 */ /* 0x000fc40000000003 */
[----:B------:R-:W-:Y:S02]  /*32dc0*/  PRMT R2, R24, 0x7632, R2 ;  /* 0x0000763218027816 */ /* 0x000fe40000000002 */
[----:B---3--:R-:W-:Y:S01]  /*32dd0*/  PRMT R0, R25, 0x7632, R0 ;  /* 0x0000763219007816 */ /* 0x008fe20000000000 */
[----:B------:R-:W-:Y:S01]  /*32de0*/  STG.E.U16 [R10.64], R3 ;  /* 0x000000030a007986 */ /* 0x000fe2000c101504 */
[----:B------:R-:W-:Y:S02]  /*32df0*/  MOV R26, R8 ;  /* 0x00000008001a7202 */ /* 0x000fe40000000f00 */
[----:B------:R-:W-:Y:S01]  /*32e00*/  MOV R27, R9 ;  /* 0x00000009001b7202 */ /* 0x000fe20000000f00 */
[----:B------:R-:W-:Y:S04]  /*32e10*/  STG.E.U16 [R12.64], R2 ;  /* 0x000000020c007986 */ /* 0x000fe8000c101504 */
[----:B------:R-:W-:Y:S04]  /*32e20*/  STG.E.U16 [R20.64], R0 ;  /* 0x0000000014007986 */ /* 0x000fe8000c101504 */
[----:B------:R-:W-:Y:S04]  /*32e30*/  STG.E.U16 [R16.64], R19 ;  /* 0x0000001310007986 */ /* 0x000fe8000c101504 */
[----:B------:R-:W-:Y:S04]  /*32e40*/  STG.E.U16 [R22.64], R6 ;  /* 0x0000000616007986 */ /* 0x000fe8000c101504 */
[----:B----4-:R-:W-:Y:S04]  /*32e50*/  STG.E.U16 [R26.64], R14 ;  /* 0x0000000e1a007986 */ /* 0x010fe8000c101504 */
[----:B--2---:R1:W-:Y:S04]  /*32e60*/  STL.64 [R1+0x1828], R4 ;  /* 0x0018280401007387 */ /* 0x0043e80000100a00 */
[----:B-1----:R-:W2:Y:S04]  /*32e70*/  LDL.LU.64 R4, [R1+0x348] ;  /* 0x0003480001047983 */ /* 0x002ea80000300a00 */
[----:B------:R-:W3:Y:S04]  /*32e80*/  LDL.LU.64 R24, [R1+0x2f8] ;  /* 0x0002f80001187983 */ /* 0x000ee80000300a00 */
[----:B------:R-:W4:Y:S04]  /*32e90*/  LDL.LU.64 R28, [R1+0x2d8] ;  /* 0x0002d800011c7983 */ /* 0x000f280000300a00 */
[----:B------:R-:W2:Y:S04]  /*32ea0*/  LDL.LU.64 R8, [R1+0x2d0] ;  /* 0x0002d00001087983 */ /* 0x000ea80000300a00 */
[----:B------:R-:W2:Y:S04]  /*32eb0*/  LDL.LU.64 R10, [R1+0x2c8] ;  /* 0x0002c800010a7983 */ /* 0x000ea80000300a00 */
[----:B------:R-:W2:Y:S04]  /*32ec0*/  LDL.LU.64 R12, [R1+0x10] ;  /* 0x00001000010c7983 */ /* 0x000ea80000300a00 */
[----:B------:R-:W2:Y:S04]  /*32ed0*/  LDL.LU R21, [R1+0x14c] ;  /* 0x00014c0001157983 */ /* 0x000ea80000300800 */
[----:B------:R-:W2:Y:S04]  /*32ee0*/  LDL.LU.64 R16, [R1+0x8] ;  /* 0x0000080001107983 */ /* 0x000ea80000300a00 */
[----:B------:R-:W2:Y:S04]  /*32ef0*/  LDL.LU R20, [R1+0x12c] ;  /* 0x00012c0001147983 */ /* 0x000ea80000300800 */
[----:B------:R-:W2:Y:S04]  /*32f00*/  LDL.LU R22, [R1+0x13c] ;  /* 0x00013c0001167983 */ /* 0x000ea80000300800 */
[----:B------:R-:W2:Y:S04]  /*32f10*/  LDL.LU R23, [R1+0x278] ;  /* 0x0002780001177983 */ /* 0x000ea80000300800 */
[----:B------:R-:W2:Y:S04]  /*32f20*/  LDL.LU.64 R26, [R1+0x1838] ;  /* 0x00183800011a7983 */ /* 0x000ea80000300a00 */
[----:B--2---:R1:W-:Y:S04]  /*32f30*/  STG.E.U16 [R26.64], R15 ;  /* 0x0000000f1a007986 */ /* 0x0043e8000c101504 */
[----:B-1----:R-:W2:Y:S04]  /*32f40*/  LDL.LU.64 R26, [R1+0x1830] ;  /* 0x00183000011a7983 */ /* 0x002ea80000300a00 */
[----:B--2---:R1:W-:Y:S04]  /*32f50*/  STG.E.U16 [R4.64], R26 ;  /* 0x0000001a04007986 */ /* 0x0043e8000c101504 */
[----:B-1----:R-:W2:Y:S04]  /*32f60*/  LDL.LU.64 R4, [R1+0x1828] ;  /* 0x0018280001047983 */ /* 0x002ea80000300a00 */
[----:B--2---:R1:W-:Y:S04]  /*32f70*/  STG.E.U16 [R4.64], R27 ;  /* 0x0000001b04007986 */ /* 0x0043e8000c101504 */
[----:B-1----:R-:W2:Y:S01]  /*32f80*/  LDL.LU.64 R4, [R1+0x1820] ;  /* 0x0018200001047983 */ /* 0x002ea20000300a00 */
[----:B------:R-:W-:-:S03]  /*32f90*/  PRMT R0, R19, 0x7632, R0 ;  /* 0x0000763213007816 */ /* 0x000fc60000000000 */
[----:B--2---:R1:W-:Y:S04]  /*32fa0*/  STG.E.U16 [R4.64], R7 ;  /* 0x0000000704007986 */ /* 0x0043e8000c101504 */
[----:B-1----:R-:W2:Y:S04]  /*32fb0*/  LDL.LU.64 R4, [R1+0x1818] ;  /* 0x0018180001047983 */ /* 0x002ea80000300a00 */
[----:B------:R-:W2:Y:S04]  /*32fc0*/  LDL.LU R18, [R1+0x15c] ;  /* 0x00015c0001127983 */ /* 0x000ea80000300800 */
[----:B------:R-:W2:Y:S04]  /*32fd0*/  LDL.LU R19, [R1+0x1810] ;  /* 0x0018100001137983 */ /* 0x000ea80000300800 */
[----:B--2---:R1:W-:Y:S04]  /*32fe0*/  STG.E.U16 [R4.64], R19 ;  /* 0x0000001304007986 */ /* 0x0043e8000c101504 */
[----:B-1----:R-:W2:Y:S01]  /*32ff0*/  LDL.LU.64 R4, [R1+0x1808] ;  /* 0x0018080001047983 */ /* 0x002ea20000300a00 */
[----:B------:R-:W-:-:S03]  /*33000*/  PRMT R2, R6, 0x7632, R2 ;  /* 0x0000763206027816 */ /* 0x000fc60000000002 */
[----:B------:R-:W3:Y:S04]  /*33010*/  LDL.LU R6, [R1+0x1800] ;  /* 0x0018000001067983 */ /* 0x000ee80000300800 */
[----:B--2---:R1:W-:Y:S04]  /*33020*/  STG.E.U16 [R4.64], R0 ;  /* 0x0000000004007986 */ /* 0x0043e8000c101504 */
[----:B-1----:R-:W2:Y:S01]  /*33030*/  LDL.LU.64 R4, [R1+0x17f8] ;  /* 0x0017f80001047983 */ /* 0x002ea20000300a00 */
[----:B------:R-:W-:-:S03]  /*33040*/  PRMT R0, R14, 0x7632, R0 ;  /* 0x000076320e007816 */ /* 0x000fc60000000000 */
[----:B--2---:R1:W-:Y:S04]  /*33050*/  STG.E.U16 [R4.64], R2 ;  /* 0x0000000204007986 */ /* 0x0043e8000c101504 */
[----:B-1----:R-:W2:Y:S01]  /*33060*/  LDL.LU.64 R4, [R1+0x17f0] ;  /* 0x0017f00001047983 */ /* 0x002ea20000300a00 */
[----:B------:R-:W-:-:S03]  /*33070*/  PRMT R2, R15, 0x7632, R2 ;  /* 0x000076320f027816 */ /* 0x000fc60000000002 */
[----:B------:R-:W3:Y:S01]  /*33080*/  LDL.LU.64 R14, [R1+0x2c0] ;  /* 0x0002c000010e7983 */ /* 0x000ee20000300a00 */
[----:B------:R-:W-:-:S03]  /*33090*/  PRMT R3, R27, 0x7632, R3 ;  /* 0x000076321b037816 */ /* 0x000fc60000000003 */
[----:B--2---:R1:W-:Y:S04]  /*330a0*/  STG.E.U16 [R4.64], R0 ;  /* 0x0000000004007986 */ /* 0x0043e8000c101504 */
[----:B---3--:R2:W-:Y:S04]  /*330b0*/  STG.E.U16 [R24.64], R2 ;  /* 0x0000000218007986 */ /* 0x0085e8000c101504 */
[----:B-1----:R-:W3:Y:S01]  /*330c0*/  LDL.LU.64 R4, [R1+0x17e8] ;  /* 0x0017e80001047983 */ /* 0x002ee20000300a00 */
[----:B------:R-:W-:-:S03]  /*330d0*/  PRMT R0, R26, 0x7632, R0 ;  /* 0x000076321a007816 */ /* 0x000fc60000000000 */
[----:B------:R-:W3:Y:S04]  /*330e0*/  LDL.LU R26, [R1+0x17e0] ;  /* 0x0017e000011a7983 */ /* 0x000ee80000300800 */
[----:B--2---:R-:W2:Y:S04]  /*330f0*/  LDL.LU.64 R24, [R1+0x17d8] ;  /* 0x0017d80001187983 */ /* 0x004ea80000300a00 */
[----:B------:R-:W3:Y:S01]  /*33100*/  LDL.LU R27, [R1+0x17d0] ;  /* 0x0017d000011b7983 */ /* 0x000ee20000300800 */
[----:B------:R-:W-:-:S03]  /*33110*/  PRMT R2, R7, 0x7632, R2 ;  /* 0x0000763207027816 */ /* 0x000fc60000000002 */
[----:B----4-:R1:W-:Y:S01]  /*33120*/  STG.E.U16 [R28.64], R0 ;  /* 0x000000001c007986 */ /* 0x0103e2000c101504 */
[----:B------:R-:W-:-:S03]  /*33130*/  PRMT R6, R21, 0x7632, R6 ;  /* 0x0000763215067816 */ /* 0x000fc60000000006 */
[----:B------:R-:W-:Y:S04]  /*33140*/  STG.E.U16 [R8.64], R3 ;  /* 0x0000000308007986 */ /* 0x000fe8000c101504 */
[----:B------:R-:W-:Y:S01]  /*33150*/  STG.E.U16 [R10.64], R2 ;  /* 0x000000020a007986 */ /* 0x000fe2000c101504 */
[----:B-1----:R-:W-:-:S03]  /*33160*/  PRMT R0, R19, 0x7632, R0 ;  /* 0x0000763213007816 */ /* 0x002fc60000000000 */
[----:B------:R-:W-:Y:S04]  /*33170*/  STL [R1+0x17c0], R2 ;  /* 0x0017c00201007387 */ /* 0x000fe80000100800 */
[----:B------:R-:W-:Y:S04]  /*33180*/  STG.E.U16 [R12.64], R0 ;  /* 0x000000000c007986 */ /* 0x000fe8000c101504 */
[----:B------:R-:W-:Y:S04]  /*33190*/  STG.E.U16 [R16.64], R21 ;  /* 0x0000001510007986 */ /* 0x000fe8000c101504 */
[----:B------:R-:W-:Y:S04]  /*331a0*/  STL.S16 [R1+0x158], R6 ;  /* 0x0001580601007387 */ /* 0x000fe80000100600 */
[----:B------:R-:W1:Y:S04]  /*331b0*/  LDS.128 R8, [R23] ;  /* 0x0000000017087984 */ /* 0x000e680000000c00 */
[----:B---3--:R3:W-:Y:S04]  /*331c0*/  STG.E.U16 [R26.64], R20 ;  /* 0x000000141a007986 */ /* 0x0087e8000c101504 */
[----:B---3--:R-:W3:Y:S01]  /*331d0*/  LDL.LU R27, [R1+0x3b0] ;  /* 0x0003b000011b7983 */ /* 0x008ee20000300800 */
[----:B------:R-:W-:-:S02]  /*331e0*/  PRMT R5, R20, 0x7632, R5 ;  /* 0x0000763214057816 */ /* 0x000fc40000000005 */
[----:B------:R-:W-:Y:S01]  /*331f0*/  PRMT R4, R22, 0x7632, R4 ;  /* 0x0000763216047816 */ /* 0x000fe20000000004 */
[----:B--2---:R2:W-:Y:S04]  /*33200*/  STG.E.U16 [R24.64], R22 ;  /* 0x0000001618007986 */ /* 0x0045e8000c101504 */
[----:B------:R-:W-:Y:S04]  /*33210*/  STL.S16 [R1+0x148], R5 ;  /* 0x0001480501007387 */ /* 0x000fe80000100600 */
[----:B------:R-:W-:Y:S04]  /*33220*/  STL.S16 [R1+0x138], R4 ;  /* 0x0001380401007387 */ /* 0x000fe80000100600 */
[----:B--2---:R-:W2:Y:S04]  /*33230*/  LDL.LU R22, [R1+0x16c] ;  /* 0x00016c0001167983 */ /* 0x004ea80000300800 */
[----:B-1----:R-:W-:Y:S04]  /*33240*/  STL.64 [R1+0x10], R8 ;  /* 0x0000100801007387 */ /* 0x002fe80000100a00 */
[----:B------:R-:W-:Y:S04]  /*33250*/  STL.64 [R1+0x18], R10 ;  /* 0x0000180a01007387 */ /* 0x000fe80000100a00 */
[----:B------:R-:W-:Y:S01]  /*33260*/  LDS.128 R8, [R23+0x400] ;  /* 0x0004000017087984 */ /* 0x000fe20000000c00 */
[----:B------:R-:W-:-:S03]  /*33270*/  PRMT R2, R18, 0x7632, R2 ;  /* 0x0000763212027816 */ /* 0x000fc60000000002 */
[----:B---3--:R-:W1:Y:S04]  /*33280*/  LDS.128 R4, [R27] ;  /* 0x000000001b047984 */ /* 0x008e680000000c00 */
[----:B-1----:R-:W-:Y:S04]  /*33290*/  STL [R1+0x17a0], R4 ;  /* 0x0017a00401007387 */ /* 0x002fe80000100800 */
[----:B------:R-:W-:Y:S04]  /*332a0*/  STL [R1+0x1780], R5 ;  /* 0x0017800501007387 */ /* 0x000fe80000100800 */
[----:B------:R1:W-:Y:S04]  /*332b0*/  STL [R1+0x16e0], R7 ;  /* 0x0016e00701007387 */ /* 0x0003e80000100800 */
[----:B------:R-:W3:Y:S04]  /*332c0*/  LDL.LU.64 R20, [R1+0x2f0] ;  /* 0x0002f00001147983 */ /* 0x000ee80000300a00 */
[----:B------:R4:W-:Y:S01]  /*332d0*/  STL.S16 [R1+0x12c], R2 ;  /* 0x00012c0201007387 */ /* 0x0009e20000100600 */
[----:B-1----:R-:W-:-:S03]  /*332e0*/  MOV R7, R10 ;  /* 0x0000000a00077202 */ /* 0x002fc60000000f00 */
[----:B------:R-:W-:Y:S04]  /*332f0*/  STL [R1+0x4], R9 ;  /* 0x0000040901007387 */ /* 0x000fe80000100800 */
[----:B------:R-:W-:Y:S04]  /*33300*/  STL [R1+0xc], R11 ;  /* 0x00000c0b01007387 */ /* 0x000fe80000100800 */
[----:B------:R1:W-:Y:S04]  /*33310*/  STL.64 [R1+0x1710], R6 ;  /* 0x0017100601007387 */ /* 0x0003e80000100a00 */
[----:B----4-:R-:W4:Y:S04]  /*33320*/  LDL.LU R2, [R1+0x18c] ;  /* 0x00018c0001027983 */ /* 0x010f280000300800 */
[----:B-1----:R-:W2:Y:S04]  /*33330*/  LDL.LU.64 R6, [R1+0x2a0] ;  /* 0x0002a00001067983 */ /* 0x002ea80000300a00 */
[----:B--2---:R1:W-:Y:S04]  /*33340*/  STL.64 [R1+0x17a8], R6 ;  /* 0x0017a80601007387 */ /* 0x0043e80000100a00 */
[----:B-1----:R-:W2:Y:S04]  /*33350*/  LDL.LU.64 R6, [R1+0x2a8] ;  /* 0x0002a80001067983 */ /* 0x002ea80000300a00 */
[----:B--2---:R1:W-:Y:S04]  /*33360*/  STL.64 [R1+0x17b0], R6 ;  /* 0x0017b00601007387 */ /* 0x0043e80000100a00 */
[----:B-1----:R-:W2:Y:S04]  /*33370*/  LDL.LU.64 R6, [R1+0x308] ;  /* 0x0003080001067983 */ /* 0x002ea80000300a00 */
[----:B--2---:R1:W-:Y:S04]  /*33380*/  STL.64 [R1+0x17b8], R6 ;  /* 0x0017b80601007387 */ /* 0x0043e80000100a00 */
[----:B-1----:R-:W2:Y:S01]  /*33390*/  LDL.LU.64 R6, [R1+0x310] ;  /* 0x0003100001067983 */ /* 0x002ea20000300a00 */
[----:B------:R-:W-:-:S03]  /*333a0*/  IMAD.MOV.U32 R5, RZ, RZ, R8 ;  /* 0x000000ffff057224 */ /* 0x000fc600078e0008 */
[----:B------:R-:W1:Y:S04]  /*333b0*/  LDS.128 R8, [R27+0x400] ;  /* 0x000400001b087984 */ /* 0x000e680000000c00 */
[----:B------:R-:W-:Y:S04]  /*333c0*/  STG.E.U16 [R14.64], R18 ;  /* 0x000000120e007986 */ /* 0x000fe8000c101504 */
[----:B------:R-:W0:Y:S01]  /*333d0*/  LDS.128 R12, [R23+0x800] ;  /* 0x00080000170c7984 */ /* 0x000e220000000c00 */
[----:B------:R-:W-:-:S03]  /*333e0*/  PRMT R4, R22, 0x7632, R4 ;  /* 0x0000763216047816 */ /* 0x000fc60000000004 */
[----:B------:R-:W0:Y:S04]  /*333f0*/  LDS.128 R16, [R27+0x800] ;  /* 0x000800001b107984 */ /* 0x000e280000000c00 */
[----:B---3--:R-:W-:Y:S04]  /*33400*/  STG.E.U16 [R20.64], R22 ;  /* 0x0000001614007986 */ /* 0x008fe8000c101504 */
[----:B------:R-:W3:Y:S04]  /*33410*/  LDS.128 R20, [R23+0xc00] ;  /* 0x000c000017147984 */ /* 0x000ee80000000c00 */
[----:B------:R-:W0:Y:S04]  /*33420*/  LDS.128 R24, [R27+0xc00] ;  /* 0x000c00001b187984 */ /* 0x000e280000000c00 */
[----:B--2---:R2:W-:Y:S04]  /*33430*/  STL.64 [R1+0x17c8], R6 ;  /* 0x0017c80601007387 */ /* 0x0045e80000100a00 */
[----:B--2---:R-:W4:Y:S04]  /*33440*/  LDL.LU.64 R6, [R1+0x318] ;  /* 0x0003180001067983 */ /* 0x004f280000300a00 */
[----:B------:R-:W2:Y:S04]  /*33450*/  LDL.LU.64 R28, [R1+0x298] ;  /* 0x00029800011c7983 */ /* 0x000ea80000300a00 */
[----:B-1----:R1:W-:Y:S04]  /*33460*/  STL [R1+0x1784], R9 ;  /* 0x0017840901007387 */ /* 0x0023e80000100800 */
[----:B-1----:R-:W2:Y:S04]  /*33470*/  LDL.LU R9, [R1+0x10] ;  /* 0x0000100001097983 */ /* 0x002ea80000300800 */
[----:B------:R-:W-:Y:S04]  /*33480*/  STL [R1+0x16e4], R11 ;  /* 0x0016e40b01007387 */ /* 0x000fe80000100800 */
[----:B------:R-:W-:Y:S04]  /*33490*/  STL [R1+0x1750], R10 ;  /* 0x0017500a01007387 */ /* 0x000fe80000100800 */
[----:B0-----:R0:W-:Y:S04]  /*334a0*/  STL.64 [R1+0x1798], R12 ;  /* 0x0017980c01007387 */ /* 0x0011e80000100a00 */
[----:B0-----:R-:W2:Y:S04]  /*334b0*/  LDL.LU.S16 R12, [R1+0x158] ;  /* 0x00015800010c7983 */ /* 0x001ea80000300600 */
[----:B------:R-:W2:Y:S04]  /*334c0*/  LDL.LU.S16 R13, [R1+0x148] ;  /* 0x00014800010d7983 */ /* 0x000ea80000300600 */
[----:B------:R0:W-:Y:S04]  /*334d0*/  STL.64 [R1+0x16f8], R14 ;  /* 0x0016f80e01007387 */ /* 0x0001e80000100a00 */
[----:B0-----:R-:W2:Y:S04]  /*334e0*/  LDL.LU.S16 R14, [R1+0x138] ;  /* 0x00013800010e7983 */ /* 0x001ea80000300600 */
[----:B------:R-:W2:Y:S04]  /*334f0*/  LDL.LU.S16 R15, [R1+0x12c] ;  /* 0x00012c00010f7983 */ /* 0x000ea80000300600 */
[----:B------:R0:W-:Y:S04]  /*33500*/  STL.64 [R1+0x1700], R18 ;  /* 0x0017001201007387 */ /* 0x0001e80000100a00 */
[----:B0-----:R-:W2:Y:S04]  /*33510*/  LDL.LU.64 R18, [R1+0x2b8] ;  /* 0x0002b80001127983 */ /* 0x001ea80000300a00 */
[----:B------:R-:W2:Y:S04]  /*33520*/  LDL.LU.64 R10, [R1+0x288] ;  /* 0x00028800010a7983 */ /* 0x000ea80000300a00 */
[----:B---3--:R0:W-:Y:S04]  /*33530*/  STL.64 [R1+0x1790], R20 ;  /* 0x0017901401007387 */ /* 0x0081e80000100a00 */
[----:B0-----:R-:W3:Y:S04]  /*33540*/  LDL.LU.64 R20, [R1+0x2b0] ;  /* 0x0002b00001147983 */ /* 0x001ee80000300a00 */
[----:B------:R0:W-:Y:S04]  /*33550*/  STL.64 [R1+0x16f0], R22 ;  /* 0x0016f01601007387 */ /* 0x0001e80000100a00 */
[----:B0-----:R-:W2:Y:S04]  /*33560*/  LDL.LU.64 R22, [R1+0x2e0] ;  /* 0x0002e00001167983 */ /* 0x001ea80000300a00 */
[----:B------:R0:W-:Y:S04]  /*33570*/  STL.64 [R1+0x1788], R24 ;  /* 0x0017881801007387 */ /* 0x0001e80000100a00 */
[----:B0-----:R-:W2:Y:S04]  /*33580*/  LDL.LU.64 R24, [R1+0x2e8] ;  /* 0x0002e80001187983 */ /* 0x001ea80000300a00 */
[----:B------:R0:W-:Y:S04]  /*33590*/  STL.64 [R1+0x16e8], R26 ;  /* 0x0016e81a01007387 */ /* 0x0001e80000100a00 */
[----:B0-----:R-:W2:Y:S04]  /*335a0*/  LDL.LU R26, [R1+0x19c] ;  /* 0x00019c00011a7983 */ /* 0x001ea80000300800 */
[----:B------:R-:W2:Y:S04]  /*335b0*/  LDL.LU R27, [R1+0x17c] ;  /* 0x00017c00011b7983 */ /* 0x000ea80000300800 */
[----:B----4-:R0:W-:Y:S04]  /*335c0*/  STG.E.U16 [R6.64], R2 ;  /* 0x0000000206007986 */ /* 0x0101e8000c101504 */
[----:B0-----:R-:W2:Y:S01]  /*335d0*/  LDL.LU.64 R6, [R1+0x17c8] ;  /* 0x0017c80001067983 */ /* 0x001ea20000300a00 */
[----:B------:R-:W-:-:S03]  /*335e0*/  PRMT R3, R2, 0x7632, R3 ;  /* 0x0000763202037816 */ /* 0x000fc60000000003 */
[----:B------:R-:W4:Y:S04]  /*335f0*/  LDL.LU R2, [R1+0x17c0] ;  /* 0x0017c00001027983 */ /* 0x000f280000300800 */
[----:B--2---:R0:W-:Y:S04]  /*33600*/  STG.E.U16 [R6.64], R26 ;  /* 0x0000001a06007986 */ /* 0x0041e8000c101504 */
[----:B0-----:R-:W2:Y:S01]  /*33610*/  LDL.LU.64 R6, [R1+0x17b8] ;  /* 0x0017b80001067983 */ /* 0x001ea20000300a00 */
[----:B----4-:R-:W-:Y:S02]  /*33620*/  PRMT R2, R26, 0x7632, R2 ;  /* 0x000076321a027816 */ /* 0x010fe40000000002 */
[----:B------:R-:W-:Y:S01]  /*33630*/  PRMT R0, R27, 0x7632, R0 ;  /* 0x000076321b007816 */ /* 0x000fe20000000000 */
[----:B--2---:R0:W-:Y:S04]  /*33640*/  STG.E.U16 [R6.64], R27 ;  /* 0x0000001b06007986 */ /* 0x0041e8000c101504 */
[----:B------:R-:W-:Y:S04]  /*33650*/  STG.E.U16 [R24.64], R12 ;  /* 0x0000000c18007986 */ /* 0x000fe8000c101504 */
[----:B------:R1:W-:Y:S04]  /*33660*/  STG.E.U16 [R22.64], R13 ;  /* 0x0000000d16007986 */ /* 0x0003e8000c101504 */
[----:B0-----:R-:W2:Y:S04]  /*33670*/  LDL.LU.64 R6, [R1+0x17b0] ;  /* 0x0017b00001067983 */ /* 0x001ea80000300a00 */
[----:B------:R0:W-:Y:S04]  /*33680*/  STG.E.U16 [R18.64], R14 ;  /* 0x0000000e12007986 */ /* 0x0001e8000c101504 */
[----:B-1----:R-:W4:Y:S04]  /*33690*/  LDL.LU.64 R12, [R1+0x280] ;  /* 0x00028000010c7983 */ /* 0x002f280000300a00 */
[----:B------:R-:W4:Y:S04]  /*336a0*/  LDL.LU.64 R26, [R1+0x268] ;  /* 0x00026800011a7983 */ /* 0x000f280000300a00 */
[----:B0-----:R-:W4:Y:S04]  /*336b0*/  LDL.LU.64 R18, [R1+0x260] ;  /* 0x0002600001127983 */ /* 0x001f280000300a00 */
[----:B---3--:R0:W-:Y:S04]  /*336c0*/  STG.E.U16 [R20.64], R15 ;  /* 0x0000000f14007986 */ /* 0x0081e8000c101504 */
[----:B0-----:R-:W3:Y:S04]  /*336d0*/  LDL.LU.64 R20, [R1+0x258] ;  /* 0x0002580001147983 */ /* 0x001ee80000300a00 */
[----:B------:R-:W3:Y:S04]  /*336e0*/  LDL.LU.64 R24, [R1+0x250] ;  /* 0x0002500001187983 */ /* 0x000ee80000300a00 */
[----:B------:R-:W3:Y:S04]  /*336f0*/  LDL.LU.64 R14, [R1+0x248] ;  /* 0x00024800010e7983 */ /* 0x000ee80000300a00 */
[----:B------:R-:W3:Y:S04]  /*33700*/  LDL.LU R23, [R1+0x14] ;  /* 0x0000140001177983 */ /* 0x000ee80000300800 */
[----:B--2---:R-:W-:Y:S04]  /*33710*/  STG.E.U16 [R6.64], R4 ;  /* 0x0000000406007986 */ /* 0x004fe8000c101504 */
[----:B---3--:R0:W-:Y:S04]  /*33720*/  STL [R1+0x1754], R23 ;  /* 0x0017541701007387 */ /* 0x0081e80000100800 */
[----:B0-----:R-:W2:Y:S04]  /*33730*/  LDL.LU.64 R22, [R1+0x290] ;  /* 0x0002900001167983 */ /* 0x001ea80000300a00 */
[----:B------:R-:W3:Y:S04]  /*33740*/  LDL.LU.64 R6, [R1+0x17a8] ;  /* 0x0017a80001067983 */ /* 0x000ee80000300a00 */
[----:B------:R-:W4:Y:S04]  /*33750*/  LDL.LU R4, [R1+0x17a0] ;  /* 0x0017a00001047983 */ /* 0x000f280000300800 */
[----:B---3--:R0:W-:Y:S04]  /*33760*/  STG.E.U16 [R6.64], R3 ;  /* 0x0000000306007986 */ /* 0x0081e8000c101504 */
[----:B------:R1:W-:Y:S04]  /*33770*/  STG.E.U16 [R28.64], R2 ;  /* 0x000000021c007986 */ /* 0x0003e8000c101504 */
[----:B--2---:R-:W-:Y:S04]  /*33780*/  STG.E.U16 [R22.64], R0 ;  /* 0x0000000016007986 */ /* 0x004fe8000c101504 */
[----:B0-----:R-:W2:Y:S04]  /*33790*/  LDL.LU.64 R6, [R1+0x240] ;  /* 0x0002400001067983 */ /* 0x001ea80000300a00 */
[----:B-1----:R-:W3:Y:S04]  /*337a0*/  LDL.LU.64 R28, [R1+0x238] ;  /* 0x00023800011c7983 */ /* 0x002ee80000300a00 */
[----:B------:R0:W-:Y:S04]  /*337b0*/  STL.64 [R1+0x16b0], R2 ;  /* 0x0016b00201007387 */ /* 0x0001e80000100a00 */
[----:B0-----:R-:W2:Y:S04]  /*337c0*/  LDL.LU.64 R2, [R1+0x270] ;  /* 0x0002700001027983 */ /* 0x001ea80000300a00 */
[----:B------:R-:W2:Y:S04]  /*337d0*/  LDL.LU.64 R22, [R1+0x208] ;  /* 0x0002080001167983 */ /* 0x000ea80000300a00 */
[----:B--2---:R0:W-:Y:S04]  /*337e0*/  STL.64 [R1+0x1758], R22 ;  /* 0x0017581601007387 */ /* 0x0041e80000100a00 */
[----:B0-----:R-:W2:Y:S04]  /*337f0*/  LDL.LU.64 R22, [R1+0x210] ;  /* 0x0002100001167983 */ /* 0x001ea80000300a00 */
[----:B--2---:R0:W-:Y:S04]  /*33800*/  STL.64 [R1+0x1760], R22 ;  /* 0x0017601601007387 */ /* 0x0041e80000100a00 */
[----:B0-----:R-:W2:Y:S04]  /*33810*/  LDL.LU.64 R22, [R1+0x218] ;  /* 0x0002180001167983 */ /* 0x001ea80000300a00 */
[----:B--2---:R0:W-:Y:S04]  /*33820*/  STL.64 [R1+0x1768], R22 ;  /* 0x0017681601007387 */ /* 0x0041e80000100a00 */
[----:B0-----:R-:W2:Y:S04]  /*33830*/  LDL.LU.64 R22, [R1+0x220] ;  /* 0x0002200001167983 */ /* 0x001ea80000300a00 */
[----:B--2---:R0:W-:Y:S04]  /*33840*/  STL.64 [R1+0x1770], R22 ;  /* 0x0017701601007387 */ /* 0x0041e80000100a00 */
[----:B0-----:R-:W2:Y:S04]  /*33850*/  LDL.LU.64 R22, [R1+0x228] ;  /* 0x0002280001167983 */ /* 0x001ea80000300a00 */
[----:B------:R-:W-:Y:S04]  /*33860*/  STG.E.U16 [R10.64], R9 ;  /* 0x000000090a007986 */ /* 0x000fe8000c101504 */
[----:B----4-:R-:W-:Y:S04]  /*33870*/  STG.E.U16 [R12.64], R4 ;  /* 0x000000040c007986 */ /* 0x010fe8000c101504 */
[----:B--2---:R0:W-:Y:S04]  /*33880*/  STL.64 [R1+0x1778], R22 ;  /* 0x0017781601007387 */ /* 0x0041e80000100a00 */
[----:B0-----:R-:W2:Y:S04]  /*33890*/  LDL.LU.64 R22, [R1+0x230] ;  /* 0x0002300001167983 */ /* 0x001ea80000300a00 */
[----:B------:R-:W4:Y:S04]  /*338a0*/  LDL.LU.64 R10, [R1+0x200] ;  /* 0x00020000010a7983 */ /* 0x000f280000300a00 */
[----:B------:R-:W2:Y:S04]  /*338b0*/  LDL.LU.64 R12, [R1+0x1798] ;  /* 0x00179800010c7983 */ /* 0x000ea80000300a00 */
[----:B------:R0:W-:Y:S04]  /*338c0*/  STG.E.U16 [R2.64], R5 ;  /* 0x0000000502007986 */ /* 0x0001e8000c101504 */
[----:B------:R1:W-:Y:S04]  /*338d0*/  STG.E.U16 [R26.64], R8 ;  /* 0x000000081a007986 */ /* 0x0003e8000c101504 */
[----:B0-----:R-:W3:Y:S04]  /*338e0*/  LDL.LU.64 R2, [R1+0x1f8] ;  /* 0x0001f80001027983 */ /* 0x001ee80000300a00 */
[----:B-1----:R-:W3:Y:S04]  /*338f0*/  LDL.LU.64 R26, [R1+0x1f0] ;  /* 0x0001f000011a7983 */ /* 0x002ee80000300a00 */
[----:B--2---:R0:W-:Y:S04]  /*33900*/  STG.E.U16 [R18.64], R12 ;  /* 0x0000000c12007986 */ /* 0x0041e8000c101504 */
[----:B------:R1:W-:Y:S04]  /*33910*/  STG.E.U16 [R20.64], R16 ;  /* 0x0000001014007986 */ /* 0x0003e8000c101504 */
[----:B0-----:R-:W2:Y:S04]  /*33920*/  LDL.LU.64 R18, [R1+0x1e8] ;  /* 0x0001e80001127983 */ /* 0x001ea80000300a00 */
[----:B-1----:R-:W2:Y:S01]  /*33930*/  LDL.LU.64 R20, [R1+0x1790] ;  /* 0x0017900001147983 */ /* 0x002ea20000300a00 */
[----:B------:R-:W-:-:S03]  /*33940*/  PRMT R0, R9, 0x7632, R0 ;  /* 0x0000763209007816 */ /* 0x000fc60000000000 */
[----:B--2---:R0:W-:Y:S04]  /*33950*/  STG.E.U16 [R24.64], R20 ;  /* 0x0000001418007986 */ /* 0x0041e8000c101504 */
[----:B0-----:R-:W2:Y:S01]  /*33960*/  LDL.LU.64 R24, [R1+0x1788] ;  /* 0x0017880001187983 */ /* 0x001ea20000300a00 */
[----:B------:R-:W-:-:S03]  /*33970*/  PRMT R4, R4, 0x7632, R4 ;  /* 0x0000763204047816 */ /* 0x000fc60000000004 */
[----:B------:R-:W3:Y:S04]  /*33980*/  LDL.LU R9, [R1+0x1784] ;  /* 0x0017840001097983 */ /* 0x000ee80000300800 */
[----:B--2---:R0:W-:Y:S04]  /*33990*/  STG.E.U16 [R14.64], R24 ;  /* 0x000000180e007986 */ /* 0x0041e8000c101504 */
[----:B------:R1:W-:Y:S04]  /*339a0*/  STG.E.U16 [R6.64], R0 ;  /* 0x0000000006007986 */ /* 0x0003e8000c101504 */
[----:B---3--:R2:W-:Y:S04]  /*339b0*/  STG.E.U16 [R28.64], R4 ;  /* 0x000000041c007986 */ /* 0x0085e8000c101504 */
[----:B0-----:R-:W3:Y:S01]  /*339c0*/  LDL.LU.64 R14, [R1+0x1e0] ;  /* 0x0001e000010e7983 */ /* 0x001ee20000300a00 */
[----:B-1----:R-:W-:-:S03]  /*339d0*/  PRMT R0, R5, 0x7632, R0 ;  /* 0x0000763205007816 */ /* 0x002fc60000000000 */
[----:B------:R-:W3:Y:S04]  /*339e0*/  LDL.LU R5, [R1+0x1780] ;  /* 0x0017800001057983 */ /* 0x000ee80000300800 */
[----:B------:R-:W3:Y:S04]  /*339f0*/  LDL.LU.64 R6, [R1+0x1d8] ;  /* 0x0001d80001067983 */ /* 0x000ee80000300a00 */
[----:B--2---:R-:W2:Y:S04]  /*33a00*/  LDL.LU.64 R28, [R1+0x1d0] ;  /* 0x0001d000011c7983 */ /* 0x004ea80000300a00 */
[----:B------:R0:W-:Y:S04]  /*33a10*/  STG.E.U16 [R22.64], R0 ;  /* 0x0000000016007986 */ /* 0x0001e8000c101504 */
[----:B0-----:R-:W2:Y:S01]  /*33a20*/  LDL.LU.64 R22, [R1+0x1778] ;  /* 0x0017780001167983 */ /* 0x001ea20000300a00 */
[----:B------:R-:W-:-:S02]  /*33a30*/  PRMT R8, R8, 0x7632, R8 ;  /* 0x0000763208087816 */ /* 0x000fc40000000008 */
[----:B------:R-:W-:-:S03]  /*33a40*/  PRMT R12, R12, 0x7632, R12 ;  /* 0x000076320c0c7816 */ /* 0x000fc6000000000c */
[----:B--2---:R0:W-:Y:S04]  /*33a50*/  STG.E.U16 [R22.64], R8 ;  /* 0x0000000816007986 */ /* 0x0041e8000c101504 */
[----:B0-----:R-:W2:Y:S01]  /*33a60*/  LDL.LU.64 R22, [R1+0x1770] ;  /* 0x0017700001167983 */ /* 0x001ea20000300a00 */
[----:B------:R-:W-:-:S03]  /*33a70*/  PRMT R16, R16, 0x7632, R16 ;  /* 0x0000763210107816 */ /* 0x000fc60000000010 */
[----:B--2---:R0:W-:Y:S04]  /*33a80*/  STG.E.U16 [R22.64], R12 ;  /* 0x0000000c16007986 */ /* 0x0041e8000c101504 */
[----:B0-----:R-:W2:Y:S01]  /*33a90*/  LDL.LU.64 R22, [R1+0x1768] ;  /* 0x0017680001167983 */ /* 0x001ea20000300a00 */
[----:B------:R-:W-:-:S03]  /*33aa0*/  PRMT R20, R20, 0x7632, R20 ;  /* 0x0000763214147816 */ /* 0x000fc60000000014 */
[----:B--2---:R0:W-:Y:S04]  /*33ab0*/  STG.E.U16 [R22.64], R16 ;  /* 0x0000001016007986 */ /* 0x0041e8000c101504 */
[----:B0-----:R-:W2:Y:S04]  /*33ac0*/  LDL.LU.64 R22, [R1+0x1760] ;  /* 0x0017600001167983 */ /* 0x001ea80000300a00 */
[----:B------:R-:W3:Y:S04]  /*33ad0*/  LDL.LU R16, [R1+0x4] ;  /* 0x0000040001107983 */ /* 0x000ee80000300800 */
[----:B--2---:R0:W-:Y:S04]  /*33ae0*/  STG.E.U16 [R22.64], R20 ;  /* 0x0000001416007986 */ /* 0x0041e8000c101504 */
[----:B0-----:R-:W2:Y:S01]  /*33af0*/  LDL.LU.64 R22, [R1+0x1758] ;  /* 0x0017580001167983 */ /* 0x001ea20000300a00 */
[----:B------:R-:W-:-:S05]  /*33b00*/  PRMT R24, R24, 0x7632, R24 ;  /* 0x0000763218187816 */ /* 0x000fca0000000018 */
[----:B--2---:R0:W-:Y:S04]  /*33b10*/  STG.E.U16 [R22.64], R24 ;  /* 0x0000001816007986 */ /* 0x0041e8000c101504 */
[----:B0-----:R-:W4:Y:S04]  /*33b20*/  LDL.LU R23, [R1+0x1754] ;  /* 0x0017540001177983 */ /* 0x001f280000300800 */
[----:B----4-:R0:W-:Y:S04]  /*33b30*/  STG.E.U16 [R10.64], R23 ;  /* 0x000000170a007986 */ /* 0x0101e8000c101504 */
[----:B0-----:R-:W2:Y:S04]  /*33b40*/  LDL.LU R10, [R1+0x1750] ;  /* 0x00175000010a7983 */ /* 0x001ea80000300800 */
[----:B------:R-:W2:Y:S04]  /*33b50*/  LDL.LU R11, [R1+0x18] ;  /* 0x00001800010b7983 */ /* 0x000ea80000300800 */
[----:B---3--:R-:W-:Y:S04]  /*33b60*/  STG.E.U16 [R2.64], R5 ;  /* 0x0000000502007986 */ /* 0x008fe8000c101504 */
[----:B------:R-:W-:Y:S04]  /*33b70*/  STG.E.U16 [R26.64], R16 ;  /* 0x000000101a007986 */ /* 0x000fe8000c101504 */
[----:B------:R-:W-:Y:S04]  /*33b80*/  STG.E.U16 [R18.64], R9 ;  /* 0x0000000912007986 */ /* 0x000fe8000c101504 */
[----:B--2---:R-:W-:Y:S04]  /*33b90*/  STL.64 [R1+0x1718], R10 ;  /* 0x0017180a01007387 */ /* 0x004fe80000100a00 */
[----:B------:R0:W-:Y:S04]  /*33ba0*/  STL.64 [R1+0x1748], R4 ;  /* 0x0017480401007387 */ /* 0x0001e80000100a00 */
[----:B0-----:R-:W2:Y:S04]  /*33bb0*/  LDL.LU.64 R4, [R1+0x1c8] ;  /* 0x0001c80001047983 */ /* 0x001ea80000300a00 */
[----:B------:R0:W-:Y:S04]  /*33bc0*/  STL.64 [R1+0x1738], R8 ;  /* 0x0017380801007387 */ /* 0x0001e80000100a00 */
[----:B0-----:R-:W3:Y:S04]  /*33bd0*/  LDL.LU.64 R8, [R1+0x1b8] ;  /* 0x0001b80001087983 */ /* 0x001ee80000300a00 */
[----:B------:R-:W-:Y:S04]  /*33be0*/  STG.E.U16 [R14.64], R13 ;  /* 0x0000000d0e007986 */ /* 0x000fe8000c101504 */
[----:B---3--:R0:W-:Y:S04]  /*33bf0*/  STL.64 [R1+0x1740], R8 ;  /* 0x0017400801007387 */ /* 0x0081e80000100a00 */
[----:B0-----:R-:W3:Y:S04]  /*33c00*/  LDL.LU.64 R8, [R1+0x1c0] ;  /* 0x0001c00001087983 */ /* 0x001ee80000300a00 */
[----:B------:R0:W-:Y:S04]  /*33c10*/  STL [R1+0x1730], R13 ;  /* 0x0017300d01007387 */ /* 0x0001e80000100800 */
[----:B0-----:R-:W4:Y:S04]  /*33c20*/  LDL.LU.64 R12, [R1+0x1b0] ;  /* 0x0001b000010c7983 */ /* 0x001f280000300a00 */
[----:B------:R-:W2:Y:S04]  /*33c30*/  LDL.LU.64 R2, [R1+0x140] ;  /* 0x0001400001027983 */ /* 0x000ea80000300a00 */
[----:B--2---:R0:W-:Y:S04]  /*33c40*/  STL.64 [R1+0x1728], R2 ;  /* 0x0017280201007387 */ /* 0x0041e80000100a00 */
[----:B0-----:R-:W2:Y:S04]  /*33c50*/  LDL.LU.64 R2, [R1+0x1a0] ;  /* 0x0001a00001027983 */ /* 0x001ea80000300a00 */
[----:B------:R-:W2:Y:S04]  /*33c60*/  LDL.LU.64 R10, [R1+0x118] ;  /* 0x00011800010a7983 */ /* 0x000ea80000300a00 */
[----:B------:R-:W-:Y:S04]  /*33c70*/  STG.E.U16 [R6.64], R17 ;  /* 0x0000001106007986 */ /* 0x000fe8000c101504 */
[----:B--2---:R0:W-:Y:S04]  /*33c80*/  STL.64 [R1+0x1720], R10 ;  /* 0x0017200a01007387 */ /* 0x0041e80000100a00 */
[----:B0-----:R-:W2:Y:S04]  /*33c90*/  LDL.LU.64 R10, [R1+0x120] ;  /* 0x00012000010a7983 */ /* 0x001ea80000300a00 */
[----:B------:R-:W2:Y:S04]  /*33ca0*/  LDL.LU.64 R6, [R1+0x110] ;  /* 0x0001100001067983 */ /* 0x000ea80000300a00 */
[----:B------:R-:W2:Y:S01]  /*33cb0*/  LDL.LU.64 R18, [R1+0x100] ;  /* 0x0001000001127983 */ /* 0x000ea20000300a00 */
[----:B------:R-:W-:-:S03]  /*33cc0*/  PRMT R0, R23, 0x7632, R0 ;  /* 0x0000763217007816 */ /* 0x000fc60000000000 */
[----:B------:R-:W-:Y:S04]  /*33cd0*/  STG.E.U16 [R28.64], R21 ;  /* 0x000000151c007986 */ /* 0x000fe8000c101504 */
[----:B------:R-:W-:Y:S04]  /*33ce0*/  STG.E.U16 [R4.64], R25 ;  /* 0x0000001904007986 */ /* 0x000fe8000c101504 */
[----:B---3--:R-:W-:Y:S04]  /*33cf0*/  STG.E.U16 [R8.64], R0 ;  /* 0x0000000008007986 */ /* 0x008fe8000c101504 */
[----:B--2---:R0:W-:Y:S04]  /*33d00*/  STL.64 [R1+0x1708], R18 ;  /* 0x0017081201007387 */ /* 0x0041e80000100a00 */
[----:B0-----:R-:W2:Y:S04]  /*33d10*/  LDL.LU.64 R18, [R1+0x108] ;  /* 0x0001080001127983 */ /* 0x001ea80000300a00 */
[----:B------:R-:W3:Y:S04]  /*33d20*/  LDL.LU.64 R14, [R1+0xf8] ;  /* 0x0000f800010e7983 */ /* 0x000ee80000300a00 */
[----:B------:R-:W2:Y:S04]  /*33d30*/  LDL.LU.64 R28, [R1+0xf0] ;  /* 0x0000f000011c7983 */ /* 0x000ea80000300a00 */
[----:B------:R-:W2:Y:S04]  /*33d40*/  LDL.LU.64 R22, [R1+0xe8] ;  /* 0x0000e80001167983 */ /* 0x000ea80000300a00 */
[----:B------:R-:W2:Y:S04]  /*33d50*/  LDL.LU.64 R26, [R1+0xe0] ;  /* 0x0000e000011a7983 */ /* 0x000ea80000300a00 */
[----:B------:R-:W2:Y:S04]  /*33d60*/  LDL.LU.64 R4, [R1+0x1748] ;  /* 0x0017480001047983 */ /* 0x000ea80000300a00 */
[----:B------:R-:W3:Y:S01]  /*33d70*/  LDL.LU.64 R8, [R1+0x1740] ;  /* 0x0017400001087983 */ /* 0x000ee20000300a00 */
[----:B------:R-:W-:-:S02]  /*33d80*/  PRMT R0, R16, 0x7632, R0 ;  /* 0x0000763210007816 */ /* 0x000fc40000000000 */
[----:B--2---:R-:W-:-:S05]  /*33d90*/  PRMT R5, R5, 0x7632, R5 ;  /* 0x0000763205057816 */ /* 0x004fca0000000005 */
[----:B---3--:R0:W-:Y:S04]  /*33da0*/  STG.E.U16 [R8.64], R5 ;  /* 0x0000000508007986 */ /* 0x0081e8000c101504 */
[----:B----4-:R-:W-:Y:S04]  /*33db0*/  STG.E.U16 [R12.64], R0 ;  /* 0x000000000c007986 */ /* 0x010fe8000c101504 */
[----:B0-----:R-:W2:Y:S04]  /*33dc0*/  LDL.LU.64 R8, [R1+0x1738] ;  /* 0x0017380001087983 */ /* 0x001ea80000300a00 */
[----:B------:R0:W-:Y:S04]  /*33dd0*/  STL.64 [R1+0x16c8], R4 ;  /* 0x0016c80401007387 */ /* 0x0001e80000100a00 */
[----:B0-----:R-:W3:Y:S04]  /*33de0*/  LDL.LU.64 R4, [R1+0x1a8] ;  /* 0x0001a80001047983 */ /* 0x001ee80000300a00 */
[----:B------:R-:W4:Y:S01]  /*33df0*/  LDL.LU R13, [R1+0x1730] ;  /* 0x00173000010d7983 */ /* 0x000f220000300800 */
[----:B--2---:R-:W-:-:S05]  /*33e00*/  PRMT R9, R9, 0x7632, R9 ;  /* 0x0000763209097816 */ /* 0x004fca0000000009 */
[----:B---3--:R0:W-:Y:S01]  /*33e10*/  STG.E.U16 [R4.64], R9 ;  /* 0x0000000904007986 */ /* 0x0081e2000c101504 */
[----:B----4-:R-:W-:-:S05]  /*33e20*/  PRMT R13, R13, 0x7632, R13 ;  /* 0x000076320d0d7816 */ /* 0x010fca000000000d */
[----:B------:R1:W-:Y:S04]  /*33e30*/  STG.E.U16 [R2.64], R13 ;  /* 0x0000000d02007986 */ /* 0x0003e8000c101504 */
[----:B0-----:R-:W2:Y:S04]  /*33e40*/  LDL.LU.64 R4, [R1+0xb0] ;  /* 0x0000b00001047983 */ /* 0x001ea80000300a00 */
[----:B-1----:R-:W3:Y:S01]  /*33e50*/  LDL.LU.64 R2, [R1+0x1728] ;  /* 0x0017280001027983 */ /* 0x002ee20000300a00 */
[----:B------:R-:W-:Y:S02]  /*33e60*/  PRMT R17, R17, 0x7632, R17 ;  /* 0x0000763211117816 */ /* 0x000fe40000000011 */
[----:B------:R-:W-:Y:S01]  /*33e70*/  PRMT R21, R21, 0x7632, R21 ;  /* 0x0000763215157816 */ /* 0x000fe20000000015 */
[----:B------:R-:W4:Y:S04]  /*33e80*/  LDL.LU.64 R12, [R1+0xd0] ;  /* 0x0000d000010c7983 */ /* 0x000f280000300a00 */
[----:B---3--:R0:W-:Y:S04]  /*33e90*/  STG.E.U16 [R2.64], R17 ;  /* 0x0000001102007986 */ /* 0x0081e8000c101504 */
[----:B------:R1:W-:Y:S04]  /*33ea0*/  STG.E.U16 [R10.64], R21 ;  /* 0x000000150a007986 */ /* 0x0003e8000c101504 */
[----:B0-----:R-:W3:Y:S04]  /*33eb0*/  LDL.LU.64 R16, [R1+0xd8] ;  /* 0x0000d80001107983 */ /* 0x001ee80000300a00 */
[----:B------:R-:W2:Y:S04]  /*33ec0*/  LDL.LU.64 R2, [R1+0xa8] ;  /* 0x0000a80001027983 */ /* 0x000ea80000300a00 */
[----:B-1----:R-:W2:Y:S01]  /*33ed0*/  LDL.LU.64 R10, [R1+0x1720] ;  /* 0x00172000010a7983 */ /* 0x002ea20000300a00 */
[----:B------:R-:W-:-:S03]  /*33ee0*/  PRMT R25, R25, 0x7632, R25 ;  /* 0x0000763219197816 */ /* 0x000fc60000000019 */
[----:B------:R-:W3:Y:S04]  /*33ef0*/  LDL.LU.64 R20, [R1+0xc8] ;  /* 0x0000c80001147983 */ /* 0x000ee80000300a00 */
[----:B--2---:R0:W-:Y:S04]  /*33f00*/  STG.E.U16 [R10.64], R25 ;  /* 0x000000190a007986 */ /* 0x0041e8000c101504 */
[----:B0-----:R-:W2:Y:S04]  /*33f10*/  LDL.LU.64 R10, [R1+0x1718] ;  /* 0x00171800010a7983 */ /* 0x001ea80000300a00 */
[----:B------:R-:W3:Y:S04]  /*33f20*/  LDL.LU.64 R24, [R1+0xc0] ;  /* 0x0000c00001187983 */ /* 0x000ee80000300a00 */
[----:B--2---:R0:W-:Y:S04]  /*33f30*/  STG.E.U16 [R6.64], R11 ;  /* 0x0000000b06007986 */ /* 0x0041e8000c101504 */
[----:B0-----:R-:W2:Y:S04]  /*33f40*/  LDL.LU.64 R6, [R1+0x1710] ;  /* 0x0017100001067983 */ /* 0x001ea80000300a00 */
[----:B--2---:R0:W-:Y:S04]  /*33f50*/  STG.E.U16 [R18.64], R6 ;  /* 0x0000000612007986 */ /* 0x0041e8000c101504 */
[----:B0-----:R-:W2:Y:S04]  /*33f60*/  LDL.LU.64 R18, [R1+0x1708] ;  /* 0x0017080001127983 */ /* 0x001ea80000300a00 */
[----:B--2---:R0:W-:Y:S04]  /*33f70*/  STG.E.U16 [R18.64], R7 ;  /* 0x0000000712007986 */ /* 0x0041e8000c101504 */
[----:B------:R1:W-:Y:S04]  /*33f80*/  STG.E.U16 [R14.64], R10 ;  /* 0x0000000a0e007986 */ /* 0x0003e8000c101504 */
[----:B0-----:R-:W2:Y:S04]  /*33f90*/  LDL.LU.64 R18, [R1+0x1700] ;  /* 0x0017000001127983 */ /* 0x001ea80000300a00 */
[----:B-1----:R-:W2:Y:S04]  /*33fa0*/  LDL.LU.64 R14, [R1+0x16f8] ;  /* 0x0016f800010e7983 */ /* 0x002ea80000300a00 */
[----:B--2---:R0:W-:Y:S04]  /*33fb0*/  STG.E.U16 [R28.64], R14 ;  /* 0x0000000e1c007986 */ /* 0x0041e8000c101504 */
[----:B------:R1:W-:Y:S04]  /*33fc0*/  STG.E.U16 [R22.64], R18 ;  /* 0x0000001216007986 */ /* 0x0003e8000c101504 */
[----:B0-----:R-:W2:Y:S04]  /*33fd0*/  LDL.LU.64 R28, [R1+0xa0] ;  /* 0x0000a000011c7983 */ /* 0x001ea80000300a00 */
[----:B-1----:R-:W2:Y:S01]  /*33fe0*/  LDL.LU.64 R22, [R1+0x16f0] ;  /* 0x0016f00001167983 */ /* 0x002ea20000300a00 */
[----:B------:R-:W-:-:S03]  /*33ff0*/  PRMT R0, R11, 0x7632, R0 ;  /* 0x000076320b007816 */ /* 0x000fc60000000000 */
[----:B--2---:R0:W-:Y:S04]  /*34000*/  STG.E.U16 [R26.64], R22 ;  /* 0x000000161a007986 */ /* 0x0041e8000c101504 */
[----:B0-----:R-:W3:Y:S04]  /*34010*/  LDL.LU.64 R26, [R1+0x16e8] ;  /* 0x0016e800011a7983 */ /* 0x001ee80000300a00 */
[----:B------:R-:W2:Y:S04]  /*34020*/  LDL.LU R11, [R1+0x16e4] ;  /* 0x0016e400010b7983 */ /* 0x000ea80000300800 */
[----:B---3--:R0:W-:Y:S04]  /*34030*/  STG.E.U16 [R16.64], R26 ;  /* 0x0000001a10007986 */ /* 0x0081e8000c101504 */
[----:B----4-:R1:W-:Y:S04]  /*34040*/  STG.E.U16 [R12.64], R0 ;  /* 0x000000000c007986 */ /* 0x0103e8000c101504 */
[----:B0-----:R-:W3:Y:S04]  /*34050*/  LDL.LU.64 R16, [R1+0x98] ;  /* 0x0000980001107983 */ /* 0x001ee80000300a00 */
[----:B-1----:R-:W4:Y:S01]  /*34060*/  LDL.LU.64 R12, [R1+0x90] ;  /* 0x00009000010c7983 */ /* 0x002f220000300a00 */
[----:B------:R-:W-:-:S03]  /*34070*/  PRMT R0, R7, 0x7632, R0 ;  /* 0x0000763207007816 */ /* 0x000fc60000000000 */
[----:B------:R-:W2:Y:S01]  /*34080*/  LDL.LU R7, [R1+0x16e0] ;  /* 0x0016e00001077983 */ /* 0x000ea20000300800 */
[----:B------:R-:W-:Y:S02]  /*34090*/  PRMT R6, R6, 0x7632, R6 ;  /* 0x0000763206067816 */ /* 0x000fe40000000006 */
[----:B------:R-:W-:-:S03]  /*340a0*/  PRMT R10, R10, 0x7632, R10 ;  /* 0x000076320a0a7816 */ /* 0x000fc6000000000a */
[----:B------:R0:W-:Y:S04]  /*340b0*/  STG.E.U16 [R20.64], R6 ;  /* 0x0000000614007986 */ /* 0x0001e8000c101504 */
[----:B------:R-:W-:Y:S04]  /*340c0*/  STG.E.U16 [R24.64], R0 ;  /* 0x0000000018007986 */ /* 0x000fe8000c101504 */
[----:B------:R-:W-:Y:S04]  /*340d0*/  STG.E.U16 [R4.64], R10 ;  /* 0x0000000a04007986 */ /* 0x000fe8000c101504 */
[----:B--2---:R1:W-:Y:S04]  /*340e0*/  STL.64 [R1+0x16d8], R6 ;  /* 0x0016d80601007387 */ /* 0x0043e80000100a00 */
[----:B0-----:R-:W2:Y:S04]  /*340f0*/  LDL.LU R20, [R1+0x1c] ;  /* 0x00001c0001147983 */ /* 0x001ea80000300800 */
[----:B-1----:R-:W2:Y:S04]  /*34100*/  LDL.LU.64 R6, [R1+0x88] ;  /* 0x0000880001067983 */ /* 0x002ea80000300a00 */
[----:B------:R-:W2:Y:S01]  /*34110*/  LDL.LU.64 R4, [R1+0x78] ;  /* 0x0000780001047983 */ /* 0x000ea20000300a00 */
[----:B------:R-:W-:-:S05]  /*34120*/  PRMT R14, R14, 0x7632, R14 ;  /* 0x000076320e0e7816 */ /* 0x000fca000000000e */
[----:B------:R-:W-:Y:S04]  /*34130*/  STG.E.U16 [R2.64], R14 ;  /* 0x0000000e02007986 */ /* 0x000fe8000c101504 */
[----:B--2---:R0:W-:Y:S04]  /*34140*/  STL.64 [R1+0x16d0], R4 ;  /* 0x0016d00401007387 */ /* 0x0041e80000100a00 */
[----:B0-----:R-:W2:Y:S04]  /*34150*/  LDL.LU.64 R4, [R1+0x80] ;  /* 0x0000800001047983 */ /* 0x001ea80000300a00 */
[----:B------:R-:W2:Y:S04]  /*34160*/  LDL.LU R10, [R1+0xc] ;  /* 0x00000c00010a7983 */ /* 0x000ea80000300800 */
[----:B------:R0:W-:Y:S04]  /*34170*/  STL [R1+0x16c0], R15 ;  /* 0x0016c00f01007387 */ /* 0x0001e80000100800 */
[----:B0-----:R-:W2:Y:S04]  /*34180*/  LDL.LU.64 R14, [R1+0x70] ;  /* 0x00007000010e7983 */ /* 0x001ea80000300a00 */
[----:B------:R-:W2:Y:S01]  /*34190*/  LDL.LU.64 R2, [R1+0xb8] ;  /* 0x0000b80001027983 */ /* 0x000ea20000300a00 */
[----:B------:R-:W-:-:S05]  /*341a0*/  PRMT R18, R18, 0x7632, R18 ;  /* 0x0000763212127816 */ /* 0x000fca0000000012 */
[----:B------:R-:W-:Y:S04]  /*341b0*/  STG.E.U16 [R28.64], R18 ;  /* 0x000000121c007986 */ /* 0x000fe8000c101504 */
[----:B--2---:R0:W-:Y:S04]  /*341c0*/  STL.64 [R1+0x16b8], R2 ;  /* 0x0016b80201007387 */ /* 0x0041e80000100a00 */
[----:B0-----:R-:W2:Y:S04]  /*341d0*/  LDL.LU.64 R2, [R1+0x68] ;  /* 0x0000680001027983 */ /* 0x001ea80000300a00 */
[----:B------:R-:W2:Y:S01]  /*341e0*/  LDL.LU.64 R28, [R1+0x50] ;  /* 0x00005000011c7983 */ /* 0x000ea20000300a00 */
[----:B------:R-:W-:-:S03]  /*341f0*/  PRMT R22, R22, 0x7632, R22 ;  /* 0x0000763216167816 */ /* 0x000fc60000000016 */
[----:B--2---:R0:W-:Y:S04]  /*34200*/  STL.64 [R1+0x16a0], R28 ;  /* 0x0016a01c01007387 */ /* 0x0041e80000100a00 */
[----:B0-----:R-:W2:Y:S01]  /*34210*/  LDL.LU.64 R28, [R1+0x58] ;  /* 0x00005800011c7983 */ /* 0x001ea20000300a00 */
[----:B------:R-:W-:-:S03]  /*34220*/  PRMT R26, R26, 0x7632, R26 ;  /* 0x000076321a1a7816 */ /* 0x000fc6000000001a */
[----:B---3--:R-:W-:Y:S04]  /*34230*/  STG.E.U16 [R16.64], R22 ;  /* 0x0000001610007986 */ /* 0x008fe8000c101504 */
[----:B----4-:R-:W-:Y:S04]  /*34240*/  STG.E.U16 [R12.64], R26 ;  /* 0x0000001a0c007986 */ /* 0x010fe8000c101504 */
[----:B------:R-:W-:Y:S04]  /*34250*/  STG.E.U16 [R6.64], R20 ;  /* 0x0000001406007986 */ /* 0x000fe8000c101504 */
[----:B--2---:R0:W-:Y:S04]  /*34260*/  STL.64 [R1+0x16a8], R28 ;  /* 0x0016a81c01007387 */ /* 0x0041e80000100a00 */
[----:B0-----:R-:W2:Y:S04]  /*34270*/  LDL.LU.64 R28, [R1+0x60] ;  /* 0x00006000011c7983 */ /* 0x001ea80000300a00 */
[----:B------:R-:W3:Y:S04]  /*34280*/  LDL.LU R25, [R1+0x154] ;  /* 0x0001540001197983 */ /* 0x000ee80000300800 */
[----:B------:R-:W4:Y:S04]  /*34290*/  LDL.LU R12, [R1+0x130] ;  /* 0x00013000010c7983 */ /* 0x000f280000300800 */
[----:B------:R-:W2:Y:S04]  /*342a0*/  LDL.LU R16, [R1+0x360] ;  /* 0x0003600001107983 */ /* 0x000ea80000300800 */
[----:B------:R-:W2:Y:S04]  /*342b0*/  LDL.LU R17, [R1+0x35c] ;  /* 0x00035c0001117983 */ /* 0x000ea80000300800 */
[----:B------:R-:W2:Y:S04]  /*342c0*/  LDL.LU R13, [R1+0x358] ;  /* 0x00035800010d7983 */ /* 0x000ea80000300800 */
[----:B------:R-:W2:Y:S04]  /*342d0*/  LDL.LU R24, [R1+0x354] ;  /* 0x0003540001187983 */ /* 0x000ea80000300800 */
[----:B------:R-:W2:Y:S01]  /*342e0*/  LDL.LU.64 R6, [R1+0x16d8] ;  /* 0x0016d80001067983 */ /* 0x000ea20000300a00 */
[----:B------:R-:W-:-:S03]  /*342f0*/  PRMT R9, R20, 0x7632, R9 ;  /* 0x0000763214097816 */ /* 0x000fc60000000009 */
[----:B------:R-:W3:Y:S04]  /*34300*/  LDL.LU.64 R20, [R1+0x20] ;  /* 0x0000200001147983 */ /* 0x000ee80000300a00 */
[----:B--2---:R0:W-:Y:S04]  /*34310*/  STG.E.U16 [R4.64], R7 ;  /* 0x0000000704007986 */ /* 0x0041e8000c101504 */
[----:B0-----:R-:W2:Y:S04]  /*34320*/  LDL.LU.64 R4, [R1+0x16d0] ;  /* 0x0016d00001047983 */ /* 0x001ea80000300a00 */
[----:B--2---:R0:W-:Y:S04]  /*34330*/  STG.E.U16 [R4.64], R10 ;  /* 0x0000000a04007986 */ /* 0x0041e8000c101504 */
[----:B------:R1:W-:Y:S04]  /*34340*/  STG.E.U16 [R14.64], R11 ;  /* 0x0000000b0e007986 */ /* 0x0003e8000c101504 */
[----:B0-----:R-:W2:Y:S04]  /*34350*/  LDL.LU.64 R4, [R1+0x16c8] ;  /* 0x0016c80001047983 */ /* 0x001ea80000300a00 */
[----:B-1----:R-:W3:Y:S01]  /*34360*/  LDL.LU R15, [R1+0x16c0] ;  /* 0x0016c000010f7983 */ /* 0x002ee20000300800 */
[----:B------:R-:W-:-:S02]  /*34370*/  PRMT R6, R10, 0x7632, R6 ;  /* 0x000076320a067816 */ /* 0x000fc40000000006 */
[----:B--2---:R-:W-:Y:S02]  /*34380*/  PRMT R5, R11, 0x7632, R5 ;  /* 0x000076320b057816 */ /* 0x004fe40000000005 */
[----:B------:R-:W2:Y:S04]  /*34390*/  LDL.LU.64 R10, [R1+0x30] ;  /* 0x00003000010a7983 */ /* 0x000ea80000300a00 */
[----:B---3--:R0:W-:Y:S04]  /*343a0*/  STG.E.U16 [R2.64], R15 ;  /* 0x0000000f02007986 */ /* 0x0081e8000c101504 */
[----:B0-----:R-:W3:Y:S01]  /*343b0*/  LDL.LU.64 R2, [R1+0x16b8] ;  /* 0x0016b80001027983 */ /* 0x001ee20000300a00 */
[----:B------:R-:W-:-:S02]  /*343c0*/  PRMT R4, R15, 0x7632, R4 ;  /* 0x000076320f047816 */ /* 0x000fc40000000004 */
[----:B------:R-:W-:Y:S01]  /*343d0*/  PRMT R0, R19, 0x7632, R0 ;  /* 0x0000763213007816 */ /* 0x000fe20000000000 */
[----:B------:R-:W2:Y:S04]  /*343e0*/  LDL.LU.64 R14, [R1+0x28] ;  /* 0x00002800010e7983 */ /* 0x000ea80000300a00 */
[----:B---3--:R0:W-:Y:S04]  /*343f0*/  STG.E.U16 [R2.64], R19 ;  /* 0x0000001302007986 */ /* 0x0081e8000c101504 */
[----:B------:R1:W-:Y:S04]  /*34400*/  STG.E.U16 [R28.64], R23 ;  /* 0x000000171c007986 */ /* 0x0003e8000c101504 */
[----:B0-----:R-:W3:Y:S04]  /*34410*/  LDL.LU.64 R2, [R1+0x16b0] ;  /* 0x0016b00001027983 */ /* 0x001ee80000300a00 */
[----:B------:R-:W2:Y:S04]  /*34420*/  LDL.LU.64 R18, [R1+0x38] ;  /* 0x0000380001127983 */ /* 0x000ea80000300a00 */
[----:B-1----:R-:W2:Y:S01]  /*34430*/  LDL.LU.64 R28, [R1+0x16a8] ;  /* 0x0016a800011c7983 */ /* 0x002ea20000300a00 */
[----:B---3--:R-:W-:-:S03]  /*34440*/  PRMT R3, R23, 0x7632, R3 ;  /* 0x0000763217037816 */ /* 0x008fc60000000003 */
[----:B------:R-:W3:Y:S04]  /*34450*/  LDL.LU.64 R22, [R1+0x40] ;  /* 0x0000400001167983 */ /* 0x000ee80000300a00 */
[----:B--2---:R0:W-:Y:S04]  /*34460*/  STG.E.U16 [R28.64], R27 ;  /* 0x0000001b1c007986 */ /* 0x0041e8000c101504 */
[----:B0-----:R-:W2:Y:S01]  /*34470*/  LDL.LU.64 R28, [R1+0x16a0] ;  /* 0x0016a000011c7983 */ /* 0x001ea20000300a00 */
[----:B------:R-:W-:-:S03]  /*34480*/  PRMT R2, R27, 0x7632, R2 ;  /* 0x000076321b027816 */ /* 0x000fc60000000002 */
[----:B------:R-:W3:Y:S01]  /*34490*/  LDL.LU.64 R26, [R1+0x48] ;  /* 0x00004800011a7983 */ /* 0x000ee20000300a00 */
[----:B------:R-:W-:-:S03]  /*344a0*/  PRMT R8, R7, 0x7632, R8 ;  /* 0x0000763207087816 */ /* 0x000fc60000000008 */
[----:B--2---:R0:W-:Y:S04]  /*344b0*/  STG.E.U16 [R28.64], R9 ;  /* 0x000000091c007986 */ /* 0x0041e8000c101504 */
[----:B0-----:R-:W2:Y:S04]  /*344c0*/  LDL.LU.64 R28, [R1+0x1698] ;  /* 0x00169800011c7983 */ /* 0x001ea80000300a00 */
[----:B---3--:R-:W-:Y:S04]  /*344d0*/  STG.E.U16 [R26.64], R8 ;  /* 0x000000081a007986 */ /* 0x008fe8000c101504 */
[----:B------:R-:W-:Y:S04]  /*344e0*/  STG.E.U16 [R22.64], R6 ;  /* 0x0000000616007986 */ /* 0x000fe8000c101504 */
[----:B------:R-:W-:Y:S04]  /*344f0*/  STG.E.U16 [R18.64], R5 ;  /* 0x0000000512007986 */ /* 0x000fe8000c101504 */
[----:B------:R2:W-:Y:S02]  /*34500*/  STG.E.U16 [R10.64], R4 ;  /* 0x000000040a007986 */ /* 0x0005e4000c101504 */
[----:B--2---:R-:W-:-:S02]  /*34510*/  FSEL R10, R28, -INF , P2 ;  /* 0xff8000001c0a7808 */ /* 0x004fc40001000000 */
[----:B------:R-:W2:Y:S01]  /*34520*/  LDL.LU R28, [R1+0x1690] ;  /* 0x00169000011c7983 */ /* 0x000ea20000300800 */
[----:B------:R-:W-:-:S03]  /*34530*/  FSEL R7, R29, -INF , P1 ;  /* 0xff8000001d077808 */ /* 0x000fc60000800000 */
[----:B------:R-:W2:Y:S01]  /*34540*/  LDL.LU R29, [R1+0x168c] ;  /* 0x00168c00011d7983 */ /* 0x000ea20000300800 */
[----:B------:R-:W-:-:S05]  /*34550*/  FSEL R11, R25, -INF , P4 ;  /* 0xff800000190b7808 */ /* 0x000fca0002000000 */
[----:B------:R-:W-:Y:S02]  /*34560*/  FFMA R4, R11, 0.69314718246459960938, R16 ;  /* 0x3f3172180b047823 */ /* 0x000fe40000000010 */
[----:B------:R-:W0:Y:S04]  /*34570*/  S2R R16, SR_TID.X ;  /* 0x0000000000107919 */ /* 0x000e280000002100 */
[----:B------:R1:W-:Y:S04]  /*34580*/  STG.E.U16 [R14.64], R0 ;  /* 0x000000000e007986 */ /* 0x0003e8000c101504 */
[----:B------:R1:W-:Y:S01]  /*34590*/  STG.E.U16 [R20.64], R3 ;  /* 0x0000000314007986 */ /* 0x0003e2000c101504 */
[----:B----4-:R-:W-:Y:S01]  /*345a0*/  FSEL R12, R12, -INF , P3 ;  /* 0xff8000000c0c7808 */ /* 0x010fe20001800000 */
[----:B------:R-:W-:-:S02]  /*345b0*/  FFMA R6, R7, 0.69314718246459960938, R13 ;  /* 0x3f31721807067823 */ /* 0x000fc4000000000d */
[----:B------:R-:W-:Y:S02]  /*345c0*/  FFMA R5, R10, 0.69314718246459960938, R17 ;  /* 0x3f3172180a057823 */ /* 0x000fe40000000011 */
[----:B------:R-:W-:Y:S01]  /*345d0*/  FFMA R7, R12, 0.69314718246459960938, R24 ;  /* 0x3f3172180c077823 */ /* 0x000fe20000000018 */
[----:B0-----:R-:W-:-:S04]  /*345e0*/  SHF.L.U32 R16, R16, 0x2, RZ ;  /* 0x0000000210107819 */ /* 0x001fc800000006ff */
[----:B------:R-:W-:Y:S01]  /*345f0*/  LOP3.LUT R16, R16, 0x70, RZ, 0xc0, !PT ;  /* 0x0000007010107812 */ /* 0x000fe200078ec0ff */
[----:B--2---:R1:W-:Y:S04]  /*34600*/  STG.E.U16 [R28.64], R2 ;  /* 0x000000021c007986 */ /* 0x0043e8000c101504 */
[----:B------:R-:W-:Y:S06]  /*34610*/  BAR.SYNC.DEFER_BLOCKING 0x0 ;  /* 0x0000000000007b1d */ /* 0x000fec0000010000 */
[----:B------:R1:W-:Y:S04]  /*34620*/  STS.128 [R16], R4 ;  /* 0x0000000410007388 */ /* 0x0003e80000000c00 */
[----:B------:R-:W-:Y:S06]  /*34630*/  BAR.SYNC.DEFER_BLOCKING 0x0 ;  /* 0x0000000000007b1d */ /* 0x000fec0000010000 */
[----:B------:R-:W-:Y:S05]  /*34640*/  @P0 EXIT ;  /* 0x000000000000094d */ /* 0x000fea0003800000 */
[----:B-1----:R-:W2:Y:S04]  /*34650*/  LDL.LU R24, [R1+0x510] ;  /* 0x0005100001187983 */ /* 0x002ea80000300800 */
[----:B------:R-:W0:Y:S04]  /*34660*/  S2R R16, SR_TID.X ;  /* 0x0000000000107919 */ /* 0x000e280000002100 */
[----:B------:R-:W1:Y:S01]  /*34670*/  S2R R20, SR_CTAID.Y ;  /* 0x0000000000147919 */ /* 0x000e620000002600 */
[----:B0-----:R-:W-:-:S03]  /*34680*/  LOP3.LUT R13, R16, 0x1f, RZ, 0xc0, !PT ;  /* 0x0000001f100d7812 */ /* 0x001fc600078ec0ff */
[----:B------:R-:W0:Y:S01]  /*34690*/  S2R R16, SR_CTAID.X ;  /* 0x0000000000107919 */ /* 0x000e220000002500 */
[----:B-1----:R-:W-:-:S05]  /*346a0*/  IMAD R0, R20, c[0x0][0x1cc], RZ ;  /* 0x0000730014007a24 */ /* 0x002fca00078e02ff */
[C---:B------:R-:W-:Y:S01]  /*346b0*/  SHF.L.U32 R2, R0.reuse, 0x2, RZ ;  /* 0x0000000200027819 */ /* 0x040fe200000006ff */
[----:B------:R-:W-:-:S04]  /*346c0*/  IMAD.HI R0, R0, 0x4, RZ ;  /* 0x0000000400007827 */ /* 0x000fc800078e02ff */
[----:B0-----:R-:W-:-:S05]  /*346d0*/  IMAD R16, R16, 0x20, R13 ;  /* 0x0000002010107824 */ /* 0x001fca00078e020d */
[C---:B------:R-:W-:Y:S01]  /*346e0*/  SHF.L.U32 R3, R16.reuse, 0x2, RZ ;  /* 0x0000000210037819 */ /* 0x040fe200000006ff */
[----:B------:R-:W-:-:S03]  /*346f0*/  IMAD.HI R5, R16, 0x4, RZ ;  /* 0x0000000410057827 */ /* 0x000fc600078e02ff */
[----:B------:R-:W-:-:S04]  /*34700*/  IADD3 R2, P0, P1, R3, c[0x0][0x180], R2 ;  /* 0x0000600003027a10 */ /* 0x000fc8000791e002 */
[----:B------:R-:W-:Y:S01]  /*34710*/  IADD3.X R3, R5, c[0x0][0x184], R0, P0, P1 ;  /* 0x0000610005037a10 */ /* 0x000fe200007e2400 */
[----:B--2---:R-:W0:Y:S04]  /*34720*/  LDS R7, [R24] ;  /* 0x0000000018077984 */ /* 0x004e280000000800 */
[----:B0-----:R-:W-:Y:S01]  /*34730*/  STG.E [R2.64], R7 ;  /* 0x0000000702007986 */ /* 0x001fe2000c101904 */
[----:B------:R-:W-:Y:S05]  /*34740*/  EXIT ;  /* 0x000000000000794d */ /* 0x000fea0003800000 */
.L_x_2:
[----:B------:R-:W-:-:S00]  /*34750*/  BRA `(.L_x_2) ;  /* 0xfffffff000007947 */ /* 0x000fc0000383ffff */
[----:B------:R-:W-:-:S00]  /*34760*/  NOP ;  /* 0x0000000000007918 */ /* 0x000fc00000000000 */
        /* <DEDUP_REMOVED lines=9> */
.L_x_3:


//--------------------- .nv.global.init           --------------------------
	.section	.nv.global.init,"aw",@progbits
.nv.global.init:
	.type		_$_str,@object
	.size		_$_str,(.L_0 - _$_str)
_$_str:
        /*0000*/ 	.byte	0x5f, 0x5f, 0x43, 0x55, 0x44, 0x41, 0x5f, 0x46, 0x54, 0x5a, 0x00
.L_0:


//--------------------- .nv.shared.attn_fwd       --------------------------
	.section	.nv.shared.attn_fwd,"aw",@nobits
	.sectionflags	@""
	.align	16
